	.target	sm_90a

	.elftype	@"ET_EXEC"


//--------------------- .note.nv.tkinfo           --------------------------
	.section	.note.nv.tkinfo,"",@"SHT_NOTE"
	.sectionflags	@"SHF_NOTE_NV_TKINFO"
	.tkinfo
        /*0018*/ 	.word	0x00000002
        /*0030*/ 	.string	""
        /*0030*/ 	.string	"ptxas"
        /*0030*/ 	.string	"Cuda compilation tools, release 13.0, V13.0.88"
        /*0030*/ 	.string	"Build cuda_13.0.r13.0/compiler.36424714_0"
        /*0030*/ 	.string	"-v  -suppress-debug-info  -lineinfo  -arch sm_90a "



//--------------------- .note.nv.cuinfo           --------------------------
	.section	.note.nv.cuinfo,"",@"SHT_NOTE"
	.sectionflags	@"SHF_NOTE_NV_CUINFO"
        /*0018*/ 	.short	0x0002
        /*001a*/ 	.short	0x005a
        /*001c*/ 	.short	0x0082
	.zero		2


//--------------------- .nv.info                  --------------------------
	.section	.nv.info,"",@"SHT_CUDA_INFO"
	.align	4


	//----- nvinfo : EIATTR_REGCOUNT
	.align		4
        /*0000*/ 	.byte	0x04, 0x2f
        /*0002*/ 	.short	(.L_1 - .L_0)
	.align		4
.L_0:
        /*0004*/ 	.word	index@(matmul_kernel)
        /*0008*/ 	.word	0x000000ff


	//----- nvinfo : EIATTR_FRAME_SIZE
	.align		4
.L_1:
        /*000c*/ 	.byte	0x04, 0x11
        /*000e*/ 	.short	(.L_3 - .L_2)
	.align		4
.L_2:
        /*0010*/ 	.word	index@(matmul_kernel)
        /*0014*/ 	.word	0x00003c98


	//----- nvinfo : EIATTR_MIN_STACK_SIZE
	.align		4
.L_3:
        /*0018*/ 	.byte	0x04, 0x12
        /*001a*/ 	.short	(.L_5 - .L_4)
	.align		4
.L_4:
        /*001c*/ 	.word	index@(matmul_kernel)
        /*0020*/ 	.word	0x00003c98
.L_5:


//--------------------- .nv.compat                --------------------------
	.section	.nv.compat,"",@"SHT_CUDA_COMPAT_INFO"
	.align	4
        /*0000*/ 	.byte	0x02, 0x09, 0x01, 0x00, 0x02, 0x02, 0x04, 0x00, 0x02, 0x05, 0x05, 0x00, 0x03, 0x07, 0x01, 0x01
        /*0010*/ 	.byte	0x02, 0x03, 0x00, 0x00, 0x02, 0x06, 0x01, 0x00, 0x04, 0x0b, 0x08, 0x00, 0x00, 0x00, 0x00, 0x00
        /*0020*/ 	.byte	0x00, 0x00, 0x00, 0x00


//--------------------- .nv.info.matmul_kernel    --------------------------
	.section	.nv.info.matmul_kernel,"",@"SHT_CUDA_INFO"
	.sectionflags	@""
	.align	4


	//----- nvinfo : EIATTR_CUDA_API_VERSION
	.align		4
        /*0000*/ 	.byte	0x04, 0x37
        /*0002*/ 	.short	(.L_7 - .L_6)
.L_6:
        /*0004*/ 	.word	0x00000082


	//----- nvinfo : EIATTR_KPARAM_INFO
	.align		4
.L_7:
        /*0008*/ 	.byte	0x04, 0x17
        /*000a*/ 	.short	(.L_9 - .L_8)
.L_8:
        /*000c*/ 	.word	0x00000000
        /*0010*/ 	.short	0x000d
        /*0012*/ 	.short	0x0048
        /*0014*/ 	.byte	0x00, 0xf4, 0x21, 0x00


	//----- nvinfo : EIATTR_KPARAM_INFO
	.align		4
.L_9:
        /*0018*/ 	.byte	0x04, 0x17
        /*001a*/ 	.short	(.L_11 - .L_10)
.L_10:
        /*001c*/ 	.word	0x00000000
        /*0020*/ 	.short	0x000c
        /*0022*/ 	.short	0x0040
        /*0024*/ 	.byte	0x00, 0xf4, 0x21, 0x00


	//----- nvinfo : EIATTR_KPARAM_INFO
	.align		4
.L_11:
        /*0028*/ 	.byte	0x04, 0x17
        /*002a*/ 	.short	(.L_13 - .L_12)
.L_12:
        /*002c*/ 	.word	0x00000000
        /*0030*/ 	.short	0x000b
        /*0032*/ 	.short	0x0038
        /*0034*/ 	.byte	0x00, 0xf0, 0x11, 0x00


	//----- nvinfo : EIATTR_KPARAM_INFO
	.align		4
.L_13:
        /*0038*/ 	.byte	0x04, 0x17
        /*003a*/ 	.short	(.L_15 - .L_14)
.L_14:
        /*003c*/ 	.word	0x00000000
        /*0040*/ 	.short	0x000a
        /*0042*/ 	.short	0x0034
        /*0044*/ 	.byte	0x00, 0xf0, 0x11, 0x00


	//----- nvinfo : EIATTR_KPARAM_INFO
	.align		4
.L_15:
        /*0048*/ 	.byte	0x04, 0x17
        /*004a*/ 	.short	(.L_17 - .L_16)
.L_16:
        /*004c*/ 	.word	0x00000000
        /*0050*/ 	.short	0x0009
        /*0052*/ 	.short	0x0030
        /*0054*/ 	.byte	0x00, 0xf0, 0x11, 0x00


	//----- nvinfo : EIATTR_KPARAM_INFO
	.align		4
.L_17:
        /*0058*/ 	.byte	0x04, 0x17
        /*005a*/ 	.short	(.L_19 - .L_18)
.L_18:
        /*005c*/ 	.word	0x00000000
        /*0060*/ 	.short	0x0008
        /*0062*/ 	.short	0x002c
        /*0064*/ 	.byte	0x00, 0xf0, 0x11, 0x00


	//----- nvinfo : EIATTR_KPARAM_INFO
	.align		4
.L_19:
        /*0068*/ 	.byte	0x04, 0x17
        /*006a*/ 	.short	(.L_21 - .L_20)
.L_20:
        /*006c*/ 	.word	0x00000000
        /*0070*/ 	.short	0x0007
        /*0072*/ 	.short	0x0028
        /*0074*/ 	.byte	0x00, 0xf0, 0x11, 0x00


	//----- nvinfo : EIATTR_KPARAM_INFO
	.align		4
.L_21:
        /*0078*/ 	.byte	0x04, 0x17
        /*007a*/ 	.short	(.L_23 - .L_22)
.L_22:
        /*007c*/ 	.word	0x00000000
        /*0080*/ 	.short	0x0006
        /*0082*/ 	.short	0x0024
        /*0084*/ 	.byte	0x00, 0xf0, 0x11, 0x00


	//----- nvinfo : EIATTR_KPARAM_INFO
	.align		4
.L_23:
        /*0088*/ 	.byte	0x04, 0x17
        /*008a*/ 	.short	(.L_25 - .L_24)
.L_24:
        /*008c*/ 	.word	0x00000000
        /*0090*/ 	.short	0x0005
        /*0092*/ 	.short	0x0020
        /*0094*/ 	.byte	0x00, 0xf0, 0x11, 0x00


	//----- nvinfo : EIATTR_KPARAM_INFO
	.align		4
.L_25:
        /*0098*/ 	.byte	0x04, 0x17
        /*009a*/ 	.short	(.L_27 - .L_26)
.L_26:
        /*009c*/ 	.word	0x00000000
        /*00a0*/ 	.short	0x0004
        /*00a2*/ 	.short	0x001c
        /*00a4*/ 	.byte	0x00, 0xf0, 0x11, 0x00


	//----- nvinfo : EIATTR_KPARAM_INFO
	.align		4
.L_27:
        /*00a8*/ 	.byte	0x04, 0x17
        /*00aa*/ 	.short	(.L_29 - .L_28)
.L_28:
        /*00ac*/ 	.word	0x00000000
        /*00b0*/ 	.short	0x0003
        /*00b2*/ 	.short	0x0018
        /*00b4*/ 	.byte	0x00, 0xf0, 0x11, 0x00


	//----- nvinfo : EIATTR_KPARAM_INFO
	.align		4
.L_29:
        /*00b8*/ 	.byte	0x04, 0x17
        /*00ba*/ 	.short	(.L_31 - .L_30)
.L_30:
        /*00bc*/ 	.word	0x00000000
        /*00c0*/ 	.short	0x0002
        /*00c2*/ 	.short	0x0010
        /*00c4*/ 	.byte	0x00, 0xf4, 0x21, 0x00


	//----- nvinfo : EIATTR_KPARAM_INFO
	.align		4
.L_31:
        /*00c8*/ 	.byte	0x04, 0x17
        /*00ca*/ 	.short	(.L_33 - .L_32)
.L_32:
        /*00cc*/ 	.word	0x00000000
        /*00d0*/ 	.short	0x0001
        /*00d2*/ 	.short	0x0008
        /*00d4*/ 	.byte	0x00, 0xf4, 0x21, 0x00


	//----- nvinfo : EIATTR_KPARAM_INFO
	.align		4
.L_33:
        /*00d8*/ 	.byte	0x04, 0x17
        /*00da*/ 	.short	(.L_35 - .L_34)
.L_34:
        /*00dc*/ 	.word	0x00000000
        /*00e0*/ 	.short	0x0000
        /*00e2*/ 	.short	0x0000
        /*00e4*/ 	.byte	0x00, 0xf4, 0x21, 0x00


	//----- nvinfo : EIATTR_SPARSE_MMA_MASK
	.align		4
.L_35:
        /*00e8*/ 	.byte	0x03, 0x50
        /*00ea*/ 	.short	0x0000


	//----- nvinfo : EIATTR_MAXREG_COUNT
	.align		4
        /*00ec*/ 	.byte	0x03, 0x1b
        /*00ee*/ 	.short	0x00ff


	//----- nvinfo : EIATTR_NUM_BARRIERS
	.align		4
        /*00f0*/ 	.byte	0x02, 0x4c
        /*00f2*/ 	.byte	0x01
	.zero		1


	//----- nvinfo : EIATTR_ANNOTATIONS
	.align		4
        /*00f4*/ 	.byte	0x04, 0x55
        /*00f6*/ 	.short	(.L_37 - .L_36)


	//   ....[0]....
.L_36:
        /*00f8*/ 	.word	0x00000001
        /*00fc*/ 	.byte	0x90, 0x00, 0x00, 0x00, 0x01, 0x00, 0x00, 0x00, 0xf0, 0x60, 0x00, 0x00, 0x01, 0x00, 0x00, 0x00
        /* <DEDUP_REMOVED lines=3355> */
        /*d2bc*/ 	.byte	0xe0, 0x6d, 0x02, 0x00, 0x01, 0x00, 0x00, 0x00, 0xf0, 0x6d, 0x02, 0x00


	//----- nvinfo : EIATTR_MERCURY_ISA_VERSION
	.align		4
.L_37:
        /*d2c8*/ 	.byte	0x03, 0x5f
        /*d2ca*/ 	.short	0x0101


	//----- nvinfo : EIATTR_EXIT_INSTR_OFFSETS
	.align		4
        /*d2cc*/ 	.byte	0x04, 0x1c
        /*d2ce*/ 	.short	(.L_39 - .L_38)


	//   ....[0]....
.L_38:
        /*d2d0*/ 	.word	0x0008f810


	//   ....[1]....
        /*d2d4*/ 	.word	0x0008f830


	//----- nvinfo : EIATTR_REQNTID
	.align		4
.L_39:
        /*d2d8*/ 	.byte	0x04, 0x10
        /*d2da*/ 	.short	(.L_41 - .L_40)
.L_40:
        /*d2dc*/ 	.word	0x00000080
        /*d2e0*/ 	.word	0x00000001
        /*d2e4*/ 	.word	0x00000001


	//----- nvinfo : EIATTR_CBANK_PARAM_SIZE
	.align		4
.L_41:
        /*d2e8*/ 	.byte	0x03, 0x19
        /*d2ea*/ 	.short	0x0050


	//----- nvinfo : EIATTR_PARAM_CBANK
	.align		4
        /*d2ec*/ 	.byte	0x04, 0x0a
        /*d2ee*/ 	.short	(.L_43 - .L_42)
	.align		4
.L_42:
        /*d2f0*/ 	.word	index@(.nv.constant0.matmul_kernel)
        /*d2f4*/ 	.short	0x0210
        /*d2f6*/ 	.short	0x0050


	//----- nvinfo : EIATTR_SW_WAR
	.align		4
.L_43:
        /*d2f8*/ 	.byte	0x04, 0x36
        /*d2fa*/ 	.short	(.L_45 - .L_44)
.L_44:
        /*d2fc*/ 	.word	0x00000008
.L_45:


//--------------------- .nv.callgraph             --------------------------
	.section	.nv.callgraph,"",@"SHT_CUDA_CALLGRAPH"
	.align	4
	.sectionentsize	8
	.align		4
        /*0000*/ 	.word	0x00000000
	.align		4
        /*0004*/ 	.word	0xffffffff
	.align		4
        /*0008*/ 	.word	0x00000000
	.align		4
        /*000c*/ 	.word	0xfffffffe
	.align		4
        /*0010*/ 	.word	0x00000000
	.align		4
        /*0014*/ 	.word	0xfffffffd
	.align		4
        /*0018*/ 	.word	0x00000000
	.align		4
        /*001c*/ 	.word	0xfffffffc


//--------------------- .text.matmul_kernel       --------------------------
	.section	.text.matmul_kernel,"ax",@progbits
	.align	128
        .global         matmul_kernel
        .type           matmul_kernel,@function
        .size           matmul_kernel,(.L_x_3 - matmul_kernel)
        .other          matmul_kernel,@"STO_CUDA_ENTRY STV_DEFAULT"
matmul_kernel:
.text.matmul_kernel:
[----:B------:R-:W1:Y:S08]  /*0000*/  LDC R1, c[0x0][0x28] ;  /* 0x00000a00ff017b82 */ /* 0x000e700000000800 */
[----:B------:R-:W2:Y:S01]  /*0010*/  LDC.64 R2, c[0x0][0x228] ;  /* 0x00008a00ff027b82 */ /* 0x000ea20000000a00 */
[----:B-1----:R-:W-:Y:S01]  /*0020*/  VIADD R1, R1, 0xffffc368 ;  /* 0xffffc36801017836 */ /* 0x002fe20000000000 */
[----:B------:R-:W1:Y:S01]  /*0030*/  S2R R5, SR_CTAID.X ;  /* 0x0000000000057919 */ /* 0x000e620000002500 */
[----:B------:R-:W-:Y:S01]  /*0040*/  ULDC.64 UR4, c[0x0][0x218] ;  /* 0x0000860000047ab9 */ /* 0x000fe20000000a00 */
[----:B------:R-:W-:Y:S01]  /*0050*/  ULDC.64 UR6, c[0x0][0x210] ;  /* 0x0000840000067ab9 */ /* 0x000fe20000000a00 */
[----:B------:R-:W-:Y:S01]  /*0060*/  UMOV UR44, 0x400 ;  /* 0x00000400002c7882 */ /* 0x000fe20000000000 */
[----:B------:R-:W3:Y:S01]  /*0070*/  S2R R60, SR_TID.X ;  /* 0x00000000003c7919 */ /* 0x000ee20000002100 */
[----:B--2---:R-:W-:Y:S01]  /*0080*/  IMAD.MOV.U32 R58, RZ, RZ, R3 ;  /* 0x000000ffff3a7224 */ /* 0x004fe200078e0003 */
[----:B------:R2:W-:Y:S01]  /*0090*/  STL.64 [R1+0x2468], R2 ;  /* 0x0024680201007387 */ /* 0x0005e20000100a00 */
[----:B------:R-:W-:-:S02]  /*00a0*/  IMAD.MOV.U32 R150, RZ, RZ, R2 ;  /* 0x000000ffff967224 */ /* 0x000fc400078e0002 */
[----:B------:R-:W-:Y:S01]  /*00b0*/  VIADD R0, R58, 0x1ff ;  /* 0x000001ff3a007836 */ /* 0x000fe20000000000 */
[----:B------:R-:W-:Y:S02]  /*00c0*/  LOP3.LUT R86, RZ, R58, RZ, 0x33, !PT ;  /* 0x0000003aff567212 */ /* 0x000fe400078e33ff */
[----:B------:R-:W-:Y:S02]  /*00d0*/  IABS R15, R150 ;  /* 0x00000096000f7213 */ /* 0x000fe40000000000 */
[----:B-1----:R-:W-:Y:S02]  /*00e0*/  IABS R8, R5 ;  /* 0x0000000500087213 */ /* 0x002fe40000000000 */
[----:B--2---:R-:W-:Y:S02]  /*00f0*/  SHF.R.S32.HI R3, RZ, 0x1f, R0 ;  /* 0x0000001fff037819 */ /* 0x004fe40000011400 */
[----:B---3--:R-:W-:Y:S02]  /*0100*/  LOP3.LUT R252, R60, 0x7f, RZ, 0xc0, !PT ;  /* 0x0000007f3cfc7812 */ /* 0x008fe400078ec0ff */
[----:B------:R-:W-:-:S02]  /*0110*/  LEA.HI R3, R3, R0, RZ, 0x9 ;  /* 0x0000000003037211 */ /* 0x000fc400078f48ff */
[C---:B------:R-:W-:Y:S02]  /*0120*/  LOP3.LUT R62, R60.reuse, 0x60, RZ, 0xc0, !PT ;  /* 0x000000603c3e7812 */ /* 0x040fe400078ec0ff */
[----:B------:R-:W-:Y:S02]  /*0130*/  SHF.R.S32.HI R3, RZ, 0x9, R3 ;  /* 0x00000009ff037819 */ /* 0x000fe40000011403 */
[----:B------:R-:W-:-:S03]  /*0140*/  LOP3.LUT R148, R60, 0x1f, RZ, 0xc0, !PT ;  /* 0x0000001f3c947812 */ /* 0x000fc600078ec0ff */
[----:B------:R-:W-:-:S05]  /*0150*/  IMAD.SHL.U32 R4, R3, 0x8, RZ ;  /* 0x0000000803047824 */ /* 0x000fca00078e00ff */
[-C--:B------:R-:W-:Y:S02]  /*0160*/  IABS R7, R4.reuse ;  /* 0x0000000400077213 */ /* 0x080fe40000000000 */
[----:B------:R-:W-:Y:S02]  /*0170*/  IABS R10, R4 ;  /* 0x00000004000a7213 */ /* 0x000fe40000000000 */
[----:B------:R-:W1:Y:S08]  /*0180*/  I2F.RP R0, R7 ;  /* 0x0000000700007306 */ /* 0x000e700000209400 */
[----:B-1----:R-:W1:Y:S02]  /*0190*/  MUFU.RCP R0, R0 ;  /* 0x0000000000007308 */ /* 0x002e640000001000 */
[----:B-1----:R-:W-:-:S02]  /*01a0*/  VIADD R2, R0, 0xffffffe ;  /* 0x0ffffffe00027836 */ /* 0x002fc40000000000 */
[----:B------:R-:W-:-:S04]  /*01b0*/  IMAD.MOV R0, RZ, RZ, -R10 ;  /* 0x000000ffff007224 */ /* 0x000fc800078e0a0a */
[----:B------:R1:W2:Y:S02]  /*01c0*/  F2I.FTZ.U32.TRUNC.NTZ R3, R2 ;  /* 0x0000000200037305 */ /* 0x0002a4000021f000 */
[----:B-1----:R-:W-:Y:S02]  /*01d0*/  IMAD.MOV.U32 R2, RZ, RZ, RZ ;  /* 0x000000ffff027224 */ /* 0x002fe400078e00ff */
[----:B--2---:R-:W-:-:S04]  /*01e0*/  IMAD.MOV R6, RZ, RZ, -R3 ;  /* 0x000000ffff067224 */ /* 0x004fc800078e0a03 */
[----:B------:R-:W-:Y:S02]  /*01f0*/  IMAD R9, R6, R7, RZ ;  /* 0x0000000706097224 */ /* 0x000fe400078e02ff */
[----:B------:R-:W-:Y:S02]  /*0200*/  IMAD.MOV.U32 R6, RZ, RZ, R8 ;  /* 0x000000ffff067224 */ /* 0x000fe400078e0008 */
[----:B------:R-:W-:Y:S01]  /*0210*/  IMAD.HI.U32 R3, R3, R9, R2 ;  /* 0x0000000903037227 */ /* 0x000fe200078e0002 */
[----:B------:R-:W-:-:S05]  /*0220*/  IABS R9, R58 ;  /* 0x0000003a00097213 */ /* 0x000fca0000000000 */
[----:B------:R-:W-:-:S04]  /*0230*/  IMAD.HI.U32 R3, R3, R6, RZ ;  /* 0x0000000603037227 */ /* 0x000fc800078e00ff */
[----:B------:R-:W-:-:S05]  /*0240*/  IMAD R0, R3, R0, R6 ;  /* 0x0000000003007224 */ /* 0x000fca00078e0206 */
[----:B------:R-:W-:-:S13]  /*0250*/  ISETP.GT.U32.AND P1, PT, R7, R0, PT ;  /* 0x000000000700720c */ /* 0x000fda0003f24070 */
[----:B------:R-:W-:Y:S02]  /*0260*/  @!P1 IMAD.IADD R0, R0, 0x1, -R7 ;  /* 0x0000000100009824 */ /* 0x000fe400078e0a07 */
[----:B------:R-:W-:Y:S01]  /*0270*/  @!P1 VIADD R3, R3, 0x1 ;  /* 0x0000000103039836 */ /* 0x000fe20000000000 */
[----:B------:R-:W-:Y:S02]  /*0280*/  ISETP.NE.AND P1, PT, R4, RZ, PT ;  /* 0x000000ff0400720c */ /* 0x000fe40003f25270 */
[----:B------:R-:W-:Y:S02]  /*0290*/  ISETP.GE.U32.AND P0, PT, R0, R7, PT ;  /* 0x000000070000720c */ /* 0x000fe40003f06070 */
[----:B------:R-:W-:-:S04]  /*02a0*/  LOP3.LUT R0, R5, R4, RZ, 0x3c, !PT ;  /* 0x0000000405007212 */ /* 0x000fc800078e3cff */
[----:B------:R-:W-:Y:S01]  /*02b0*/  ISETP.GE.AND P2, PT, R0, RZ, PT ;  /* 0x000000ff0000720c */ /* 0x000fe20003f46270 */
[----:B------:R-:W-:-:S06]  /*02c0*/  VIADD R0, R150, 0x1ff ;  /* 0x000001ff96007836 */ /* 0x000fcc0000000000 */
[----:B------:R-:W-:-:S04]  /*02d0*/  @P0 VIADD R3, R3, 0x1 ;  /* 0x0000000103030836 */ /* 0x000fc80000000000 */
[----:B------:R-:W-:Y:S01]  /*02e0*/  IMAD.MOV.U32 R2, RZ, RZ, R3 ;  /* 0x000000ffff027224 */ /* 0x000fe200078e0003 */
[----:B------:R-:W-:-:S03]  /*02f0*/  SHF.R.S32.HI R3, RZ, 0x1f, R0 ;  /* 0x0000001fff037819 */ /* 0x000fc60000011400 */
[----:B------:R-:W-:Y:S01]  /*0300*/  @!P2 IMAD.MOV R2, RZ, RZ, -R2 ;  /* 0x000000ffff02a224 */ /* 0x000fe200078e0a02 */
[----:B------:R-:W-:Y:S02]  /*0310*/  @!P1 LOP3.LUT R2, RZ, R4, RZ, 0x33, !PT ;  /* 0x00000004ff029212 */ /* 0x000fe400078e33ff */
[----:B------:R-:W-:-:S03]  /*0320*/  LEA.HI R3, R3, R0, RZ, 0x9 ;  /* 0x0000000003037211 */ /* 0x000fc600078f48ff */
[----:B------:R-:W-:Y:S02]  /*0330*/  IMAD.SHL.U32 R6, R2, 0x8, RZ ;  /* 0x0000000802067824 */ /* 0x000fe400078e00ff */
[----:B------:R-:W-:-:S03]  /*0340*/  IMAD.MOV R2, RZ, RZ, -R2 ;  /* 0x000000ffff027224 */ /* 0x000fc600078e0a02 */
[----:B------:R-:W-:Y:S01]  /*0350*/  LEA.HI.SX32 R3, R3, -R6, 0x17 ;  /* 0x8000000603037211 */ /* 0x000fe200078fbaff */
[----:B------:R-:W-:Y:S02]  /*0360*/  IMAD R10, R4, R2, R5 ;  /* 0x00000002040a7224 */ /* 0x000fe400078e0205 */
[----:B------:R-:W-:Y:S01]  /*0370*/  IMAD.MOV.U32 R2, RZ, RZ, RZ ;  /* 0x000000ffff027224 */ /* 0x000fe200078e00ff */
[----:B------:R-:W-:Y:S02]  /*0380*/  VIMNMX R11, R3, 0x8, PT ;  /* 0x00000008030b7848 */ /* 0x000fe40003fe0100 */
[----:B------:R-:W-:Y:S02]  /*0390*/  IABS R4, R10 ;  /* 0x0000000a00047213 */ /* 0x000fe40000000000 */
[----:B------:R-:W-:-:S04]  /*03a0*/  IABS R7, R11 ;  /* 0x0000000b00077213 */ /* 0x000fc80000000000 */
[----:B------:R-:W1:Y:S08]  /*03b0*/  I2F.RP R0, R7 ;  /* 0x0000000700007306 */ /* 0x000e700000209400 */
[----:B-1----:R-:W1:Y:S02]  /*03c0*/  MUFU.RCP R0, R0 ;  /* 0x0000000000007308 */ /* 0x002e640000001000 */
[----:B-1----:R-:W-:-:S06]  /*03d0*/  VIADD R3, R0, 0xffffffe ;  /* 0x0ffffffe00037836 */ /* 0x002fcc0000000000 */
[----:B------:R-:W1:Y:S02]  /*03e0*/  F2I.FTZ.U32.TRUNC.NTZ R3, R3 ;  /* 0x0000000300037305 */ /* 0x000e64000021f000 */
[----:B-1----:R-:W-:-:S04]  /*03f0*/  IMAD.MOV R8, RZ, RZ, -R3 ;  /* 0x000000ffff087224 */ /* 0x002fc800078e0a03 */
[----:B------:R-:W-:Y:S01]  /*0400*/  IMAD R5, R8, R7, RZ ;  /* 0x0000000708057224 */ /* 0x000fe200078e02ff */
[----:B------:R-:W-:-:S03]  /*0410*/  IABS R8, R11 ;  /* 0x0000000b00087213 */ /* 0x000fc60000000000 */
[----:B------:R-:W-:-:S04]  /*0420*/  IMAD.HI.U32 R2, R3, R5, R2 ;  /* 0x0000000503027227 */ /* 0x000fc800078e0002 */
[----:B------:R-:W-:Y:S02]  /*0430*/  IMAD.MOV.U32 R3, RZ, RZ, R4 ;  /* 0x000000ffff037224 */ /* 0x000fe400078e0004 */
[----:B------:R-:W-:Y:S02]  /*0440*/  IMAD.MOV.U32 R5, RZ, RZ, R9 ;  /* 0x000000ffff057224 */ /* 0x000fe400078e0009 */
[----:B------:R-:W-:Y:S02]  /*0450*/  IMAD.MOV R0, RZ, RZ, -R8 ;  /* 0x000000ffff007224 */ /* 0x000fe400078e0a08 */
[----:B------:R-:W-:Y:S01]  /*0460*/  IMAD.HI.U32 R2, R2, R3, RZ ;  /* 0x0000000302027227 */ /* 0x000fe200078e00ff */
[----:B------:R-:W1:Y:S03]  /*0470*/  I2F.RP R4, R5 ;  /* 0x0000000500047306 */ /* 0x000e660000209400 */
[----:B------:R-:W-:-:S05]  /*0480*/  IMAD R0, R2, R0, R3 ;  /* 0x0000000002007224 */ /* 0x000fca00078e0203 */
[----:B------:R-:W2:Y:S01]  /*0490*/  I2F.RP R3, R15 ;  /* 0x0000000f00037306 */ /* 0x000ea20000209400 */
[----:B------:R-:W-:-:S07]  /*04a0*/  ISETP.GT.U32.AND P1, PT, R7, R0, PT ;  /* 0x000000000700720c */ /* 0x000fce0003f24070 */
[----:B-1----:R-:W1:Y:S06]  /*04b0*/  MUFU.RCP R4, R4 ;  /* 0x0000000400047308 */ /* 0x002e6c0000001000 */
[----:B------:R-:W-:Y:S02]  /*04c0*/  @!P1 IMAD.IADD R0, R0, 0x1, -R7 ;  /* 0x0000000100009824 */ /* 0x000fe400078e0a07 */
[----:B--2---:R-:W2:Y:S01]  /*04d0*/  MUFU.RCP R3, R3 ;  /* 0x0000000300037308 */ /* 0x004ea20000001000 */
[----:B------:R-:W-:Y:S01]  /*04e0*/  @!P1 VIADD R2, R2, 0x1 ;  /* 0x0000000102029836 */ /* 0x000fe20000000000 */
[----:B------:R-:W-:-:S02]  /*04f0*/  ISETP.NE.AND P1, PT, R11, RZ, PT ;  /* 0x000000ff0b00720c */ /* 0x000fc40003f25270 */
[----:B------:R-:W-:Y:S02]  /*0500*/  ISETP.GE.U32.AND P0, PT, R0, R7, PT ;  /* 0x000000070000720c */ /* 0x000fe40003f06070 */
[----:B------:R-:W-:Y:S02]  /*0510*/  LOP3.LUT R0, R10, R11, RZ, 0x3c, !PT ;  /* 0x0000000b0a007212 */ /* 0x000fe400078e3cff */
[----:B------:R-:W-:Y:S01]  /*0520*/  SHF.R.U32.HI R7, RZ, 0x5, R60 ;  /* 0x00000005ff077819 */ /* 0x000fe2000001163c */
[----:B-1----:R-:W-:Y:S01]  /*0530*/  VIADD R8, R4, 0xffffffe ;  /* 0x0ffffffe04087836 */ /* 0x002fe20000000000 */
[----:B------:R-:W-:Y:S02]  /*0540*/  ISETP.GE.AND P2, PT, R0, RZ, PT ;  /* 0x000000ff0000720c */ /* 0x000fe40003f46270 */
[----:B------:R-:W-:Y:S01]  /*0550*/  SGXT.U32 R7, R7, 0x2 ;  /* 0x000000020707781a */ /* 0x000fe20000000000 */
[----:B------:R-:W1:Y:S01]  /*0560*/  F2I.FTZ.U32.TRUNC.NTZ R9, R8 ;  /* 0x0000000800097305 */ /* 0x000e62000021f000 */
[----:B--2---:R-:W-:-:S03]  /*0570*/  VIADD R4, R3, 0xffffffe ;  /* 0x0ffffffe03047836 */ /* 0x004fc60000000000 */
[----:B------:R-:W-:-:S04]  /*0580*/  @P0 VIADD R2, R2, 0x1 ;  /* 0x0000000102020836 */ /* 0x000fc80000000000 */
[----:B------:R-:W2:Y:S02]  /*0590*/  F2I.FTZ.U32.TRUNC.NTZ R3, R4 ;  /* 0x0000000400037305 */ /* 0x000ea4000021f000 */
[----:B------:R-:W-:Y:S01]  /*05a0*/  @!P2 IMAD.MOV R2, RZ, RZ, -R2 ;  /* 0x000000ffff02a224 */ /* 0x000fe200078e0a02 */
[----:B------:R-:W-:Y:S01]  /*05b0*/  @!P1 LOP3.LUT R2, RZ, R11, RZ, 0x33, !PT ;  /* 0x0000000bff029212 */ /* 0x000fe200078e33ff */
[----:B-1----:R-:W-:-:S04]  /*05c0*/  IMAD.MOV R12, RZ, RZ, -R9 ;  /* 0x000000ffff0c7224 */ /* 0x002fc800078e0a09 */
[----:B------:R-:W-:-:S04]  /*05d0*/  IMAD.MOV R0, RZ, RZ, -R2 ;  /* 0x000000ffff007224 */ /* 0x000fc800078e0a02 */
[----:B------:R-:W-:Y:S02]  /*05e0*/  IMAD R0, R11, R0, R10 ;  /* 0x000000000b007224 */ /* 0x000fe400078e020a */
[----:B--2---:R-:W-:Y:S02]  /*05f0*/  IMAD.MOV R8, RZ, RZ, -R3 ;  /* 0x000000ffff087224 */ /* 0x004fe400078e0a03 */
[----:B------:R-:W-:Y:S02]  /*0600*/  IMAD.SHL.U32 R10, R2, 0x200, RZ ;  /* 0x00000200020a7824 */ /* 0x000fe400078e00ff */
[----:B------:R-:W-:Y:S02]  /*0610*/  IMAD.MOV.U32 R2, RZ, RZ, R8 ;  /* 0x000000ffff027224 */ /* 0x000fe400078e0008 */
[----:B------:R-:W-:Y:S01]  /*0620*/  IMAD.IADD R0, R6, 0x1, R0 ;  /* 0x0000000106007824 */ /* 0x000fe200078e0200 */
[----:B------:R-:W-:Y:S01]  /*0630*/  LOP3.LUT R6, R10, R7, RZ, 0xfc, !PT ;  /* 0x000000070a067212 */ /* 0x000fe200078efcff */
[----:B------:R-:W-:-:S02]  /*0640*/  IMAD R11, R12, R5, RZ ;  /* 0x000000050c0b7224 */ /* 0x000fc400078e02ff */
[----:B------:R-:W-:Y:S01]  /*0650*/  IMAD.MOV.U32 R8, RZ, RZ, RZ ;  /* 0x000000ffff087224 */ /* 0x000fe200078e00ff */
[----:B------:R-:W-:Y:S01]  /*0660*/  IABS R19, R6 ;  /* 0x0000000600137213 */ /* 0x000fe20000000000 */
[----:B------:R-:W-:Y:S01]  /*0670*/  IMAD R7, R2, R15, RZ ;  /* 0x0000000f02077224 */ /* 0x000fe200078e02ff */
[C---:B------:R-:W-:Y:S01]  /*0680*/  LOP3.LUT R20, R6.reuse, 0x4, RZ, 0xfc, !PT ;  /* 0x0000000406147812 */ /* 0x040fe200078efcff */
[----:B------:R-:W-:Y:S01]  /*0690*/  IMAD.HI.U32 R8, R9, R11, R8 ;  /* 0x0000000b09087227 */ /* 0x000fe200078e0008 */
[----:B------:R-:W-:Y:S02]  /*06a0*/  LOP3.LUT R9, R6, 0x1fc, RZ, 0xfc, !PT ;  /* 0x000001fc06097812 */ /* 0x000fe400078efcff */
[----:B------:R-:W-:Y:S01]  /*06b0*/  IABS R37, R20 ;  /* 0x0000001400257213 */ /* 0x000fe20000000000 */
[----:B------:R-:W-:Y:S01]  /*06c0*/  IMAD R11, R0, 0x200, R252 ;  /* 0x00000200000b7824 */ /* 0x000fe200078e02fc */
[----:B------:R-:W-:Y:S01]  /*06d0*/  IABS R21, R9 ;  /* 0x0000000900157213 */ /* 0x000fe20000000000 */
[----:B------:R-:W-:Y:S01]  /*06e0*/  IMAD.MOV.U32 R2, RZ, RZ, RZ ;  /* 0x000000ffff027224 */ /* 0x000fe200078e00ff */
[----:B------:R-:W-:Y:S01]  /*06f0*/  ISETP.GE.AND P3, PT, R9, RZ, PT ;  /* 0x000000ff0900720c */ /* 0x000fe20003f66270 */
[----:B------:R-:W-:Y:S01]  /*0700*/  VIADD R14, R11, 0x100 ;  /* 0x000001000b0e7836 */ /* 0x000fe20000000000 */
[----:B------:R-:W-:Y:S01]  /*0710*/  IABS R4, R11 ;  /* 0x0000000b00047213 */ /* 0x000fe20000000000 */
[----:B------:R-:W-:Y:S01]  /*0720*/  IMAD.HI.U32 R2, R3, R7, R2 ;  /* 0x0000000703027227 */ /* 0x000fe200078e0002 */
[----:B------:R-:W-:-:S02]  /*0730*/  ISETP.GE.AND P5, PT, R20, RZ, PT ;  /* 0x000000ff1400720c */ /* 0x000fc40003fa6270 */
[----:B------:R-:W-:Y:S01]  /*0740*/  IABS R9, R14 ;  /* 0x0000000e00097213 */ /* 0x000fe20000000000 */
[----:B------:R-:W-:Y:S01]  /*0750*/  IMAD.HI.U32 R3, R8, R21, RZ ;  /* 0x0000001508037227 */ /* 0x000fe200078e00ff */
[C---:B------:R-:W-:Y:S02]  /*0760*/  LOP3.LUT R20, R6.reuse, 0xc, RZ, 0xfc, !PT ;  /* 0x0000000c06147812 */ /* 0x040fe400078efcff */
[----:B------:R-:W-:Y:S01]  /*0770*/  LOP3.LUT R22, R6, 0x14, RZ, 0xfc, !PT ;  /* 0x0000001406167812 */ /* 0x000fe200078efcff */
[----:B------:R-:W-:Y:S01]  /*0780*/  IMAD.MOV R16, RZ, RZ, -R3 ;  /* 0x000000ffff107224 */ /* 0x000fe200078e0a03 */
[----:B------:R-:W-:Y:S01]  /*0790*/  IABS R85, R20 ;  /* 0x0000001400557213 */ /* 0x000fe20000000000 */
[----:B------:R-:W-:Y:S01]  /*07a0*/  IMAD.HI.U32 R0, R2, R4, RZ ;  /* 0x0000000402007227 */ /* 0x000fe200078e00ff */
[----:B------:R-:W-:Y:S02]  /*07b0*/  IABS R39, R22 ;  /* 0x0000001600277213 */ /* 0x000fe40000000000 */
[C---:B------:R-:W-:Y:S01]  /*07c0*/  LOP3.LUT R25, R6.reuse, 0x38, RZ, 0xfc, !PT ;  /* 0x0000003806197812 */ /* 0x040fe200078efcff */
[C---:B------:R-:W-:Y:S01]  /*07d0*/  VIADD R12, R11.reuse, 0x80 ;  /* 0x000000800b0c7836 */ /* 0x040fe20000000000 */
[----:B------:R-:W-:Y:S01]  /*07e0*/  LOP3.LUT R24, R6, 0x34, RZ, 0xfc, !PT ;  /* 0x0000003406187812 */ /* 0x000fe200078efcff */
[----:B------:R-:W-:Y:S01]  /*07f0*/  VIADD R13, R11, 0x180 ;  /* 0x000001800b0d7836 */ /* 0x000fe20000000000 */
[----:B------:R-:W-:Y:S01]  /*0800*/  IABS R49, R25 ;  /* 0x0000001900317213 */ /* 0x000fe20000000000 */
[----:B------:R-:W-:Y:S01]  /*0810*/  IMAD R21, R5, R16, R21 ;  /* 0x0000001005157224 */ /* 0x000fe200078e0215 */
[----:B------:R-:W-:Y:S01]  /*0820*/  IABS R7, R12 ;  /* 0x0000000c00077213 */ /* 0x000fe20000000000 */
[----:B------:R-:W-:Y:S01]  /*0830*/  IMAD.MOV R3, RZ, RZ, -R0 ;  /* 0x000000ffff037224 */ /* 0x000fe200078e0a00 */
[----:B------:R-:W-:-:S02]  /*0840*/  IABS R17, R13 ;  /* 0x0000000d00117213 */ /* 0x000fc40000000000 */
[----:B------:R-:W-:Y:S01]  /*0850*/  ISETP.GT.U32.AND P0, PT, R5, R21, PT ;  /* 0x000000150500720c */ /* 0x000fe20003f04070 */
[C---:B------:R-:W-:Y:S01]  /*0860*/  IMAD R4, R15.reuse, R3, R4 ;  /* 0x000000030f047224 */ /* 0x040fe200078e0204 */
[----:B------:R-:W-:Y:S01]  /*0870*/  IABS R47, R24 ;  /* 0x00000018002f7213 */ /* 0x000fe20000000000 */
[----:B------:R-:W-:Y:S01]  /*0880*/  IMAD.HI.U32 R3, R2, R9, RZ ;  /* 0x0000000902037227 */ /* 0x000fe200078e00ff */
[----:B------:R-:W-:Y:S02]  /*0890*/  LOP3.LUT R26, R6, 0x40, RZ, 0xfc, !PT ;  /* 0x00000040061a7812 */ /* 0x000fe400078efcff */
[----:B------:R-:W-:Y:S01]  /*08a0*/  ISETP.GT.U32.AND P2, PT, R15, R4, PT ;  /* 0x000000040f00720c */ /* 0x000fe20003f44070 */
[----:B------:R-:W-:Y:S01]  /*08b0*/  IMAD.HI.U32 R0, R2, R7, RZ ;  /* 0x0000000702007227 */ /* 0x000fe200078e00ff */
[----:B------:R-:W-:Y:S02]  /*08c0*/  IABS R141, R26 ;  /* 0x0000001a008d7213 */ /* 0x000fe40000000000 */
[----:B------:R-:W-:Y:S01]  /*08d0*/  LOP3.LUT R27, R6, 0x184, RZ, 0xfc, !PT ;  /* 0x00000184061b7812 */ /* 0x000fe200078efcff */
[----:B------:R-:W-:Y:S01]  /*08e0*/  IMAD.HI.U32 R2, R2, R17, RZ ;  /* 0x0000001102027227 */ /* 0x000fe200078e00ff */
[----:B------:R-:W-:-:S02]  /*08f0*/  LOP3.LUT R28, R6, 0x188, RZ, 0xfc, !PT ;  /* 0x00000188061c7812 */ /* 0x000fc400078efcff */
[----:B------:R-:W-:Y:S01]  /*0900*/  IABS R36, R27 ;  /* 0x0000001b00247213 */ /* 0x000fe20000000000 */
[----:B------:R-:W-:Y:S01]  /*0910*/  IMAD.MOV R16, RZ, RZ, -R3 ;  /* 0x000000ffff107224 */ /* 0x000fe200078e0a03 */
[----:B------:R-:W-:Y:S01]  /*0920*/  IABS R99, R28 ;  /* 0x0000001c00637213 */ /* 0x000fe20000000000 */
[----:B------:R-:W-:Y:S01]  /*0930*/  IMAD.MOV R0, RZ, RZ, -R0 ;  /* 0x000000ffff007224 */ /* 0x000fe200078e0a00 */
[C---:B------:R-:W-:Y:S01]  /*0940*/  LOP3.LUT R29, R6.reuse, 0x1a8, RZ, 0xfc, !PT ;  /* 0x000001a8061d7812 */ /* 0x040fe200078efcff */
[----:B------:R-:W-:Y:S01]  /*0950*/  IMAD.MOV R18, RZ, RZ, -R2 ;  /* 0x000000ffff127224 */ /* 0x000fe200078e0a02 */
[C---:B------:R-:W-:Y:S01]  /*0960*/  LOP3.LUT R30, R6.reuse, 0x1c8, RZ, 0xfc, !PT ;  /* 0x000001c8061e7812 */ /* 0x040fe200078efcff */
[C---:B------:R-:W-:Y:S01]  /*0970*/  IMAD R2, R15.reuse, R16, R9 ;  /* 0x000000100f027224 */ /* 0x040fe200078e0209 */
[----:B------:R-:W-:Y:S01]  /*0980*/  IABS R95, R29 ;  /* 0x0000001d005f7213 */ /* 0x000fe20000000000 */
[C---:B------:R-:W-:Y:S01]  /*0990*/  IMAD R3, R15.reuse, R0, R7 ;  /* 0x000000000f037224 */ /* 0x040fe200078e0207 */
[----:B------:R-:W-:Y:S01]  /*09a0*/  IABS R91, R30 ;  /* 0x0000001e005b7213 */ /* 0x000fe20000000000 */
[----:B------:R-:W-:Y:S01]  /*09b0*/  IMAD R0, R15, R18, R17 ;  /* 0x000000120f007224 */ /* 0x000fe200078e0211 */
[----:B------:R-:W-:Y:S01]  /*09c0*/  LOP3.LUT R17, R6, 0x8, RZ, 0xfc, !PT ;  /* 0x0000000806117812 */ /* 0x000fe200078efcff */
[----:B------:R-:W-:Y:S01]  /*09d0*/  @!P0 IMAD.IADD R21, R21, 0x1, -R5 ;  /* 0x0000000115158824 */ /* 0x000fe200078e0a05 */
[C---:B------:R-:W-:Y:S01]  /*09e0*/  ISETP.GT.U32.AND P0, PT, R15.reuse, R2, PT ;  /* 0x000000020f00720c */ /* 0x040fe20003f04070 */
[----:B------:R-:W-:Y:S01]  /*09f0*/  IMAD.HI.U32 R7, R8, R19, RZ ;  /* 0x0000001308077227 */ /* 0x000fe200078e00ff */
[----:B------:R-:W-:-:S02]  /*0a00*/  ISETP.GT.U32.AND P6, PT, R15, R0, PT ;  /* 0x000000000f00720c */ /* 0x000fc40003fc4070 */
[----:B------:R-:W-:Y:S01]  /*0a10*/  ISETP.GT.U32.AND P1, PT, R15, R3, PT ;  /* 0x000000030f00720c */ /* 0x000fe20003f24070 */
[----:B------:R-:W-:Y:S01]  /*0a20*/  IMAD.MOV R16, RZ, RZ, -R7 ;  /* 0x000000ffff107224 */ /* 0x000fe200078e0a07 */
[----:B------:R-:W-:Y:S01]  /*0a30*/  IABS R23, R17 ;  /* 0x0000001100177213 */ /* 0x000fe20000000000 */
[----:B------:R-:W-:Y:S01]  /*0a40*/  IMAD.HI.U32 R7, R8, R37, RZ ;  /* 0x0000002508077227 */ /* 0x000fe200078e00ff */
[----:B------:R-:W-:Y:S02]  /*0a50*/  ISETP.GT.U32.AND P4, PT, R5, R21, PT ;  /* 0x000000150500720c */ /* 0x000fe40003f84070 */
[----:B------:R-:W-:Y:S01]  /*0a60*/  LOP3.LUT R34, R6, 0x1d0, RZ, 0xfc, !PT ;  /* 0x000001d006227812 */ /* 0x000fe200078efcff */
[----:B------:R-:W-:Y:S01]  /*0a70*/  IMAD.HI.U32 R9, R8, R23, RZ ;  /* 0x0000001708097227 */ /* 0x000fe200078e00ff */
[----:B------:R-:W-:Y:S02]  /*0a80*/  LOP3.LUT R32, R6, 0x1cc, RZ, 0xfc, !PT ;  /* 0x000001cc06207812 */ /* 0x000fe400078efcff */
[----:B------:R-:W-:Y:S01]  /*0a90*/  IABS R159, R34 ;  /* 0x00000022009f7213 */ /* 0x000fe20000000000 */
[--C-:B------:R-:W-:Y:S01]  /*0aa0*/  @!P0 IMAD.IADD R2, R2, 0x1, -R15.reuse ;  /* 0x0000000102028824 */ /* 0x100fe200078e0a0f */
[----:B------:R-:W-:Y:S01]  /*0ab0*/  ISETP.GE.AND P0, PT, R17, RZ, PT ;  /* 0x000000ff1100720c */ /* 0x000fe20003f06270 */
[--C-:B------:R-:W-:Y:S01]  /*0ac0*/  @!P6 IMAD.IADD R0, R0, 0x1, -R15.reuse ;  /* 0x000000010000e824 */ /* 0x100fe200078e0a0f */
[C---:B------:R-:W-:Y:S01]  /*0ad0*/  LOP3.LUT R17, R6.reuse, 0x10, RZ, 0xfc, !PT ;  /* 0x0000001006117812 */ /* 0x040fe200078efcff */
[----:B------:R-:W-:Y:S01]  /*0ae0*/  @!P1 IMAD.IADD R3, R3, 0x1, -R15 ;  /* 0x0000000103039824 */ /* 0x000fe200078e0a0f */
[----:B------:R-:W-:Y:S01]  /*0af0*/  ISETP.GT.U32.AND P6, PT, R15, R2, PT ;  /* 0x000000020f00720c */ /* 0x000fe20003fc4070 */
[----:B------:R-:W-:Y:S01]  /*0b00*/  IMAD.MOV R18, RZ, RZ, -R9 ;  /* 0x000000ffff127224 */ /* 0x000fe200078e0a09 */
[----:B------:R-:W-:Y:S01]  /*0b10*/  IABS R135, R17 ;  /* 0x0000001100877213 */ /* 0x000fe20000000000 */
[----:B------:R-:W-:Y:S01]  /*0b20*/  IMAD R19, R5, R16, R19 ;  /* 0x0000001005137224 */ /* 0x000fe200078e0213 */
[----:B------:R-:W-:Y:S01]  /*0b30*/  ISETP.GT.U32.AND P1, PT, R15, R3, PT ;  /* 0x000000030f00720c */ /* 0x000fe20003f24070 */
[C---:B------:R-:W-:Y:S01]  /*0b40*/  IMAD R23, R5.reuse, R18, R23 ;  /* 0x0000001205177224 */ /* 0x040fe200078e0217 */
[----:B------:R-:W-:Y:S01]  /*0b50*/  LOP3.LUT R35, R6, 0x1d4, RZ, 0xfc, !PT ;  /* 0x000001d406237812 */ /* 0x000fe200078efcff */
[----:B------:R-:W-:Y:S01]  /*0b60*/  @!P2 IMAD.IADD R4, R4, 0x1, -R15 ;  /* 0x000000010404a824 */ /* 0x000fe200078e0a0f */
[----:B------:R-:W-:Y:S01]  /*0b70*/  ISETP.GT.U32.AND P2, PT, R5, R19, PT ;  /* 0x000000130500720c */ /* 0x000fe20003f44070 */
[----:B------:R-:W-:Y:S01]  /*0b80*/  IMAD.MOV R16, RZ, RZ, -R7 ;  /* 0x000000ffff107224 */ /* 0x000fe200078e0a07 */
[----:B------:R-:W-:Y:S01]  /*0b90*/  IABS R157, R35 ;  /* 0x00000023009d7213 */ /* 0x000fe20000000000 */
[----:B------:R-:W-:Y:S01]  /*0ba0*/  IMAD.HI.U32 R7, R8, R85, RZ ;  /* 0x0000005508077227 */ /* 0x000fe200078e00ff */
[----:B------:R-:W-:-:S02]  /*0bb0*/  LOP3.LUT R42, R6, 0x1d8, RZ, 0xfc, !PT ;  /* 0x000001d8062a7812 */ /* 0x000fc400078efcff */
[----:B------:R-:W-:Y:S01]  /*0bc0*/  LOP3.LUT R44, R6, 0x1dc, RZ, 0xfc, !PT ;  /* 0x000001dc062c7812 */ /* 0x000fe200078efcff */
[----:B------:R-:W-:Y:S01]  /*0bd0*/  @!P6 IMAD.IADD R2, R2, 0x1, -R15 ;  /* 0x000000010202e824 */ /* 0x000fe200078e0a0f */
[C---:B------:R-:W-:Y:S01]  /*0be0*/  ISETP.GT.U32.AND P6, PT, R5.reuse, R23, PT ;  /* 0x000000170500720c */ /* 0x040fe20003fc4070 */
[----:B------:R-:W-:Y:S01]  /*0bf0*/  IMAD R37, R5, R16, R37 ;  /* 0x0000001005257224 */ /* 0x000fe200078e0225 */
[----:B------:R-:W-:Y:S01]  /*0c00*/  IABS R155, R42 ;  /* 0x0000002a009b7213 */ /* 0x000fe20000000000 */
[----:B------:R-:W-:Y:S01]  /*0c10*/  @!P1 IMAD.IADD R3, R3, 0x1, -R15 ;  /* 0x0000000103039824 */ /* 0x000fe200078e0a0f */
[----:B------:R-:W-:Y:S01]  /*0c20*/  LOP3.LUT R46, R6, 0x1e0, RZ, 0xfc, !PT ;  /* 0x000001e0062e7812 */ /* 0x000fe200078efcff */
[--C-:B------:R-:W-:Y:S01]  /*0c30*/  @!P4 IMAD.IADD R21, R21, 0x1, -R5.reuse ;  /* 0x000000011515c824 */ /* 0x100fe200078e0a05 */
[----:B------:R-:W-:Y:S01]  /*0c40*/  ISETP.GT.U32.AND P1, PT, R5, R37, PT ;  /* 0x000000250500720c */ /* 0x000fe20003f24070 */
[----:B------:R-:W-:Y:S01]  /*0c50*/  @!P2 IMAD.IADD R19, R19, 0x1, -R5 ;  /* 0x000000011313a824 */ /* 0x000fe200078e0a05 */
[----:B------:R-:W-:Y:S01]  /*0c60*/  ISETP.GT.U32.AND P4, PT, R15, R4, PT ;  /* 0x000000040f00720c */ /* 0x000fe20003f84070 */
[----:B------:R-:W-:Y:S01]  /*0c70*/  IMAD.MOV R16, RZ, RZ, -R7 ;  /* 0x000000ffff107224 */ /* 0x000fe200078e0a07 */
[----:B------:R-:W-:Y:S01]  /*0c80*/  IABS R89, R46 ;  /* 0x0000002e00597213 */ /* 0x000fe20000000000 */
[----:B------:R-:W-:Y:S01]  /*0c90*/  @!P3 IMAD.MOV R21, RZ, RZ, -R21 ;  /* 0x000000ffff15b224 */ /* 0x000fe200078e0a15 */
[----:B------:R-:W-:Y:S01]  /*0ca0*/  ISETP.GT.U32.AND P2, PT, R5, R19, PT ;  /* 0x000000130500720c */ /* 0x000fe20003f44070 */
[----:B------:R-:W-:Y:S01]  /*0cb0*/  @!P6 IMAD.IADD R23, R23, 0x1, -R5 ;  /* 0x000000011717e824 */ /* 0x000fe200078e0a05 */
[----:B------:R-:W-:Y:S01]  /*0cc0*/  ISETP.GE.AND P6, PT, R20, RZ, PT ;  /* 0x000000ff1400720c */ /* 0x000fe20003fc6270 */
[C---:B------:R-:W-:Y:S01]  /*0cd0*/  IMAD R85, R5.reuse, R16, R85 ;  /* 0x0000001005557224 */ /* 0x040fe200078e0255 */
[----:B------:R-:W-:Y:S01]  /*0ce0*/  LOP3.LUT R20, R6, 0x2c, RZ, 0xfc, !PT ;  /* 0x0000002c06147812 */ /* 0x000fe200078efcff */
[----:B------:R-:W-:Y:S01]  /*0cf0*/  IMAD.HI.U32 R7, R8, R135, RZ ;  /* 0x0000008708077227 */ /* 0x000fe200078e00ff */
[----:B------:R-:W-:-:S02]  /*0d00*/  ISETP.GT.U32.AND P3, PT, R5, R23, PT ;  /* 0x000000170500720c */ /* 0x000fc40003f64070 */
[----:B------:R-:W-:Y:S01]  /*0d10*/  IABS R81, R20 ;  /* 0x0000001400517213 */ /* 0x000fe20000000000 */
[----:B------:R-:W-:Y:S01]  /*0d20*/  @!P1 IMAD.IADD R37, R37, 0x1, -R5 ;  /* 0x0000000125259824 */ /* 0x000fe200078e0a05 */
[----:B------:R-:W-:Y:S01]  /*0d30*/  ISETP.GT.U32.AND P1, PT, R5, R85, PT ;  /* 0x000000550500720c */ /* 0x000fe20003f24070 */
[----:B------:R-:W-:Y:S01]  /*0d40*/  IMAD.MOV R16, RZ, RZ, -R7 ;  /* 0x000000ffff107224 */ /* 0x000fe200078e0a07 */
[----:B------:R-:W-:Y:S01]  /*0d50*/  LOP3.LUT R7, R6, 0x18, RZ, 0xfc, !PT ;  /* 0x0000001806077812 */ /* 0x000fe200078efcff */
[----:B------:R-:W-:Y:S01]  /*0d60*/  @!P2 IMAD.IADD R19, R19, 0x1, -R5 ;  /* 0x000000011313a824 */ /* 0x000fe200078e0a05 */
[C---:B------:R-:W-:Y:S01]  /*0d70*/  ISETP.GT.U32.AND P2, PT, R5.reuse, R37, PT ;  /* 0x000000250500720c */ /* 0x040fe20003f44070 */
[----:B------:R-:W-:Y:S01]  /*0d80*/  IMAD R135, R5, R16, R135 ;  /* 0x0000001005877224 */ /* 0x000fe200078e0287 */
[----:B------:R-:W-:Y:S01]  /*0d90*/  IABS R41, R7 ;  /* 0x0000000700297213 */ /* 0x000fe20000000000 */
[----:B------:R-:W-:Y:S01]  /*0da0*/  IMAD.HI.U32 R9, R8, R39, RZ ;  /* 0x0000002708097227 */ /* 0x000fe200078e00ff */
[----:B------:R-:W-:-:S02]  /*0db0*/  LOP3.LUT R48, R6, 0x1e4, RZ, 0xfc, !PT ;  /* 0x000001e406307812 */ /* 0x000fc400078efcff */
[C---:B------:R-:W-:Y:S01]  /*0dc0*/  LOP3.LUT R50, R6.reuse, 0x1e8, RZ, 0xfc, !PT ;  /* 0x000001e806327812 */ /* 0x040fe200078efcff */
[--C-:B------:R-:W-:Y:S01]  /*0dd0*/  @!P3 IMAD.IADD R23, R23, 0x1, -R5.reuse ;  /* 0x000000011717b824 */ /* 0x100fe200078e0a05 */
[----:B------:R-:W-:Y:S01]  /*0de0*/  ISETP.GT.U32.AND P3, PT, R5, R135, PT ;  /* 0x000000870500720c */ /* 0x000fe20003f64070 */
[----:B------:R-:W-:Y:S01]  /*0df0*/  @!P1 IMAD.IADD R85, R85, 0x1, -R5 ;  /* 0x0000000155559824 */ /* 0x000fe200078e0a05 */
[----:B------:R-:W-:Y:S01]  /*0e00*/  IABS R153, R48 ;  /* 0x0000003000997213 */ /* 0x000fe20000000000 */
[----:B------:R-:W-:Y:S01]  /*0e10*/  IMAD.MOV R18, RZ, RZ, -R9 ;  /* 0x000000ffff127224 */ /* 0x000fe200078e0a09 */
[----:B------:R-:W-:Y:S01]  /*0e20*/  LOP3.LUT R9, R6, 0x1c, RZ, 0xfc, !PT ;  /* 0x0000001c06097812 */ /* 0x000fe200078efcff */
[----:B------:R-:W-:Y:S01]  /*0e30*/  @!P2 IMAD.IADD R37, R37, 0x1, -R5 ;  /* 0x000000012525a824 */ /* 0x000fe200078e0a05 */
[----:B------:R-:W-:Y:S01]  /*0e40*/  ISETP.GT.U32.AND P1, PT, R5, R85, PT ;  /* 0x000000550500720c */ /* 0x000fe20003f24070 */
[----:B------:R-:W-:Y:S01]  /*0e50*/  @!P4 IMAD.IADD R4, R4, 0x1, -R15 ;  /* 0x000000010404c824 */ /* 0x000fe200078e0a0f */
[----:B------:R-:W-:Y:S01]  /*0e60*/  ISETP.GT.U32.AND P4, PT, R15, R0, PT ;  /* 0x000000000f00720c */ /* 0x000fe20003f84070 */
[----:B------:R-:W-:Y:S01]  /*0e70*/  IMAD R39, R5, R18, R39 ;  /* 0x0000001205277224 */ /* 0x000fe200078e0227 */
[----:B------:R-:W-:Y:S01]  /*0e80*/  IABS R83, R9 ;  /* 0x0000000900537213 */ /* 0x000fe20000000000 */
[----:B------:R-:W-:Y:S01]  /*0e90*/  @!P5 IMAD.MOV R37, RZ, RZ, -R37 ;  /* 0x000000ffff25d224 */ /* 0x000fe200078e0a25 */
[----:B------:R-:W-:Y:S01]  /*0ea0*/  ISETP.GE.AND P5, PT, R7, RZ, PT ;  /* 0x000000ff0700720c */ /* 0x000fe20003fa6270 */
[----:B------:R-:W-:Y:S01]  /*0eb0*/  @!P3 IMAD.IADD R135, R135, 0x1, -R5 ;  /* 0x000000018787b824 */ /* 0x000fe200078e0a05 */
[----:B------:R-:W-:Y:S01]  /*0ec0*/  ISETP.GE.AND P2, PT, R22, RZ, PT ;  /* 0x000000ff1600720c */ /* 0x000fe20003f46270 */
[----:B------:R-:W-:Y:S01]  /*0ed0*/  IMAD.HI.U32 R7, R8, R41, RZ ;  /* 0x0000002908077227 */ /* 0x000fe200078e00ff */
[----:B------:R-:W-:-:S02]  /*0ee0*/  LOP3.LUT R22, R6, 0x30, RZ, 0xfc, !PT ;  /* 0x0000003006167812 */ /* 0x000fc400078efcff */
[----:B------:R-:W-:Y:S01]  /*0ef0*/  ISETP.GT.U32.AND P3, PT, R5, R135, PT ;  /* 0x000000870500720c */ /* 0x000fe20003f64070 */
[----:B------:R-:W-:Y:S01]  /*0f00*/  @!P0 IMAD.MOV R23, RZ, RZ, -R23 ;  /* 0x000000ffff178224 */ /* 0x000fe200078e0a17 */
[----:B------:R-:W-:Y:S01]  /*0f10*/  ISETP.GE.AND P0, PT, R9, RZ, PT ;  /* 0x000000ff0900720c */ /* 0x000fe20003f06270 */
[----:B------:R-:W-:Y:S01]  /*0f20*/  @!P1 IMAD.IADD R85, R85, 0x1, -R5 ;  /* 0x0000000155559824 */ /* 0x000fe200078e0a05 */
[C---:B------:R-:W-:Y:S01]  /*0f30*/  ISETP.GT.U32.AND P1, PT, R5.reuse, R39, PT ;  /* 0x000000270500720c */ /* 0x040fe20003f24070 */
[----:B------:R-:W-:Y:S01]  /*0f40*/  IMAD.HI.U32 R9, R8, R83, RZ ;  /* 0x0000005308097227 */ /* 0x000fe200078e00ff */
[----:B------:R-:W-:Y:S02]  /*0f50*/  IABS R139, R22 ;  /* 0x00000016008b7213 */ /* 0x000fe40000000000 */
[C---:B------:R-:W-:Y:S01]  /*0f60*/  LOP3.LUT R52, R6.reuse, 0x1ec, RZ, 0xfc, !PT ;  /* 0x000001ec06347812 */ /* 0x040fe200078efcff */
[----:B------:R-:W-:Y:S01]  /*0f70*/  IMAD.MOV R16, RZ, RZ, -R7 ;  /* 0x000000ffff107224 */ /* 0x000fe200078e0a07 */
[----:B------:R-:W-:Y:S01]  /*0f80*/  LOP3.LUT R54, R6, 0x1f0, RZ, 0xfc, !PT ;  /* 0x000001f006367812 */ /* 0x000fe200078efcff */
[----:B------:R-:W-:Y:S01]  /*0f90*/  IMAD.MOV R18, RZ, RZ, -R9 ;  /* 0x000000ffff127224 */ /* 0x000fe200078e0a09 */
[----:B------:R-:W-:Y:S01]  /*0fa0*/  IABS R151, R50 ;  /* 0x0000003200977213 */ /* 0x000fe20000000000 */
[C---:B------:R-:W-:Y:S01]  /*0fb0*/  IMAD R41, R5.reuse, R16, R41 ;  /* 0x0000001005297224 */ /* 0x040fe200078e0229 */
[----:B------:R-:W-:Y:S01]  /*0fc0*/  IABS R87, R54 ;  /* 0x0000003600577213 */ /* 0x000fe20000000000 */
[----:B------:R-:W-:Y:S01]  /*0fd0*/  @!P4 IMAD.IADD R0, R0, 0x1, -R15 ;  /* 0x000000010000c824 */ /* 0x000fe200078e0a0f */
[C---:B------:R-:W-:Y:S01]  /*0fe0*/  ISETP.GE.AND P4, PT, R6.reuse, RZ, PT ;  /* 0x000000ff0600720c */ /* 0x040fe20003f86270 */
[----:B------:R-:W-:Y:S01]  /*0ff0*/  IMAD R83, R5, R18, R83 ;  /* 0x0000001205537224 */ /* 0x000fe200078e0253 */
[----:B------:R-:W-:Y:S01]  /*1000*/  LOP3.LUT R15, R6, 0x20, RZ, 0xfc, !PT ;  /* 0x00000020060f7812 */ /* 0x000fe200078efcff */
[--C-:B------:R-:W-:Y:S01]  /*1010*/  @!P3 IMAD.IADD R135, R135, 0x1, -R5.reuse ;  /* 0x000000018787b824 */ /* 0x100fe200078e0a05 */
[----:B------:R-:W-:Y:S01]  /*1020*/  ISETP.GT.U32.AND P3, PT, R5, R41, PT ;  /* 0x000000290500720c */ /* 0x000fe20003f64070 */
[----:B------:R-:W-:Y:S01]  /*1030*/  @!P1 IMAD.IADD R39, R39, 0x1, -R5 ;  /* 0x0000000127279824 */ /* 0x000fe200078e0a05 */
[----:B------:R-:W-:Y:S01]  /*1040*/  IABS R137, R15 ;  /* 0x0000000f00897213 */ /* 0x000fe20000000000 */
[----:B------:R-:W-:Y:S01]  /*1050*/  @!P6 IMAD.MOV R85, RZ, RZ, -R85 ;  /* 0x000000ffff55e224 */ /* 0x000fe200078e0a55 */
[----:B------:R-:W-:-:S02]  /*1060*/  ISETP.GT.U32.AND P6, PT, R5, R83, PT ;  /* 0x000000530500720c */ /* 0x000fc40003fc4070 */
[----:B------:R-:W-:Y:S01]  /*1070*/  ISETP.GT.U32.AND P1, PT, R5, R39, PT ;  /* 0x000000270500720c */ /* 0x000fe20003f24070 */
[----:B------:R-:W-:Y:S01]  /*1080*/  IMAD.HI.U32 R7, R8, R137, RZ ;  /* 0x0000008908077227 */ /* 0x000fe200078e00ff */
[----:B------:R-:W-:-:S03]  /*1090*/  LOP3.LUT R56, R6, 0x1f4, RZ, 0xfc, !PT ;  /* 0x000001f406387812 */ /* 0x000fc600078efcff */
[----:B------:R-:W-:Y:S01]  /*10a0*/  @!P4 IMAD.MOV R19, RZ, RZ, -R19 ;  /* 0x000000ffff13c224 */ /* 0x000fe200078e0a13 */
[----:B------:R-:W-:Y:S01]  /*10b0*/  ISETP.GE.AND P4, PT, R17, RZ, PT ;  /* 0x000000ff1100720c */ /* 0x000fe20003f86270 */
[----:B------:R-:W-:Y:S01]  /*10c0*/  @!P3 IMAD.IADD R41, R41, 0x1, -R5 ;  /* 0x000000012929b824 */ /* 0x000fe200078e0a05 */
[----:B------:R-:W-:Y:S01]  /*10d0*/  LOP3.LUT R17, R6, 0x24, RZ, 0xfc, !PT ;  /* 0x0000002406117812 */ /* 0x000fe200078efcff */
[----:B------:R-:W-:Y:S01]  /*10e0*/  IMAD.MOV R16, RZ, RZ, -R7 ;  /* 0x000000ffff107224 */ /* 0x000fe200078e0a07 */
[----:B------:R-:W-:Y:S01]  /*10f0*/  IABS R149, R56 ;  /* 0x0000003800957213 */ /* 0x000fe20000000000 */
[--C-:B------:R-:W-:Y:S01]  /*1100*/  @!P6 IMAD.IADD R83, R83, 0x1, -R5.reuse ;  /* 0x000000015353e824 */ /* 0x100fe200078e0a05 */
[----:B------:R-:W-:Y:S01]  /*1110*/  IABS R43, R17 ;  /* 0x00000011002b7213 */ /* 0x000fe20000000000 */
[----:B------:R-:W-:Y:S01]  /*1120*/  @!P1 IMAD.IADD R39, R39, 0x1, -R5 ;  /* 0x0000000127279824 */ /* 0x000fe200078e0a05 */
[C---:B------:R-:W-:Y:S01]  /*1130*/  ISETP.GT.U32.AND P3, PT, R5.reuse, R41, PT ;  /* 0x000000290500720c */ /* 0x040fe20003f64070 */
[----:B------:R-:W-:Y:S01]  /*1140*/  IMAD R137, R5, R16, R137 ;  /* 0x0000001005897224 */ /* 0x000fe200078e0289 */
[----:B------:R-:W-:Y:S01]  /*1150*/  ISETP.GE.AND P1, PT, R17, RZ, PT ;  /* 0x000000ff1100720c */ /* 0x000fe20003f26270 */
[----:B------:R-:W-:Y:S01]  /*1160*/  IMAD.HI.U32 R9, R8, R43, RZ ;  /* 0x0000002b08097227 */ /* 0x000fe200078e00ff */
[----:B------:R-:W-:-:S02]  /*1170*/  ISETP.GT.U32.AND P6, PT, R5, R83, PT ;  /* 0x000000530500720c */ /* 0x000fc40003fc4070 */
[----:B------:R-:W-:Y:S01]  /*1180*/  LOP3.LUT R17, R6, 0x28, RZ, 0xfc, !PT ;  /* 0x0000002806117812 */ /* 0x000fe200078efcff */
[----:B------:R-:W-:Y:S02]  /*1190*/  IMAD.MOV R18, RZ, RZ, -R9 ;  /* 0x000000ffff127224 */ /* 0x000fe400078e0a09 */
[----:B------:R-:W-:Y:S01]  /*11a0*/  IMAD.HI.U32 R9, R8, R139, RZ ;  /* 0x0000008b08097227 */ /* 0x000fe200078e00ff */
[----:B------:R-:W-:-:S03]  /*11b0*/  IABS R45, R17 ;  /* 0x00000011002d7213 */ /* 0x000fc60000000000 */
[----:B------:R-:W-:Y:S02]  /*11c0*/  IMAD R43, R5, R18, R43 ;  /* 0x00000012052b7224 */ /* 0x000fe400078e022b */
[----:B------:R-:W-:Y:S01]  /*11d0*/  @!P3 IMAD.IADD R41, R41, 0x1, -R5 ;  /* 0x000000012929b824 */ /* 0x000fe200078e0a05 */
[----:B------:R-:W-:Y:S01]  /*11e0*/  ISETP.GT.U32.AND P3, PT, R5, R137, PT ;  /* 0x000000890500720c */ /* 0x000fe20003f64070 */
[----:B------:R-:W-:-:S04]  /*11f0*/  IMAD.HI.U32 R7, R8, R45, RZ ;  /* 0x0000002d08077227 */ /* 0x000fc800078e00ff */
[----:B------:R-:W-:Y:S01]  /*1200*/  @!P6 IMAD.IADD R83, R83, 0x1, -R5 ;  /* 0x000000015353e824 */ /* 0x000fe200078e0a05 */
[----:B------:R-:W-:Y:S01]  /*1210*/  ISETP.GT.U32.AND P6, PT, R5, R43, PT ;  /* 0x0000002b0500720c */ /* 0x000fe20003fc4070 */
[----:B------:R-:W-:Y:S02]  /*1220*/  IMAD.MOV R16, RZ, RZ, -R7 ;  /* 0x000000ffff107224 */ /* 0x000fe400078e0a07 */
[----:B------:R-:W-:-:S04]  /*1230*/  IMAD.HI.U32 R7, R8, R81, RZ ;  /* 0x0000005108077227 */ /* 0x000fc800078e00ff */
[----:B------:R-:W-:Y:S02]  /*1240*/  IMAD R45, R5, R16, R45 ;  /* 0x00000010052d7224 */ /* 0x000fe400078e022d */
[----:B------:R-:W-:Y:S02]  /*1250*/  IMAD.MOV R16, RZ, RZ, -R7 ;  /* 0x000000ffff107224 */ /* 0x000fe400078e0a07 */
[----:B------:R-:W-:Y:S01]  /*1260*/  @!P3 IMAD.IADD R137, R137, 0x1, -R5 ;  /* 0x000000018989b824 */ /* 0x000fe200078e0a05 */
[C---:B------:R-:W-:Y:S01]  /*1270*/  ISETP.GT.U32.AND P3, PT, R5.reuse, R45, PT ;  /* 0x0000002d0500720c */ /* 0x040fe20003f64070 */
[----:B------:R-:W-:Y:S02]  /*1280*/  IMAD R81, R5, R16, R81 ;  /* 0x0000001005517224 */ /* 0x000fe400078e0251 */
[----:B------:R-:W-:Y:S02]  /*1290*/  @!P6 IMAD.IADD R43, R43, 0x1, -R5 ;  /* 0x000000012b2be824 */ /* 0x000fe400078e0a05 */
[----:B------:R-:W-:Y:S01]  /*12a0*/  IMAD.MOV R18, RZ, RZ, -R9 ;  /* 0x000000ffff127224 */ /* 0x000fe200078e0a09 */
[----:B------:R-:W-:Y:S01]  /*12b0*/  ISETP.GT.U32.AND P6, PT, R5, R81, PT ;  /* 0x000000510500720c */ /* 0x000fe20003fc4070 */
[----:B------:R-:W-:-:S04]  /*12c0*/  IMAD.HI.U32 R7, R8, R49, RZ ;  /* 0x0000003108077227 */ /* 0x000fc800078e00ff */
[----:B------:R-:W-:Y:S02]  /*12d0*/  IMAD R139, R5, R18, R139 ;  /* 0x00000012058b7224 */ /* 0x000fe400078e028b */
[----:B------:R-:W-:Y:S01]  /*12e0*/  @!P3 IMAD.IADD R45, R45, 0x1, -R5 ;  /* 0x000000012d2db824 */ /* 0x000fe200078e0a05 */
[C---:B------:R-:W-:Y:S01]  /*12f0*/  ISETP.GT.U32.AND P3, PT, R5.reuse, R137, PT ;  /* 0x000000890500720c */ /* 0x040fe20003f64070 */
[----:B------:R-:W-:Y:S01]  /*1300*/  @!P0 IMAD.MOV R83, RZ, RZ, -R83 ;  /* 0x000000ffff538224 */ /* 0x000fe200078e0a53 */
[----:B------:R-:W-:Y:S01]  /*1310*/  ISETP.GT.U32.AND P0, PT, R5, R139, PT ;  /* 0x0000008b0500720c */ /* 0x000fe20003f04070 */
[----:B------:R-:W-:Y:S02]  /*1320*/  IMAD.MOV R18, RZ, RZ, -R7 ;  /* 0x000000ffff127224 */ /* 0x000fe400078e0a07 */
[----:B------:R-:W-:Y:S01]  /*1330*/  @!P6 IMAD.IADD R81, R81, 0x1, -R5 ;  /* 0x000000015151e824 */ /* 0x000fe200078e0a05 */
[----:B------:R-:W-:Y:S01]  /*1340*/  ISETP.GT.U32.AND P6, PT, R5, R45, PT ;  /* 0x0000002d0500720c */ /* 0x000fe20003fc4070 */
[----:B------:R-:W-:Y:S01]  /*1350*/  @!P4 IMAD.MOV R135, RZ, RZ, -R135 ;  /* 0x000000ffff87c224 */ /* 0x000fe200078e0a87 */
[----:B------:R-:W-:Y:S01]  /*1360*/  ISETP.GE.AND P4, PT, R15, RZ, PT ;  /* 0x000000ff0f00720c */ /* 0x000fe20003f86270 */
[----:B------:R-:W-:Y:S01]  /*1370*/  @!P2 IMAD.MOV R39, RZ, RZ, -R39 ;  /* 0x000000ffff27a224 */ /* 0x000fe200078e0a27 */
[C---:B------:R-:W-:Y:S01]  /*1380*/  ISETP.GT.U32.AND P2, PT, R5.reuse, R43, PT ;  /* 0x0000002b0500720c */ /* 0x040fe20003f44070 */
[----:B------:R-:W-:Y:S01]  /*1390*/  @!P5 IMAD.MOV R41, RZ, RZ, -R41 ;  /* 0x000000ffff29d224 */ /* 0x000fe200078e0a29 */
[----:B------:R-:W-:Y:S01]  /*13a0*/  ISETP.GT.U32.AND P5, PT, R5, R81, PT ;  /* 0x000000510500720c */ /* 0x000fe20003fa4070 */
[----:B------:R-:W-:-:S04]  /*13b0*/  IMAD.HI.U32 R15, R8, R47, RZ ;  /* 0x0000002f080f7227 */ /* 0x000fc800078e00ff */
[----:B------:R-:W-:Y:S02]  /*13c0*/  IMAD R49, R5, R18, R49 ;  /* 0x0000001205317224 */ /* 0x000fe400078e0231 */
[----:B------:R-:W-:Y:S01]  /*13d0*/  IMAD.MOV R16, RZ, RZ, -R15 ;  /* 0x000000ffff107224 */ /* 0x000fe200078e0a0f */
[----:B------:R-:W-:Y:S01]  /*13e0*/  LOP3.LUT R15, R6, 0x3c, RZ, 0xfc, !PT ;  /* 0x0000003c060f7812 */ /* 0x000fe200078efcff */
[--C-:B------:R-:W-:Y:S01]  /*13f0*/  @!P6 IMAD.IADD R45, R45, 0x1, -R5.reuse ;  /* 0x000000012d2de824 */ /* 0x100fe200078e0a05 */
[----:B------:R-:W-:Y:S01]  /*1400*/  ISETP.GT.U32.AND P6, PT, R5, R49, PT ;  /* 0x000000310500720c */ /* 0x000fe20003fc4070 */
[--C-:B------:R-:W-:Y:S01]  /*1410*/  @!P3 IMAD.IADD R137, R137, 0x1, -R5.reuse ;  /* 0x000000018989b824 */ /* 0x100fe200078e0a05 */
[----:B------:R-:W-:Y:S01]  /*1420*/  IABS R79, R15 ;  /* 0x0000000f004f7213 */ /* 0x000fe20000000000 */
[--C-:B------:R-:W-:Y:S01]  /*1430*/  @!P0 IMAD.IADD R139, R139, 0x1, -R5.reuse ;  /* 0x000000018b8b8824 */ /* 0x100fe200078e0a05 */
[----:B------:R-:W-:Y:S01]  /*1440*/  ISETP.GE.AND P0, PT, R22, RZ, PT ;  /* 0x000000ff1600720c */ /* 0x000fe20003f06270 */
[--C-:B------:R-:W-:Y:S01]  /*1450*/  @!P2 IMAD.IADD R43, R43, 0x1, -R5.reuse ;  /* 0x000000012b2ba824 */ /* 0x100fe200078e0a05 */
[----:B------:R-:W-:Y:S01]  /*1460*/  ISETP.GE.AND P2, PT, R17, RZ, PT ;  /* 0x000000ff1100720c */ /* 0x000fe20003f46270 */
[----:B------:R-:W-:Y:S01]  /*1470*/  @!P5 IMAD.IADD R81, R81, 0x1, -R5 ;  /* 0x000000015151d824 */ /* 0x000fe200078e0a05 */
[----:B------:R-:W-:Y:S01]  /*1480*/  ISETP.GE.AND P5, PT, R20, RZ, PT ;  /* 0x000000ff1400720c */ /* 0x000fe20003fa6270 */
[----:B------:R-:W-:Y:S01]  /*1490*/  @!P4 IMAD.MOV R137, RZ, RZ, -R137 ;  /* 0x000000ffff89c224 */ /* 0x000fe200078e0a89 */
[C---:B------:R-:W-:Y:S01]  /*14a0*/  ISETP.GT.U32.AND P4, PT, R5.reuse, R139, PT ;  /* 0x0000008b0500720c */ /* 0x040fe20003f84070 */
[----:B------:R-:W-:Y:S01]  /*14b0*/  IMAD R47, R5, R16, R47 ;  /* 0x00000010052f7224 */ /* 0x000fe200078e022f */
[----:B------:R-:W-:Y:S01]  /*14c0*/  LOP3.LUT R17, R6, 0x48, RZ, 0xfc, !PT ;  /* 0x0000004806117812 */ /* 0x000fe200078efcff */
[----:B------:R-:W-:Y:S01]  /*14d0*/  IMAD.HI.U32 R7, R8, R79, RZ ;  /* 0x0000004f08077227 */ /* 0x000fe200078e00ff */
[----:B------:R-:W-:-:S02]  /*14e0*/  LOP3.LUT R20, R6, 0x60, RZ, 0xfc, !PT ;  /* 0x0000006006147812 */ /* 0x000fc400078efcff */
[----:B------:R-:W-:Y:S01]  /*14f0*/  ISETP.GT.U32.AND P3, PT, R5, R47, PT ;  /* 0x0000002f0500720c */ /* 0x000fe20003f64070 */
[----:B------:R-:W-:Y:S01]  /*1500*/  IMAD.HI.U32 R9, R8, R141, RZ ;  /* 0x0000008d08097227 */ /* 0x000fe200078e00ff */
[----:B------:R-:W-:Y:S02]  /*1510*/  IABS R51, R17 ;  /* 0x0000001100337213 */ /* 0x000fe40000000000 */
[C---:B------:R-:W-:Y:S01]  /*1520*/  LOP3.LUT R22, R6.reuse, 0x64, RZ, 0xfc, !PT ;  /* 0x0000006406167812 */ /* 0x040fe200078efcff */
[----:B------:R-:W-:Y:S01]  /*1530*/  IMAD.MOV R16, RZ, RZ, -R7 ;  /* 0x000000ffff107224 */ /* 0x000fe200078e0a07 */
[----:B------:R-:W-:Y:S01]  /*1540*/  IABS R145, R20 ;  /* 0x0000001400917213 */ /* 0x000fe20000000000 */
[----:B------:R-:W-:Y:S01]  /*1550*/  IMAD.MOV R18, RZ, RZ, -R9 ;  /* 0x000000ffff127224 */ /* 0x000fe200078e0a09 */
[----:B------:R-:W-:Y:S01]  /*1560*/  LOP3.LUT R9, R6, 0x44, RZ, 0xfc, !PT ;  /* 0x0000004406097812 */ /* 0x000fe200078efcff */
[----:B------:R-:W-:Y:S01]  /*1570*/  @!P6 IMAD.IADD R49, R49, 0x1, -R5 ;  /* 0x000000013131e824 */ /* 0x000fe200078e0a05 */
[----:B------:R-:W-:Y:S01]  /*1580*/  IABS R59, R22 ;  /* 0x00000016003b7213 */ /* 0x000fe20000000000 */
[C---:B------:R-:W-:Y:S01]  /*1590*/  IMAD R79, R5.reuse, R16, R79 ;  /* 0x00000010054f7224 */ /* 0x040fe200078e024f */
[----:B------:R-:W-:Y:S01]  /*15a0*/  IABS R53, R9 ;  /* 0x0000000900357213 */ /* 0x000fe20000000000 */
[C---:B------:R-:W-:Y:S01]  /*15b0*/  IMAD R141, R5.reuse, R18, R141 ;  /* 0x00000012058d7224 */ /* 0x040fe200078e028d */
[C---:B------:R-:W-:Y:S01]  /*15c0*/  ISETP.GT.U32.AND P6, PT, R5.reuse, R49, PT ;  /* 0x000000310500720c */ /* 0x040fe20003fc4070 */
[----:B------:R-:W-:Y:S01]  /*15d0*/  @!P2 IMAD.MOV R45, RZ, RZ, -R45 ;  /* 0x000000ffff2da224 */ /* 0x000fe200078e0a2d */
[----:B------:R-:W-:Y:S01]  /*15e0*/  ISETP.GT.U32.AND P2, PT, R5, R79, PT ;  /* 0x0000004f0500720c */ /* 0x000fe20003f44070 */
[----:B------:R-:W-:Y:S01]  /*15f0*/  @!P5 IMAD.MOV R81, RZ, RZ, -R81 ;  /* 0x000000ffff51d224 */ /* 0x000fe200078e0a51 */
[----:B------:R-:W-:Y:S01]  /*1600*/  ISETP.GE.AND P5, PT, R25, RZ, PT ;  /* 0x000000ff1900720c */ /* 0x000fe20003fa6270 */
[----:B------:R-:W-:Y:S01]  /*1610*/  @!P4 IMAD.IADD R139, R139, 0x1, -R5 ;  /* 0x000000018b8bc824 */ /* 0x000fe200078e0a05 */
[----:B------:R-:W-:Y:S01]  /*1620*/  ISETP.GT.U32.AND P4, PT, R5, R141, PT ;  /* 0x0000008d0500720c */ /* 0x000fe20003f84070 */
[----:B------:R-:W-:Y:S01]  /*1630*/  IMAD.HI.U32 R7, R8, R53, RZ ;  /* 0x0000003508077227 */ /* 0x000fe200078e00ff */
[----:B------:R-:W-:-:S03]  /*1640*/  LOP3.LUT R25, R6, 0x118, RZ, 0xfc, !PT ;  /* 0x0000011806197812 */ /* 0x000fc600078efcff */
[----:B------:R-:W-:Y:S01]  /*1650*/  @!P3 IMAD.IADD R47, R47, 0x1, -R5 ;  /* 0x000000012f2fb824 */ /* 0x000fe200078e0a05 */
[----:B------:R-:W-:Y:S01]  /*1660*/  ISETP.GE.AND P3, PT, R24, RZ, PT ;  /* 0x000000ff1800720c */ /* 0x000fe20003f66270 */
[----:B------:R-:W-:Y:S01]  /*1670*/  IMAD.MOV R16, RZ, RZ, -R7 ;  /* 0x000000ffff107224 */ /* 0x000fe200078e0a07 */
[----:B------:R-:W-:Y:S01]  /*1680*/  LOP3.LUT R7, R6, 0x4c, RZ, 0xfc, !PT ;  /* 0x0000004c06077812 */ /* 0x000fe200078efcff */
[----:B------:R-:W-:Y:S01]  /*1690*/  @!P1 IMAD.MOV R43, RZ, RZ, -R43 ;  /* 0x000000ffff2b9224 */ /* 0x000fe200078e0a2b */
[----:B------:R-:W-:Y:S01]  /*16a0*/  ISETP.GT.U32.AND P1, PT, R5, R47, PT ;  /* 0x0000002f0500720c */ /* 0x000fe20003f24070 */
[----:B------:R-:W-:Y:S01]  /*16b0*/  @!P6 IMAD.IADD R49, R49, 0x1, -R5 ;  /* 0x000000013131e824 */ /* 0x000fe200078e0a05 */
[----:B------:R-:W-:Y:S01]  /*16c0*/  IABS R77, R7 ;  /* 0x00000007004d7213 */ /* 0x000fe20000000000 */
[----:B------:R-:W-:Y:S01]  /*16d0*/  IMAD R53, R5, R16, R53 ;  /* 0x0000001005357224 */ /* 0x000fe200078e0235 */
[----:B------:R-:W-:Y:S01]  /*16e0*/  ISETP.GE.AND P6, PT, R26, RZ, PT ;  /* 0x000000ff1a00720c */ /* 0x000fe20003fc6270 */
[--C-:B------:R-:W-:Y:S01]  /*16f0*/  @!P2 IMAD.IADD R79, R79, 0x1, -R5.reuse ;  /* 0x000000014f4fa824 */ /* 0x100fe200078e0a05 */
[----:B------:R-:W-:Y:S01]  /*1700*/  ISETP.GE.AND P2, PT, R9, RZ, PT ;  /* 0x000000ff0900720c */ /* 0x000fe20003f46270 */
[----:B------:R-:W-:Y:S01]  /*1710*/  @!P4 IMAD.IADD R141, R141, 0x1, -R5 ;  /* 0x000000018d8dc824 */ /* 0x000fe200078e0a05 */
[----:B------:R-:W-:Y:S01]  /*1720*/  LOP3.LUT R24, R6, 0xac, RZ, 0xfc, !PT ;  /* 0x000000ac06187812 */ /* 0x000fe200078efcff */
[----:B------:R-:W-:Y:S01]  /*1730*/  @!P5 IMAD.MOV R49, RZ, RZ, -R49 ;  /* 0x000000ffff31d224 */ /* 0x000fe200078e0a31 */
[C---:B------:R-:W-:Y:S01]  /*1740*/  ISETP.GT.U32.AND P5, PT, R5.reuse, R53, PT ;  /* 0x000000350500720c */ /* 0x040fe20003fa4070 */
[----:B------:R-:W-:Y:S01]  /*1750*/  @!P0 IMAD.MOV R139, RZ, RZ, -R139 ;  /* 0x000000ffff8b8224 */ /* 0x000fe200078e0a8b */
[C---:B------:R-:W-:Y:S01]  /*1760*/  ISETP.GT.U32.AND P0, PT, R5.reuse, R79, PT ;  /* 0x0000004f0500720c */ /* 0x040fe20003f04070 */
[----:B------:R-:W-:Y:S01]  /*1770*/  IMAD.HI.U32 R9, R8, R51, RZ ;  /* 0x0000003308097227 */ /* 0x000fe200078e00ff */
[----:B------:R-:W-:-:S02]  /*1780*/  ISETP.GT.U32.AND P4, PT, R5, R141, PT ;  /* 0x0000008d0500720c */ /* 0x000fc40003f84070 */
[----:B------:R-:W-:Y:S01]  /*1790*/  IABS R111, R24 ;  /* 0x00000018006f7213 */ /* 0x000fe20000000000 */
[----:B------:R-:W-:Y:S01]  /*17a0*/  @!P1 IMAD.IADD R47, R47, 0x1, -R5 ;  /* 0x000000012f2f9824 */ /* 0x000fe200078e0a05 */
[----:B------:R-:W-:Y:S01]  /*17b0*/  ISETP.GE.AND P1, PT, R15, RZ, PT ;  /* 0x000000ff0f00720c */ /* 0x000fe20003f26270 */
[----:B------:R-:W-:Y:S01]  /*17c0*/  IMAD.MOV R18, RZ, RZ, -R9 ;  /* 0x000000ffff127224 */ /* 0x000fe200078e0a09 */
[C---:B------:R-:W-:Y:S01]  /*17d0*/  LOP3.LUT R9, R6.reuse, 0x50, RZ, 0xfc, !PT ;  /* 0x0000005006097812 */ /* 0x040fe200078efcff */
[----:B------:R-:W-:Y:S01]  /*17e0*/  @!P3 IMAD.MOV R47, RZ, RZ, -R47 ;  /* 0x000000ffff2fb224 */ /* 0x000fe200078e0a2f */
[----:B------:R-:W-:Y:S01]  /*17f0*/  ISETP.GE.AND P3, PT, R17, RZ, PT ;  /* 0x000000ff1100720c */ /* 0x000fe20003f66270 */
[----:B------:R-:W-:Y:S01]  /*1800*/  IMAD R51, R5, R18, R51 ;  /* 0x0000001205337224 */ /* 0x000fe200078e0233 */
[----:B------:R-:W-:Y:S01]  /*1810*/  LOP3.LUT R17, R6, 0x54, RZ, 0xfc, !PT ;  /* 0x0000005406117812 */ /* 0x000fe200078efcff */
[--C-:B------:R-:W-:Y:S01]  /*1820*/  @!P5 IMAD.IADD R53, R53, 0x1, -R5.reuse ;  /* 0x000000013535d824 */ /* 0x100fe200078e0a05 */
[----:B------:R-:W-:Y:S01]  /*1830*/  IABS R143, R9 ;  /* 0x00000009008f7213 */ /* 0x000fe20000000000 */
[--C-:B------:R-:W-:Y:S01]  /*1840*/  @!P0 IMAD.IADD R79, R79, 0x1, -R5.reuse ;  /* 0x000000014f4f8824 */ /* 0x100fe200078e0a05 */
[----:B------:R-:W-:Y:S01]  /*1850*/  ISETP.GE.AND P0, PT, R7, RZ, PT ;  /* 0x000000ff0700720c */ /* 0x000fe20003f06270 */
[----:B------:R-:W-:Y:S01]  /*1860*/  @!P4 IMAD.IADD R141, R141, 0x1, -R5 ;  /* 0x000000018d8dc824 */ /* 0x000fe200078e0a05 */
[----:B------:R-:W-:Y:S01]  /*1870*/  ISETP.GT.U32.AND P4, PT, R5, R51, PT ;  /* 0x000000330500720c */ /* 0x000fe20003f84070 */
[----:B------:R-:W-:Y:S01]  /*1880*/  IMAD.HI.U32 R7, R8, R77, RZ ;  /* 0x0000004d08077227 */ /* 0x000fe200078e00ff */
[----:B------:R-:W-:-:S02]  /*1890*/  IABS R55, R17 ;  /* 0x0000001100377213 */ /* 0x000fc40000000000 */
[----:B------:R-:W-:Y:S01]  /*18a0*/  ISETP.GT.U32.AND P5, PT, R5, R53, PT ;  /* 0x000000350500720c */ /* 0x000fe20003fa4070 */
[----:B------:R-:W-:Y:S01]  /*18b0*/  IMAD.MOV R16, RZ, RZ, -R7 ;  /* 0x000000ffff107224 */ /* 0x000fe200078e0a07 */
[----:B------:R-:W-:Y:S01]  /*18c0*/  IABS R217, R25 ;  /* 0x0000001900d97213 */ /* 0x000fe20000000000 */
[----:B------:R-:W-:Y:S01]  /*18d0*/  IMAD.HI.U32 R15, R8, R55, RZ ;  /* 0x00000037080f7227 */ /* 0x000fe200078e00ff */
[----:B------:R-:W-:-:S03]  /*18e0*/  LOP3.LUT R26, R6, 0x11c, RZ, 0xfc, !PT ;  /* 0x0000011c061a7812 */ /* 0x000fc600078efcff */
[----:B------:R-:W-:Y:S01]  /*18f0*/  IMAD R77, R5, R16, R77 ;  /* 0x00000010054d7224 */ /* 0x000fe200078e024d */
[----:B------:R-:W-:Y:S01]  /*1900*/  IABS R215, R26 ;  /* 0x0000001a00d77213 */ /* 0x000fe20000000000 */
[----:B------:R-:W-:Y:S02]  /*1910*/  IMAD.MOV R16, RZ, RZ, -R15 ;  /* 0x000000ffff107224 */ /* 0x000fe400078e0a0f */
[--C-:B------:R-:W-:Y:S02]  /*1920*/  @!P4 IMAD.IADD R51, R51, 0x1, -R5.reuse ;  /* 0x000000013333c824 */ /* 0x100fe400078e0a05 */
[----:B------:R-:W-:Y:S01]  /*1930*/  @!P5 IMAD.IADD R53, R53, 0x1, -R5 ;  /* 0x000000013535d824 */ /* 0x000fe200078e0a05 */
[C---:B------:R-:W-:Y:S01]  /*1940*/  ISETP.GT.U32.AND P5, PT, R5.reuse, R77, PT ;  /* 0x0000004d0500720c */ /* 0x040fe20003fa4070 */
[C---:B------:R-:W-:Y:S01]  /*1950*/  IMAD R55, R5.reuse, R16, R55 ;  /* 0x0000001005377224 */ /* 0x040fe200078e0237 */
[----:B------:R-:W-:Y:S01]  /*1960*/  ISETP.GT.U32.AND P4, PT, R5, R51, PT ;  /* 0x000000330500720c */ /* 0x000fe20003f84070 */
[----:B------:R-:W-:Y:S01]  /*1970*/  @!P1 IMAD.MOV R79, RZ, RZ, -R79 ;  /* 0x000000ffff4f9224 */ /* 0x000fe200078e0a4f */
[----:B------:R-:W-:Y:S01]  /*1980*/  ISETP.GE.AND P1, PT, R9, RZ, PT ;  /* 0x000000ff0900720c */ /* 0x000fe20003f26270 */
[----:B------:R-:W-:-:S04]  /*1990*/  IMAD.HI.U32 R9, R8, R143, RZ ;  /* 0x0000008f08097227 */ /* 0x000fc800078e00ff */
[----:B------:R-:W-:Y:S01]  /*19a0*/  @!P2 IMAD.MOV R53, RZ, RZ, -R53 ;  /* 0x000000ffff35a224 */ /* 0x000fe200078e0a35 */
[----:B------:R-:W-:Y:S01]  /*19b0*/  ISETP.GT.U32.AND P2, PT, R5, R55, PT ;  /* 0x000000370500720c */ /* 0x000fe20003f44070 */
[----:B------:R-:W-:Y:S01]  /*19c0*/  IMAD.MOV R18, RZ, RZ, -R9 ;  /* 0x000000ffff127224 */ /* 0x000fe200078e0a09 */
[C---:B------:R-:W-:Y:S01]  /*19d0*/  LOP3.LUT R9, R6.reuse, 0x58, RZ, 0xfc, !PT ;  /* 0x0000005806097812 */ /* 0x040fe200078efcff */
[----:B------:R-:W-:Y:S01]  /*19e0*/  @!P6 IMAD.MOV R141, RZ, RZ, -R141 ;  /* 0x000000ffff8de224 */ /* 0x000fe200078e0a8d */
[----:B------:R-:W-:Y:S01]  /*19f0*/  ISETP.GE.AND P6, PT, R17, RZ, PT ;  /* 0x000000ff1100720c */ /* 0x000fe20003fc6270 */
[--C-:B------:R-:W-:Y:S01]  /*1a00*/  @!P4 IMAD.IADD R51, R51, 0x1, -R5.reuse ;  /* 0x000000013333c824 */ /* 0x100fe200078e0a05 */
[----:B------:R-:W-:Y:S01]  /*1a10*/  IABS R57, R9 ;  /* 0x0000000900397213 */ /* 0x000fe20000000000 */
[----:B------:R-:W-:Y:S01]  /*1a20*/  @!P5 IMAD.IADD R77, R77, 0x1, -R5 ;  /* 0x000000014d4dd824 */ /* 0x000fe200078e0a05 */
[----:B------:R-:W-:Y:S01]  /*1a30*/  LOP3.LUT R17, R6, 0x5c, RZ, 0xfc, !PT ;  /* 0x0000005c06117812 */ /* 0x000fe200078efcff */
[----:B------:R-:W-:Y:S01]  /*1a40*/  @!P3 IMAD.MOV R51, RZ, RZ, -R51 ;  /* 0x000000ffff33b224 */ /* 0x000fe200078e0a33 */
[----:B------:R-:W-:Y:S01]  /*1a50*/  ISETP.GE.AND P3, PT, R9, RZ, PT ;  /* 0x000000ff0900720c */ /* 0x000fe20003f66270 */
[----:B------:R-:W-:Y:S01]  /*1a60*/  IMAD.HI.U32 R7, R8, R57, RZ ;  /* 0x0000003908077227 */ /* 0x000fe200078e00ff */
[----:B------:R-:W-:-:S02]  /*1a70*/  IABS R75, R17 ;  /* 0x00000011004b7213 */ /* 0x000fc40000000000 */
[----:B------:R-:W-:Y:S01]  /*1a80*/  ISETP.GT.U32.AND P5, PT, R5, R77, PT ;  /* 0x0000004d0500720c */ /* 0x000fe20003fa4070 */
[----:B------:R-:W-:Y:S02]  /*1a90*/  @!P2 IMAD.IADD R55, R55, 0x1, -R5 ;  /* 0x000000013737a824 */ /* 0x000fe400078e0a05 */
[----:B------:R-:W-:Y:S02]  /*1aa0*/  IMAD.MOV R16, RZ, RZ, -R7 ;  /* 0x000000ffff107224 */ /* 0x000fe400078e0a07 */
[----:B------:R-:W-:Y:S01]  /*1ab0*/  IMAD.HI.U32 R7, R8, R75, RZ ;  /* 0x0000004b08077227 */ /* 0x000fe200078e00ff */
[----:B------:R-:W-:-:S03]  /*1ac0*/  ISETP.GT.U32.AND P2, PT, R5, R55, PT ;  /* 0x000000370500720c */ /* 0x000fc60003f44070 */
[----:B------:R-:W-:-:S04]  /*1ad0*/  IMAD.HI.U32 R9, R8, R145, RZ ;  /* 0x0000009108097227 */ /* 0x000fc800078e00ff */
[C---:B------:R-:W-:Y:S02]  /*1ae0*/  IMAD R57, R5.reuse, R16, R57 ;  /* 0x0000001005397224 */ /* 0x040fe400078e0239 */
[C---:B------:R-:W-:Y:S02]  /*1af0*/  IMAD R143, R5.reuse, R18, R143 ;  /* 0x00000012058f7224 */ /* 0x040fe400078e028f */
[----:B------:R-:W-:Y:S02]  /*1b00*/  IMAD.MOV R16, RZ, RZ, -R7 ;  /* 0x000000ffff107224 */ /* 0x000fe400078e0a07 */
[----:B------:R-:W-:Y:S01]  /*1b10*/  IMAD.HI.U32 R15, R8, R59, RZ ;  /* 0x0000003b080f7227 */ /* 0x000fe200078e00ff */
[----:B------:R-:W-:-:S03]  /*1b20*/  ISETP.GT.U32.AND P4, PT, R5, R143, PT ;  /* 0x0000008f0500720c */ /* 0x000fc60003f84070 */
[----:B------:R-:W-:Y:S01]  /*1b30*/  IMAD.MOV R18, RZ, RZ, -R9 ;  /* 0x000000ffff127224 */ /* 0x000fe200078e0a09 */
[C---:B------:R-:W-:Y:S01]  /*1b40*/  LOP3.LUT R9, R6.reuse, 0x68, RZ, 0xfc, !PT ;  /* 0x0000006806097812 */ /* 0x040fe200078efcff */
[C---:B------:R-:W-:Y:S02]  /*1b50*/  IMAD R75, R5.reuse, R16, R75 ;  /* 0x00000010054b7224 */ /* 0x040fe400078e024b */
[----:B------:R-:W-:Y:S01]  /*1b60*/  IMAD.MOV R16, RZ, RZ, -R15 ;  /* 0x000000ffff107224 */ /* 0x000fe200078e0a0f */
[----:B------:R-:W-:Y:S01]  /*1b70*/  IABS R61, R9 ;  /* 0x00000009003d7213 */ /* 0x000fe20000000000 */
[----:B------:R-:W-:Y:S01]  /*1b80*/  IMAD R145, R5, R18, R145 ;  /* 0x0000001205917224 */ /* 0x000fe200078e0291 */
[----:B------:R-:W-:Y:S01]  /*1b90*/  LOP3.LUT R15, R6, 0x6c, RZ, 0xfc, !PT ;  /* 0x0000006c060f7812 */ /* 0x000fe200078efcff */
[----:B------:R-:W-:Y:S01]  /*1ba0*/  @!P5 IMAD.IADD R77, R77, 0x1, -R5 ;  /* 0x000000014d4dd824 */ /* 0x000fe200078e0a05 */
[C---:B------:R-:W-:Y:S01]  /*1bb0*/  ISETP.GT.U32.AND P5, PT, R5.reuse, R57, PT ;  /* 0x000000390500720c */ /* 0x040fe20003fa4070 */
[----:B------:R-:W-:Y:S01]  /*1bc0*/  IMAD R59, R5, R16, R59 ;  /* 0x00000010053b7224 */ /* 0x000fe200078e023b */
[----:B------:R-:W-:Y:S01]  /*1bd0*/  IABS R73, R15 ;  /* 0x0000000f00497213 */ /* 0x000fe20000000000 */
[--C-:B------:R-:W-:Y:S01]  /*1be0*/  @!P2 IMAD.IADD R55, R55, 0x1, -R5.reuse ;  /* 0x000000013737a824 */ /* 0x100fe200078e0a05 */
[----:B------:R-:W-:Y:S01]  /*1bf0*/  ISETP.GT.U32.AND P2, PT, R5, R145, PT ;  /* 0x000000910500720c */ /* 0x000fe20003f44070 */
[----:B------:R-:W-:-:S02]  /*1c00*/  @!P4 IMAD.IADD R143, R143, 0x1, -R5 ;  /* 0x000000018f8fc824 */ /* 0x000fc400078e0a05 */
[----:B------:R-:W-:Y:S01]  /*1c10*/  @!P6 IMAD.MOV R55, RZ, RZ, -R55 ;  /* 0x000000ffff37e224 */ /* 0x000fe200078e0a37 */
[C---:B------:R-:W-:Y:S01]  /*1c20*/  ISETP.GT.U32.AND P6, PT, R5.reuse, R59, PT ;  /* 0x0000003b0500720c */ /* 0x040fe20003fc4070 */
[----:B------:R-:W-:Y:S01]  /*1c30*/  IMAD.HI.U32 R7, R8, R61, RZ ;  /* 0x0000003d08077227 */ /* 0x000fe200078e00ff */
[----:B------:R-:W-:-:S03]  /*1c40*/  ISETP.GT.U32.AND P4, PT, R5, R143, PT ;  /* 0x0000008f0500720c */ /* 0x000fc60003f84070 */
[----:B------:R-:W-:Y:S02]  /*1c50*/  @!P5 IMAD.IADD R57, R57, 0x1, -R5 ;  /* 0x000000013939d824 */ /* 0x000fe400078e0a05 */
[----:B------:R-:W-:Y:S02]  /*1c60*/  IMAD.MOV R16, RZ, RZ, -R7 ;  /* 0x000000ffff107224 */ /* 0x000fe400078e0a07 */
[----:B------:R-:W-:Y:S01]  /*1c70*/  @!P2 IMAD.IADD R145, R145, 0x1, -R5 ;  /* 0x000000019191a824 */ /* 0x000fe200078e0a05 */
[----:B------:R-:W-:Y:S01]  /*1c80*/  ISETP.GT.U32.AND P5, PT, R5, R57, PT ;  /* 0x000000390500720c */ /* 0x000fe20003fa4070 */
[----:B------:R-:W-:-:S04]  /*1c90*/  IMAD.HI.U32 R7, R8, R73, RZ ;  /* 0x0000004908077227 */ /* 0x000fc800078e00ff */
[----:B------:R-:W-:Y:S01]  /*1ca0*/  @!P6 IMAD.IADD R59, R59, 0x1, -R5 ;  /* 0x000000013b3be824 */ /* 0x000fe200078e0a05 */
[C---:B------:R-:W-:Y:S01]  /*1cb0*/  ISETP.GT.U32.AND P6, PT, R5.reuse, R145, PT ;  /* 0x000000910500720c */ /* 0x040fe20003fc4070 */
[C---:B------:R-:W-:Y:S02]  /*1cc0*/  IMAD R61, R5.reuse, R16, R61 ;  /* 0x00000010053d7224 */ /* 0x040fe400078e023d */
[----:B------:R-:W-:Y:S02]  /*1cd0*/  IMAD.MOV R16, RZ, RZ, -R7 ;  /* 0x000000ffff107224 */ /* 0x000fe400078e0a07 */
[----:B------:R-:W-:Y:S01]  /*1ce0*/  @!P0 IMAD.MOV R77, RZ, RZ, -R77 ;  /* 0x000000ffff4d8224 */ /* 0x000fe200078e0a4d */
[C---:B------:R-:W-:Y:S01]  /*1cf0*/  ISETP.GT.U32.AND P0, PT, R5.reuse, R75, PT ;  /* 0x0000004b0500720c */ /* 0x040fe20003f04070 */
[----:B------:R-:W-:Y:S02]  /*1d00*/  IMAD R73, R5, R16, R73 ;  /* 0x0000001005497224 */ /* 0x000fe400078e0249 */
[--C-:B------:R-:W-:Y:S01]  /*1d10*/  @!P5 IMAD.IADD R57, R57, 0x1, -R5.reuse ;  /* 0x000000013939d824 */ /* 0x100fe200078e0a05 */
[----:B------:R-:W-:Y:S01]  /*1d20*/  ISETP.GE.AND P5, PT, R22, RZ, PT ;  /* 0x000000ff1600720c */ /* 0x000fe20003fa6270 */
[--C-:B------:R-:W-:Y:S01]  /*1d30*/  @!P4 IMAD.IADD R143, R143, 0x1, -R5.reuse ;  /* 0x000000018f8fc824 */ /* 0x100fe200078e0a05 */
[----:B------:R-:W-:Y:S01]  /*1d40*/  ISETP.GE.AND P4, PT, R17, RZ, PT ;  /* 0x000000ff1100720c */ /* 0x000fe20003f86270 */
[----:B------:R-:W-:Y:S01]  /*1d50*/  @!P6 IMAD.IADD R145, R145, 0x1, -R5 ;  /* 0x000000019191e824 */ /* 0x000fe200078e0a05 */
[C---:B------:R-:W-:Y:S01]  /*1d60*/  ISETP.GT.U32.AND P6, PT, R5.reuse, R73, PT ;  /* 0x000000490500720c */ /* 0x040fe20003fc4070 */
[----:B------:R-:W-:Y:S01]  /*1d70*/  @!P3 IMAD.MOV R57, RZ, RZ, -R57 ;  /* 0x000000ffff39b224 */ /* 0x000fe200078e0a39 */
[----:B------:R-:W-:Y:S01]  /*1d80*/  LOP3.LUT R17, R6, 0x70, RZ, 0xfc, !PT ;  /* 0x0000007006117812 */ /* 0x000fe200078efcff */
[----:B------:R-:W-:Y:S01]  /*1d90*/  @!P1 IMAD.MOV R143, RZ, RZ, -R143 ;  /* 0x000000ffff8f9224 */ /* 0x000fe200078e0a8f */
[----:B------:R-:W-:Y:S01]  /*1da0*/  ISETP.GT.U32.AND P3, PT, R5, R59, PT ;  /* 0x0000003b0500720c */ /* 0x000fe20003f64070 */
[----:B------:R-:W-:Y:S01]  /*1db0*/  @!P0 IMAD.IADD R75, R75, 0x1, -R5 ;  /* 0x000000014b4b8824 */ /* 0x000fe200078e0a05 */
[----:B------:R-:W-:-:S02]  /*1dc0*/  ISETP.GE.AND P1, PT, R20, RZ, PT ;  /* 0x000000ff1400720c */ /* 0x000fc40003f26270 */
[C---:B------:R-:W-:Y:S02]  /*1dd0*/  LOP3.LUT R20, R6.reuse, 0x74, RZ, 0xfc, !PT ;  /* 0x0000007406147812 */ /* 0x040fe400078efcff */
[----:B------:R-:W-:Y:S02]  /*1de0*/  IABS R63, R17 ;  /* 0x00000011003f7213 */ /* 0x000fe40000000000 */
[----:B------:R-:W-:Y:S01]  /*1df0*/  LOP3.LUT R22, R6, 0x78, RZ, 0xfc, !PT ;  /* 0x0000007806167812 */ /* 0x000fe200078efcff */
[----:B------:R-:W-:Y:S01]  /*1e00*/  @!P6 IMAD.IADD R73, R73, 0x1, -R5 ;  /* 0x000000014949e824 */ /* 0x000fe200078e0a05 */
[----:B------:R-:W-:Y:S01]  /*1e10*/  IABS R65, R20 ;  /* 0x0000001400417213 */ /* 0x000fe20000000000 */
[C---:B------:R-:W-:Y:S01]  /*1e20*/  IMAD.HI.U32 R7, R8.reuse, R63, RZ ;  /* 0x0000003f08077227 */ /* 0x040fe200078e00ff */
[----:B------:R-:W-:Y:S02]  /*1e30*/  ISETP.GE.AND P0, PT, R9, RZ, PT ;  /* 0x000000ff0900720c */ /* 0x000fe40003f06270 */
[----:B------:R-:W-:Y:S01]  /*1e40*/  IABS R133, R22 ;  /* 0x0000001600857213 */ /* 0x000fe20000000000 */
[----:B------:R-:W-:Y:S01]  /*1e50*/  IMAD.HI.U32 R9, R8, R65, RZ ;  /* 0x0000004108097227 */ /* 0x000fe200078e00ff */
[----:B------:R-:W-:-:S02]  /*1e60*/  ISETP.GT.U32.AND P6, PT, R5, R73, PT ;  /* 0x000000490500720c */ /* 0x000fc40003fc4070 */
[----:B------:R-:W-:Y:S01]  /*1e70*/  ISETP.GT.U32.AND P2, PT, R5, R75, PT ;  /* 0x0000004b0500720c */ /* 0x000fe20003f44070 */
[----:B------:R-:W-:Y:S02]  /*1e80*/  IMAD.MOV R16, RZ, RZ, -R7 ;  /* 0x000000ffff107224 */ /* 0x000fe400078e0a07 */
[----:B------:R-:W-:Y:S01]  /*1e90*/  @!P3 IMAD.IADD R59, R59, 0x1, -R5 ;  /* 0x000000013b3bb824 */ /* 0x000fe200078e0a05 */
[----:B------:R-:W-:Y:S01]  /*1ea0*/  ISETP.GE.AND P3, PT, R15, RZ, PT ;  /* 0x000000ff0f00720c */ /* 0x000fe20003f66270 */
[----:B------:R-:W-:-:S04]  /*1eb0*/  IMAD.HI.U32 R15, R8, R133, RZ ;  /* 0x00000085080f7227 */ /* 0x000fc800078e00ff */
[----:B------:R-:W-:Y:S01]  /*1ec0*/  IMAD.MOV R18, RZ, RZ, -R9 ;  /* 0x000000ffff127224 */ /* 0x000fe200078e0a09 */
[C---:B------:R-:W-:Y:S01]  /*1ed0*/  LOP3.LUT R9, R6.reuse, 0x7c, RZ, 0xfc, !PT ;  /* 0x0000007c06097812 */ /* 0x040fe200078efcff */
[C---:B------:R-:W-:Y:S02]  /*1ee0*/  IMAD R63, R5.reuse, R16, R63 ;  /* 0x00000010053f7224 */ /* 0x040fe400078e023f */
[----:B------:R-:W-:Y:S01]  /*1ef0*/  IMAD.MOV R16, RZ, RZ, -R15 ;  /* 0x000000ffff107224 */ /* 0x000fe200078e0a0f */
[----:B------:R-:W-:Y:S01]  /*1f00*/  IABS R71, R9 ;  /* 0x0000000900477213 */ /* 0x000fe20000000000 */
[C---:B------:R-:W-:Y:S01]  /*1f10*/  IMAD R65, R5.reuse, R18, R65 ;  /* 0x0000001205417224 */ /* 0x040fe200078e0241 */
[----:B------:R-:W-:Y:S01]  /*1f20*/  LOP3.LUT R15, R6, 0x80, RZ, 0xfc, !PT ;  /* 0x00000080060f7812 */ /* 0x000fe200078efcff */
[----:B------:R-:W-:Y:S01]  /*1f30*/  @!P1 IMAD.MOV R145, RZ, RZ, -R145 ;  /* 0x000000ffff919224 */ /* 0x000fe200078e0a91 */
[C---:B------:R-:W-:Y:S01]  /*1f40*/  ISETP.GT.U32.AND P1, PT, R5.reuse, R63, PT ;  /* 0x0000003f0500720c */ /* 0x040fe20003f24070 */
[C---:B------:R-:W-:Y:S01]  /*1f50*/  IMAD R133, R5.reuse, R16, R133 ;  /* 0x0000001005857224 */ /* 0x040fe200078e0285 */
[----:B------:R-:W-:Y:S01]  /*1f60*/  IABS R67, R15 ;  /* 0x0000000f00437213 */ /* 0x000fe20000000000 */
[----:B------:R-:W-:Y:S01]  /*1f70*/  @!P5 IMAD.MOV R59, RZ, RZ, -R59 ;  /* 0x000000ffff3bd224 */ /* 0x000fe200078e0a3b */
[----:B------:R-:W-:Y:S01]  /*1f80*/  ISETP.GT.U32.AND P5, PT, R5, R65, PT ;  /* 0x000000410500720c */ /* 0x000fe20003fa4070 */
[--C-:B------:R-:W-:Y:S01]  /*1f90*/  @!P6 IMAD.IADD R73, R73, 0x1, -R5.reuse ;  /* 0x000000014949e824 */ /* 0x100fe200078e0a05 */
[----:B------:R-:W-:Y:S01]  /*1fa0*/  ISETP.GT.U32.AND P6, PT, R5, R133, PT ;  /* 0x000000850500720c */ /* 0x000fe20003fc4070 */
[----:B------:R-:W-:Y:S01]  /*1fb0*/  @!P2 IMAD.IADD R75, R75, 0x1, -R5 ;  /* 0x000000014b4ba824 */ /* 0x000fe200078e0a05 */
[----:B------:R-:W-:Y:S01]  /*1fc0*/  ISETP.GT.U32.AND P2, PT, R5, R61, PT ;  /* 0x0000003d0500720c */ /* 0x000fe20003f44070 */
[----:B------:R-:W-:Y:S01]  /*1fd0*/  IMAD.HI.U32 R7, R8, R71, RZ ;  /* 0x0000004708077227 */ /* 0x000fe200078e00ff */
[----:B------:R-:W-:-:S03]  /*1fe0*/  LOP3.LUT R18, R6, 0x88, RZ, 0xfc, !PT ;  /* 0x0000008806127812 */ /* 0x000fc600078efcff */
[----:B------:R-:W-:Y:S01]  /*1ff0*/  @!P1 IMAD.IADD R63, R63, 0x1, -R5 ;  /* 0x000000013f3f9824 */ /* 0x000fe200078e0a05 */
[----:B------:R-:W-:Y:S01]  /*2000*/  IABS R131, R18 ;  /* 0x0000001200837213 */ /* 0x000fe20000000000 */
[----:B------:R-:W-:Y:S01]  /*2010*/  IMAD.MOV R16, RZ, RZ, -R7 ;  /* 0x000000ffff107224 */ /* 0x000fe200078e0a07 */
[----:B------:R-:W-:Y:S01]  /*2020*/  ISETP.GE.AND P1, PT, R22, RZ, PT ;  /* 0x000000ff1600720c */ /* 0x000fe20003f26270 */
[--C-:B------:R-:W-:Y:S01]  /*2030*/  @!P5 IMAD.IADD R65, R65, 0x1, -R5.reuse ;  /* 0x000000014141d824 */ /* 0x100fe200078e0a05 */
[----:B------:R-:W-:Y:S01]  /*2040*/  ISETP.GT.U32.AND P5, PT, R5, R63, PT ;  /* 0x0000003f0500720c */ /* 0x000fe20003fa4070 */
[----:B------:R-:W-:Y:S01]  /*2050*/  @!P6 IMAD.IADD R133, R133, 0x1, -R5 ;  /* 0x000000018585e824 */ /* 0x000fe200078e0a05 */
[----:B------:R-:W-:Y:S01]  /*2060*/  LOP3.LUT R22, R6, 0xa8, RZ, 0xfc, !PT ;  /* 0x000000a806167812 */ /* 0x000fe200078efcff */
[----:B------:R-:W-:Y:S01]  /*2070*/  IMAD.HI.U32 R7, R8, R67, RZ ;  /* 0x0000004308077227 */ /* 0x000fe200078e00ff */
[C---:B------:R-:W-:Y:S02]  /*2080*/  ISETP.GT.U32.AND P6, PT, R5.reuse, R65, PT ;  /* 0x000000410500720c */ /* 0x040fe40003fc4070 */
[----:B------:R-:W-:Y:S01]  /*2090*/  IABS R127, R22 ;  /* 0x00000016007f7213 */ /* 0x000fe20000000000 */
[----:B------:R-:W-:-:S02]  /*20a0*/  IMAD R71, R5, R16, R71 ;  /* 0x0000001005477224 */ /* 0x000fc400078e0247 */
[----:B------:R-:W-:Y:S02]  /*20b0*/  IMAD.MOV R16, RZ, RZ, -R7 ;  /* 0x000000ffff107224 */ /* 0x000fe400078e0a07 */
[--C-:B------:R-:W-:Y:S01]  /*20c0*/  @!P2 IMAD.IADD R61, R61, 0x1, -R5.reuse ;  /* 0x000000013d3da824 */ /* 0x100fe200078e0a05 */
[----:B------:R-:W-:Y:S01]  /*20d0*/  ISETP.GE.AND P2, PT, R17, RZ, PT ;  /* 0x000000ff1100720c */ /* 0x000fe20003f46270 */
[----:B------:R-:W-:Y:S01]  /*20e0*/  @!P5 IMAD.IADD R63, R63, 0x1, -R5 ;  /* 0x000000013f3fd824 */ /* 0x000fe200078e0a05 */
[C---:B------:R-:W-:Y:S01]  /*20f0*/  ISETP.GT.U32.AND P5, PT, R5.reuse, R71, PT ;  /* 0x000000470500720c */ /* 0x040fe20003fa4070 */
[----:B------:R-:W-:Y:S01]  /*2100*/  IMAD R67, R5, R16, R67 ;  /* 0x0000001005437224 */ /* 0x000fe200078e0243 */
[----:B------:R-:W-:Y:S01]  /*2110*/  LOP3.LUT R17, R6, 0x84, RZ, 0xfc, !PT ;  /* 0x0000008406117812 */ /* 0x000fe200078efcff */
[----:B------:R-:W-:Y:S02]  /*2120*/  @!P6 IMAD.IADD R65, R65, 0x1, -R5 ;  /* 0x000000014141e824 */ /* 0x000fe400078e0a05 */
[----:B------:R-:W-:Y:S01]  /*2130*/  @!P4 IMAD.MOV R75, RZ, RZ, -R75 ;  /* 0x000000ffff4bc224 */ /* 0x000fe200078e0a4b */
[C---:B------:R-:W-:Y:S01]  /*2140*/  ISETP.GT.U32.AND P6, PT, R5.reuse, R67, PT ;  /* 0x000000430500720c */ /* 0x040fe20003fc4070 */
[----:B------:R-:W-:Y:S01]  /*2150*/  @!P3 IMAD.MOV R73, RZ, RZ, -R73 ;  /* 0x000000ffff49b224 */ /* 0x000fe200078e0a49 */
[----:B------:R-:W-:-:S02]  /*2160*/  ISETP.GT.U32.AND P4, PT, R5, R61, PT ;  /* 0x0000003d0500720c */ /* 0x000fc40003f84070 */
[----:B------:R-:W-:Y:S01]  /*2170*/  IABS R69, R17 ;  /* 0x0000001100457213 */ /* 0x000fe20000000000 */
[----:B------:R-:W-:Y:S02]  /*2180*/  @!P2 IMAD.MOV R63, RZ, RZ, -R63 ;  /* 0x000000ffff3fa224 */ /* 0x000fe400078e0a3f */
[----:B------:R-:W-:Y:S01]  /*2190*/  @!P5 IMAD.IADD R71, R71, 0x1, -R5 ;  /* 0x000000014747d824 */ /* 0x000fe200078e0a05 */
[----:B------:R-:W-:Y:S01]  /*21a0*/  ISETP.GE.AND P5, PT, R15, RZ, PT ;  /* 0x000000ff0f00720c */ /* 0x000fe20003fa6270 */
[----:B------:R-:W-:Y:S01]  /*21b0*/  IMAD.HI.U32 R7, R8, R69, RZ ;  /* 0x0000004508077227 */ /* 0x000fe200078e00ff */
[----:B------:R-:W-:-:S03]  /*21c0*/  LOP3.LUT R15, R6, 0x94, RZ, 0xfc, !PT ;  /* 0x00000094060f7812 */ /* 0x000fc600078efcff */
[--C-:B------:R-:W-:Y:S01]  /*21d0*/  @!P6 IMAD.IADD R67, R67, 0x1, -R5.reuse ;  /* 0x000000014343e824 */ /* 0x100fe200078e0a05 */
[----:B------:R-:W-:Y:S01]  /*21e0*/  ISETP.GT.U32.AND P6, PT, R5, R71, PT ;  /* 0x000000470500720c */ /* 0x000fe20003fc4070 */
[----:B------:R-:W-:Y:S01]  /*21f0*/  @!P4 IMAD.IADD R61, R61, 0x1, -R5 ;  /* 0x000000013d3dc824 */ /* 0x000fe200078e0a05 */
[----:B------:R-:W-:Y:S01]  /*2200*/  ISETP.GE.AND P4, PT, R20, RZ, PT ;  /* 0x000000ff1400720c */ /* 0x000fe20003f86270 */
[----:B------:R-:W-:Y:S01]  /*2210*/  IMAD.MOV R16, RZ, RZ, -R7 ;  /* 0x000000ffff107224 */ /* 0x000fe200078e0a07 */
[----:B------:R-:W-:Y:S01]  /*2220*/  LOP3.LUT R20, R6, 0x8c, RZ, 0xfc, !PT ;  /* 0x0000008c06147812 */ /* 0x000fe200078efcff */
[----:B------:R-:W-:Y:S01]  /*2230*/  IMAD.HI.U32 R7, R8, R131, RZ ;  /* 0x0000008308077227 */ /* 0x000fe200078e00ff */
[C---:B------:R-:W-:Y:S02]  /*2240*/  ISETP.GT.U32.AND P2, PT, R5.reuse, R67, PT ;  /* 0x000000430500720c */ /* 0x040fe40003f44070 */
[----:B------:R-:W-:Y:S01]  /*2250*/  IABS R101, R20 ;  /* 0x0000001400657213 */ /* 0x000fe20000000000 */
[----:B------:R-:W-:Y:S01]  /*2260*/  @!P0 IMAD.MOV R61, RZ, RZ, -R61 ;  /* 0x000000ffff3d8224 */ /* 0x000fe200078e0a3d */
[C---:B------:R-:W-:Y:S01]  /*2270*/  ISETP.GT.U32.AND P0, PT, R5.reuse, R133, PT ;  /* 0x000000850500720c */ /* 0x040fe20003f04070 */
[----:B------:R-:W-:Y:S01]  /*2280*/  IMAD R69, R5, R16, R69 ;  /* 0x0000001005457224 */ /* 0x000fe200078e0245 */
[----:B------:R-:W-:Y:S01]  /*2290*/  IABS R105, R15 ;  /* 0x0000000f00697213 */ /* 0x000fe20000000000 */
[----:B------:R-:W-:-:S02]  /*22a0*/  IMAD.MOV R16, RZ, RZ, -R7 ;  /* 0x000000ffff107224 */ /* 0x000fc400078e0a07 */
[----:B------:R-:W-:Y:S01]  /*22b0*/  @!P6 IMAD.IADD R71, R71, 0x1, -R5 ;  /* 0x000000014747e824 */ /* 0x000fe200078e0a05 */
[C---:B------:R-:W-:Y:S01]  /*22c0*/  ISETP.GT.U32.AND P3, PT, R5.reuse, R69, PT ;  /* 0x000000450500720c */ /* 0x040fe20003f64070 */
[----:B------:R-:W-:Y:S02]  /*22d0*/  IMAD R131, R5, R16, R131 ;  /* 0x0000001005837224 */ /* 0x000fe400078e0283 */
[----:B------:R-:W-:-:S03]  /*22e0*/  IMAD.HI.U32 R7, R8, R101, RZ ;  /* 0x0000006508077227 */ /* 0x000fc600078e00ff */
[----:B------:R-:W-:Y:S01]  /*22f0*/  ISETP.GT.U32.AND P6, PT, R5, R131, PT ;  /* 0x000000830500720c */ /* 0x000fe20003fc4070 */
[----:B------:R-:W-:Y:S01]  /*2300*/  @!P0 IMAD.IADD R133, R133, 0x1, -R5 ;  /* 0x0000000185858824 */ /* 0x000fe200078e0a05 */
[----:B------:R-:W-:Y:S01]  /*2310*/  ISETP.GE.AND P0, PT, R9, RZ, PT ;  /* 0x000000ff0900720c */ /* 0x000fe20003f06270 */
[----:B------:R-:W-:Y:S01]  /*2320*/  IMAD.MOV R16, RZ, RZ, -R7 ;  /* 0x000000ffff107224 */ /* 0x000fe200078e0a07 */
[----:B------:R-:W-:Y:S01]  /*2330*/  LOP3.LUT R9, R6, 0x90, RZ, 0xfc, !PT ;  /* 0x0000009006097812 */ /* 0x000fe200078efcff */
[--C-:B------:R-:W-:Y:S01]  /*2340*/  @!P2 IMAD.IADD R67, R67, 0x1, -R5.reuse ;  /* 0x000000014343a824 */ /* 0x100fe200078e0a05 */
[----:B------:R-:W-:Y:S01]  /*2350*/  ISETP.GE.AND P2, PT, R20, RZ, PT ;  /* 0x000000ff1400720c */ /* 0x000fe20003f46270 */
[----:B------:R-:W-:Y:S01]  /*2360*/  @!P3 IMAD.IADD R69, R69, 0x1, -R5 ;  /* 0x000000014545b824 */ /* 0x000fe200078e0a05 */
[----:B------:R-:W-:Y:S01]  /*2370*/  IABS R103, R9 ;  /* 0x0000000900677213 */ /* 0x000fe20000000000 */
[----:B------:R-:W-:Y:S01]  /*2380*/  IMAD R101, R5, R16, R101 ;  /* 0x0000001005657224 */ /* 0x000fe200078e0265 */
[----:B------:R-:W-:Y:S01]  /*2390*/  LOP3.LUT R20, R6, 0x9c, RZ, 0xfc, !PT ;  /* 0x0000009c06147812 */ /* 0x000fe200078efcff */
[----:B------:R-:W-:Y:S01]  /*23a0*/  @!P5 IMAD.MOV R67, RZ, RZ, -R67 ;  /* 0x000000ffff43d224 */ /* 0x000fe200078e0a43 */
[----:B------:R-:W-:Y:S01]  /*23b0*/  ISETP.GE.AND P3, PT, R9, RZ, PT ;  /* 0x000000ff0900720c */ /* 0x000fe20003f66270 */
[----:B------:R-:W-:Y:S01]  /*23c0*/  @!P6 IMAD.IADD R131, R131, 0x1, -R5 ;  /* 0x000000018383e824 */ /* 0x000fe200078e0a05 */
[C---:B------:R-:W-:Y:S01]  /*23d0*/  ISETP.GT.U32.AND P6, PT, R5.reuse, R69, PT ;  /* 0x000000450500720c */ /* 0x040fe20003fc4070 */
[----:B------:R-:W-:Y:S01]  /*23e0*/  IMAD.HI.U32 R7, R8, R103, RZ ;  /* 0x0000006708077227 */ /* 0x000fe200078e00ff */
[----:B------:R-:W-:-:S02]  /*23f0*/  ISETP.GT.U32.AND P5, PT, R5, R101, PT ;  /* 0x000000650500720c */ /* 0x000fc40003fa4070 */
[----:B------:R-:W-:Y:S01]  /*2400*/  IABS R107, R20 ;  /* 0x00000014006b7213 */ /* 0x000fe20000000000 */
[----:B------:R-:W-:Y:S02]  /*2410*/  IMAD.MOV R16, RZ, RZ, -R7 ;  /* 0x000000ffff107224 */ /* 0x000fe400078e0a07 */
[----:B------:R-:W-:Y:S01]  /*2420*/  @!P4 IMAD.MOV R65, RZ, RZ, -R65 ;  /* 0x000000ffff41c224 */ /* 0x000fe200078e0a41 */
[----:B------:R-:W-:Y:S01]  /*2430*/  ISETP.GE.AND P4, PT, R17, RZ, PT ;  /* 0x000000ff1100720c */ /* 0x000fe20003f86270 */
[----:B------:R-:W-:Y:S01]  /*2440*/  IMAD R103, R5, R16, R103 ;  /* 0x0000001005677224 */ /* 0x000fe200078e0267 */
[----:B------:R-:W-:Y:S01]  /*2450*/  LOP3.LUT R17, R6, 0x98, RZ, 0xfc, !PT ;  /* 0x0000009806117812 */ /* 0x000fe200078efcff */
[----:B------:R-:W-:-:S03]  /*2460*/  IMAD.HI.U32 R7, R8, R105, RZ ;  /* 0x0000006908077227 */ /* 0x000fc600078e00ff */
[----:B------:R-:W-:Y:S01]  /*2470*/  IABS R129, R17 ;  /* 0x0000001100817213 */ /* 0x000fe20000000000 */
[--C-:B------:R-:W-:Y:S01]  /*2480*/  @!P6 IMAD.IADD R69, R69, 0x1, -R5.reuse ;  /* 0x000000014545e824 */ /* 0x100fe200078e0a05 */
[----:B------:R-:W-:Y:S01]  /*2490*/  ISETP.GT.U32.AND P6, PT, R5, R103, PT ;  /* 0x000000670500720c */ /* 0x000fe20003fc4070 */
[----:B------:R-:W-:Y:S01]  /*24a0*/  @!P5 IMAD.IADD R101, R101, 0x1, -R5 ;  /* 0x000000016565d824 */ /* 0x000fe200078e0a05 */
[----:B------:R-:W-:Y:S01]  /*24b0*/  ISETP.GE.AND P5, PT, R17, RZ, PT ;  /* 0x000000ff1100720c */ /* 0x000fe20003fa6270 */
[----:B------:R-:W-:Y:S01]  /*24c0*/  IMAD.HI.U32 R9, R8, R129, RZ ;  /* 0x0000008108097227 */ /* 0x000fe200078e00ff */
[----:B------:R-:W-:-:S03]  /*24d0*/  LOP3.LUT R17, R6, 0xa4, RZ, 0xfc, !PT ;  /* 0x000000a406117812 */ /* 0x000fc600078efcff */
[----:B------:R-:W-:Y:S01]  /*24e0*/  @!P1 IMAD.MOV R133, RZ, RZ, -R133 ;  /* 0x000000ffff859224 */ /* 0x000fe200078e0a85 */
[----:B------:R-:W-:Y:S01]  /*24f0*/  ISETP.GE.AND P1, PT, R18, RZ, PT ;  /* 0x000000ff1200720c */ /* 0x000fe20003f26270 */
[----:B------:R-:W-:Y:S01]  /*2500*/  @!P4 IMAD.MOV R69, RZ, RZ, -R69 ;  /* 0x000000ffff45c224 */ /* 0x000fe200078e0a45 */
[----:B------:R-:W-:Y:S01]  /*2510*/  IABS R113, R17 ;  /* 0x0000001100717213 */ /* 0x000fe20000000000 */
[----:B------:R-:W-:Y:S02]  /*2520*/  IMAD.MOV R16, RZ, RZ, -R7 ;  /* 0x000000ffff107224 */ /* 0x000fe400078e0a07 */
[----:B------:R-:W-:Y:S01]  /*2530*/  @!P6 IMAD.IADD R103, R103, 0x1, -R5 ;  /* 0x000000016767e824 */ /* 0x000fe200078e0a05 */
[----:B------:R-:W-:Y:S01]  /*2540*/  ISETP.GT.U32.AND P6, PT, R5, R101, PT ;  /* 0x000000650500720c */ /* 0x000fe20003fc4070 */
[----:B------:R-:W-:-:S03]  /*2550*/  IMAD.HI.U32 R7, R8, R107, RZ ;  /* 0x0000006b08077227 */ /* 0x000fc600078e00ff */
[C---:B------:R-:W-:Y:S01]  /*2560*/  ISETP.GT.U32.AND P4, PT, R5.reuse, R103, PT ;  /* 0x000000670500720c */ /* 0x040fe20003f84070 */
[----:B------:R-:W-:Y:S02]  /*2570*/  IMAD.MOV R18, RZ, RZ, -R9 ;  /* 0x000000ffff127224 */ /* 0x000fe400078e0a09 */
[C---:B------:R-:W-:Y:S02]  /*2580*/  IMAD R105, R5.reuse, R16, R105 ;  /* 0x0000001005697224 */ /* 0x040fe400078e0269 */
[----:B------:R-:W-:Y:S01]  /*2590*/  @!P0 IMAD.MOV R71, RZ, RZ, -R71 ;  /* 0x000000ffff478224 */ /* 0x000fe200078e0a47 */
[C---:B------:R-:W-:Y:S01]  /*25a0*/  ISETP.GT.U32.AND P0, PT, R5.reuse, R131, PT ;  /* 0x000000830500720c */ /* 0x040fe20003f04070 */
[----:B------:R-:W-:Y:S02]  /*25b0*/  IMAD.MOV R16, RZ, RZ, -R7 ;  /* 0x000000ffff107224 */ /* 0x000fe400078e0a07 */
[C---:B------:R-:W-:Y:S02]  /*25c0*/  IMAD R129, R5.reuse, R18, R129 ;  /* 0x0000001205817224 */ /* 0x040fe400078e0281 */
[----:B------:R-:W-:-:S02]  /*25d0*/  IMAD R107, R5, R16, R107 ;  /* 0x00000010056b7224 */ /* 0x000fc400078e026b */
[--C-:B------:R-:W-:Y:S01]  /*25e0*/  @!P6 IMAD.IADD R101, R101, 0x1, -R5.reuse ;  /* 0x000000016565e824 */ /* 0x100fe200078e0a05 */
[----:B------:R-:W-:Y:S01]  /*25f0*/  ISETP.GT.U32.AND P6, PT, R5, R129, PT ;  /* 0x000000810500720c */ /* 0x000fe20003fc4070 */
[----:B------:R-:W-:Y:S01]  /*2600*/  @!P4 IMAD.IADD R103, R103, 0x1, -R5 ;  /* 0x000000016767c824 */ /* 0x000fe200078e0a05 */
[----:B------:R-:W-:Y:S01]  /*2610*/  ISETP.GT.U32.AND P4, PT, R5, R107, PT ;  /* 0x0000006b0500720c */ /* 0x000fe20003f84070 */
[----:B------:R-:W-:-:S04]  /*2620*/  IMAD.HI.U32 R9, R8, R113, RZ ;  /* 0x0000007108097227 */ /* 0x000fc800078e00ff */
[----:B------:R-:W-:Y:S01]  /*2630*/  @!P0 IMAD.IADD R131, R131, 0x1, -R5 ;  /* 0x0000000183838824 */ /* 0x000fe200078e0a05 */
[----:B------:R-:W-:Y:S01]  /*2640*/  ISETP.GE.AND P0, PT, R15, RZ, PT ;  /* 0x000000ff0f00720c */ /* 0x000fe20003f06270 */
[----:B------:R-:W-:Y:S01]  /*2650*/  IMAD.MOV R18, RZ, RZ, -R9 ;  /* 0x000000ffff127224 */ /* 0x000fe200078e0a09 */
[----:B------:R-:W-:Y:S01]  /*2660*/  LOP3.LUT R15, R6, 0xa0, RZ, 0xfc, !PT ;  /* 0x000000a0060f7812 */ /* 0x000fe200078efcff */
[----:B------:R-:W-:Y:S01]  /*2670*/  @!P1 IMAD.MOV R131, RZ, RZ, -R131 ;  /* 0x000000ffff839224 */ /* 0x000fe200078e0a83 */
[----:B------:R-:W-:Y:S01]  /*2680*/  ISETP.GT.U32.AND P1, PT, R5, R105, PT ;  /* 0x000000690500720c */ /* 0x000fe20003f24070 */
[--C-:B------:R-:W-:Y:S01]  /*2690*/  @!P6 IMAD.IADD R129, R129, 0x1, -R5.reuse ;  /* 0x000000018181e824 */ /* 0x100fe200078e0a05 */
[----:B------:R-:W-:Y:S01]  /*26a0*/  IABS R109, R15 ;  /* 0x0000000f006d7213 */ /* 0x000fe20000000000 */
[----:B------:R-:W-:Y:S02]  /*26b0*/  @!P4 IMAD.IADD R107, R107, 0x1, -R5 ;  /* 0x000000016b6bc824 */ /* 0x000fe400078e0a05 */
[C---:B------:R-:W-:Y:S01]  /*26c0*/  IMAD R113, R5.reuse, R18, R113 ;  /* 0x0000001205717224 */ /* 0x040fe200078e0271 */
[----:B------:R-:W-:Y:S01]  /*26d0*/  ISETP.GT.U32.AND P4, PT, R5, R129, PT ;  /* 0x000000810500720c */ /* 0x000fe20003f84070 */
[----:B------:R-:W-:-:S04]  /*26e0*/  IMAD.HI.U32 R7, R8, R109, RZ ;  /* 0x0000006d08077227 */ /* 0x000fc800078e00ff */
[----:B------:R-:W-:Y:S02]  /*26f0*/  IMAD.MOV R16, RZ, RZ, -R7 ;  /* 0x000000ffff107224 */ /* 0x000fe400078e0a07 */
[----:B------:R-:W-:Y:S01]  /*2700*/  @!P1 IMAD.IADD R105, R105, 0x1, -R5 ;  /* 0x0000000169699824 */ /* 0x000fe200078e0a05 */
[----:B------:R-:W-:Y:S01]  /*2710*/  ISETP.GE.AND P1, PT, R20, RZ, PT ;  /* 0x000000ff1400720c */ /* 0x000fe20003f26270 */
[----:B------:R-:W-:Y:S01]  /*2720*/  @!P3 IMAD.MOV R103, RZ, RZ, -R103 ;  /* 0x000000ffff67b224 */ /* 0x000fe200078e0a67 */
[----:B------:R-:W-:Y:S01]  /*2730*/  ISETP.GE.AND P3, PT, R15, RZ, PT ;  /* 0x000000ff0f00720c */ /* 0x000fe20003f66270 */
[C---:B------:R-:W-:Y:S01]  /*2740*/  IMAD R109, R5.reuse, R16, R109 ;  /* 0x00000010056d7224 */ /* 0x040fe200078e026d */
[----:B------:R-:W-:Y:S01]  /*2750*/  ISETP.GT.U32.AND P6, PT, R5, R105, PT ;  /* 0x000000690500720c */ /* 0x000fe20003fc4070 */
[----:B------:R-:W-:Y:S01]  /*2760*/  @!P4 IMAD.IADD R129, R129, 0x1, -R5 ;  /* 0x000000018181c824 */ /* 0x000fe200078e0a05 */
[----:B------:R-:W-:Y:S01]  /*2770*/  ISETP.GT.U32.AND P4, PT, R5, R113, PT ;  /* 0x000000710500720c */ /* 0x000fe20003f84070 */
[----:B------:R-:W-:Y:S01]  /*2780*/  IMAD.HI.U32 R7, R8, R127, RZ ;  /* 0x0000007f08077227 */ /* 0x000fe200078e00ff */
[----:B------:R-:W-:-:S02]  /*2790*/  LOP3.LUT R15, R6, 0xb0, RZ, 0xfc, !PT ;  /* 0x000000b0060f7812 */ /* 0x000fc400078efcff */
[----:B------:R-:W-:Y:S01]  /*27a0*/  LOP3.LUT R20, R6, 0xd0, RZ, 0xfc, !PT ;  /* 0x000000d006147812 */ /* 0x000fe200078efcff */
[----:B------:R-:W-:Y:S01]  /*27b0*/  IMAD.MOV R16, RZ, RZ, -R7 ;  /* 0x000000ffff107224 */ /* 0x000fe200078e0a07 */
[----:B------:R-:W-:Y:S01]  /*27c0*/  IABS R115, R15 ;  /* 0x0000000f00737213 */ /* 0x000fe20000000000 */
[----:B------:R-:W-:Y:S01]  /*27d0*/  IMAD.HI.U32 R9, R8, R111, RZ ;  /* 0x0000006f08097227 */ /* 0x000fe200078e00ff */
[----:B------:R-:W-:-:S03]  /*27e0*/  IABS R179, R20 ;  /* 0x0000001400b37213 */ /* 0x000fc60000000000 */
[--C-:B------:R-:W-:Y:S01]  /*27f0*/  @!P6 IMAD.IADD R105, R105, 0x1, -R5.reuse ;  /* 0x000000016969e824 */ /* 0x100fe200078e0a05 */
[----:B------:R-:W-:Y:S01]  /*2800*/  ISETP.GT.U32.AND P6, PT, R5, R109, PT ;  /* 0x0000006d0500720c */ /* 0x000fe20003fc4070 */
[----:B------:R-:W-:Y:S02]  /*2810*/  @!P4 IMAD.IADD R113, R113, 0x1, -R5 ;  /* 0x000000017171c824 */ /* 0x000fe400078e0a05 */
[----:B------:R-:W-:-:S03]  /*2820*/  IMAD.HI.U32 R7, R8, R115, RZ ;  /* 0x0000007308077227 */ /* 0x000fc600078e00ff */
[C---:B------:R-:W-:Y:S01]  /*2830*/  ISETP.GT.U32.AND P4, PT, R5.reuse, R113, PT ;  /* 0x000000710500720c */ /* 0x040fe20003f84070 */
[C---:B------:R-:W-:Y:S02]  /*2840*/  IMAD R127, R5.reuse, R16, R127 ;  /* 0x00000010057f7224 */ /* 0x040fe400078e027f */
[----:B------:R-:W-:Y:S01]  /*2850*/  IMAD.MOV R18, RZ, RZ, -R9 ;  /* 0x000000ffff127224 */ /* 0x000fe200078e0a09 */
[----:B------:R-:W-:Y:S01]  /*2860*/  LOP3.LUT R9, R6, 0xb4, RZ, 0xfc, !PT ;  /* 0x000000b406097812 */ /* 0x000fe200078efcff */
[----:B------:R-:W-:Y:S02]  /*2870*/  IMAD.MOV R16, RZ, RZ, -R7 ;  /* 0x000000ffff107224 */ /* 0x000fe400078e0a07 */
[----:B------:R-:W-:Y:S01]  /*2880*/  IMAD R111, R5, R18, R111 ;  /* 0x00000012056f7224 */ /* 0x000fe200078e026f */
[----:B------:R-:W-:Y:S01]  /*2890*/  IABS R117, R9 ;  /* 0x0000000900757213 */ /* 0x000fe20000000000 */
[----:B------:R-:W-:Y:S01]  /*28a0*/  @!P6 IMAD.IADD R109, R109, 0x1, -R5 ;  /* 0x000000016d6de824 */ /* 0x000fe200078e0a05 */
[C---:B------:R-:W-:Y:S01]  /*28b0*/  ISETP.GT.U32.AND P6, PT, R5.reuse, R127, PT ;  /* 0x0000007f0500720c */ /* 0x040fe20003fc4070 */
[----:B------:R-:W-:-:S02]  /*28c0*/  IMAD R115, R5, R16, R115 ;  /* 0x0000001005737224 */ /* 0x000fc400078e0273 */
[----:B------:R-:W-:Y:S01]  /*28d0*/  @!P2 IMAD.MOV R101, RZ, RZ, -R101 ;  /* 0x000000ffff65a224 */ /* 0x000fe200078e0a65 */
[C---:B------:R-:W-:Y:S01]  /*28e0*/  ISETP.GT.U32.AND P2, PT, R5.reuse, R107, PT ;  /* 0x0000006b0500720c */ /* 0x040fe20003f44070 */
[----:B------:R-:W-:Y:S01]  /*28f0*/  @!P0 IMAD.MOV R105, RZ, RZ, -R105 ;  /* 0x000000ffff698224 */ /* 0x000fe200078e0a69 */
[C---:B------:R-:W-:Y:S01]  /*2900*/  ISETP.GT.U32.AND P0, PT, R5.reuse, R109, PT ;  /* 0x0000006d0500720c */ /* 0x040fe20003f04070 */
[----:B------:R-:W-:Y:S01]  /*2910*/  @!P5 IMAD.MOV R129, RZ, RZ, -R129 ;  /* 0x000000ffff81d224 */ /* 0x000fe200078e0a81 */
[----:B------:R-:W-:Y:S01]  /*2920*/  ISETP.GT.U32.AND P5, PT, R5, R111, PT ;  /* 0x0000006f0500720c */ /* 0x000fe20003fa4070 */
[----:B------:R-:W-:Y:S01]  /*2930*/  @!P4 IMAD.IADD R113, R113, 0x1, -R5 ;  /* 0x000000017171c824 */ /* 0x000fe200078e0a05 */
[----:B------:R-:W-:Y:S01]  /*2940*/  ISETP.GT.U32.AND P4, PT, R5, R115, PT ;  /* 0x000000730500720c */ /* 0x000fe20003f84070 */
[----:B------:R-:W-:-:S04]  /*2950*/  IMAD.HI.U32 R7, R8, R117, RZ ;  /* 0x0000007508077227 */ /* 0x000fc800078e00ff */
[----:B------:R-:W-:Y:S01]  /*2960*/  IMAD.MOV R16, RZ, RZ, -R7 ;  /* 0x000000ffff107224 */ /* 0x000fe200078e0a07 */
[C---:B------:R-:W-:Y:S01]  /*2970*/  LOP3.LUT R7, R6.reuse, 0xb8, RZ, 0xfc, !PT ;  /* 0x000000b806077812 */ /* 0x040fe200078efcff */
[--C-:B------:R-:W-:Y:S01]  /*2980*/  @!P2 IMAD.IADD R107, R107, 0x1, -R5.reuse ;  /* 0x000000016b6ba824 */ /* 0x100fe200078e0a05 */
[----:B------:R-:W-:Y:S01]  /*2990*/  ISETP.GE.AND P2, PT, R17, RZ, PT ;  /* 0x000000ff1100720c */ /* 0x000fe20003f46270 */
[--C-:B------:R-:W-:Y:S01]  /*29a0*/  @!P0 IMAD.IADD R109, R109, 0x1, -R5.reuse ;  /* 0x000000016d6d8824 */ /* 0x100fe200078e0a05 */
[----:B------:R-:W-:Y:S01]  /*29b0*/  IABS R125, R7 ;  /* 0x00000007007d7213 */ /* 0x000fe20000000000 */
[--C-:B------:R-:W-:Y:S01]  /*29c0*/  @!P5 IMAD.IADD R111, R111, 0x1, -R5.reuse ;  /* 0x000000016f6fd824 */ /* 0x100fe200078e0a05 */
[----:B------:R-:W-:Y:S01]  /*29d0*/  ISETP.GE.AND P5, PT, R15, RZ, PT ;  /* 0x000000ff0f00720c */ /* 0x000fe20003fa6270 */
[----:B------:R-:W-:Y:S01]  /*29e0*/  @!P4 IMAD.IADD R115, R115, 0x1, -R5 ;  /* 0x000000017373c824 */ /* 0x000fe200078e0a05 */
[C---:B------:R-:W-:Y:S01]  /*29f0*/  LOP3.LUT R15, R6.reuse, 0xc0, RZ, 0xfc, !PT ;  /* 0x000000c0060f7812 */ /* 0x040fe200078efcff */
[----:B------:R-:W-:Y:S01]  /*2a00*/  @!P3 IMAD.MOV R109, RZ, RZ, -R109 ;  /* 0x000000ffff6db224 */ /* 0x000fe200078e0a6d */
[----:B------:R-:W-:Y:S01]  /*2a10*/  ISETP.GT.U32.AND P3, PT, R5, R111, PT ;  /* 0x0000006f0500720c */ /* 0x000fe20003f64070 */
[----:B------:R-:W-:Y:S01]  /*2a20*/  @!P6 IMAD.IADD R127, R127, 0x1, -R5 ;  /* 0x000000017f7fe824 */ /* 0x000fe200078e0a05 */
[C---:B------:R-:W-:Y:S01]  /*2a30*/  ISETP.GT.U32.AND P4, PT, R5.reuse, R115, PT ;  /* 0x000000730500720c */ /* 0x040fe20003f84070 */
[----:B------:R-:W-:Y:S01]  /*2a40*/  IMAD R117, R5, R16, R117 ;  /* 0x0000001005757224 */ /* 0x000fe200078e0275 */
[----:B------:R-:W-:Y:S01]  /*2a50*/  LOP3.LUT R16, R6, 0xc4, RZ, 0xfc, !PT ;  /* 0x000000c406107812 */ /* 0x000fe200078efcff */
[----:B------:R-:W-:Y:S01]  /*2a60*/  @!P2 IMAD.MOV R113, RZ, RZ, -R113 ;  /* 0x000000ffff71a224 */ /* 0x000fe200078e0a71 */
[----:B------:R-:W-:Y:S01]  /*2a70*/  ISETP.GE.AND P2, PT, R7, RZ, PT ;  /* 0x000000ff0700720c */ /* 0x000fe20003f46270 */
[----:B------:R-:W-:Y:S01]  /*2a80*/  IMAD.HI.U32 R7, R8, R125, RZ ;  /* 0x0000007d08077227 */ /* 0x000fe200078e00ff */
[----:B------:R-:W-:-:S02]  /*2a90*/  ISETP.GT.U32.AND P6, PT, R5, R127, PT ;  /* 0x0000007f0500720c */ /* 0x000fc40003fc4070 */
[----:B------:R-:W-:Y:S01]  /*2aa0*/  IABS R123, R16 ;  /* 0x00000010007b7213 */ /* 0x000fe20000000000 */
[----:B------:R-:W-:Y:S01]  /*2ab0*/  @!P1 IMAD.MOV R107, RZ, RZ, -R107 ;  /* 0x000000ffff6b9224 */ /* 0x000fe200078e0a6b */
[----:B------:R-:W-:Y:S01]  /*2ac0*/  ISETP.GE.AND P1, PT, R22, RZ, PT ;  /* 0x000000ff1600720c */ /* 0x000fe20003f26270 */
[--C-:B------:R-:W-:Y:S01]  /*2ad0*/  @!P3 IMAD.IADD R111, R111, 0x1, -R5.reuse ;  /* 0x000000016f6fb824 */ /* 0x100fe200078e0a05 */
[----:B------:R-:W-:Y:S01]  /*2ae0*/  ISETP.GT.U32.AND P3, PT, R5, R117, PT ;  /* 0x000000750500720c */ /* 0x000fe20003f64070 */
[----:B------:R-:W-:Y:S01]  /*2af0*/  @!P4 IMAD.IADD R115, R115, 0x1, -R5 ;  /* 0x000000017373c824 */ /* 0x000fe200078e0a05 */
[----:B------:R-:W-:Y:S01]  /*2b00*/  ISETP.GE.AND P4, PT, R16, RZ, PT ;  /* 0x000000ff1000720c */ /* 0x000fe20003f86270 */
[----:B------:R-:W-:Y:S01]  /*2b10*/  IMAD.MOV R16, RZ, RZ, -R7 ;  /* 0x000000ffff107224 */ /* 0x000fe200078e0a07 */
[----:B------:R-:W-:Y:S01]  /*2b20*/  IABS R119, R15 ;  /* 0x0000000f00777213 */ /* 0x000fe20000000000 */
[----:B------:R-:W-:Y:S01]  /*2b30*/  @!P5 IMAD.MOV R115, RZ, RZ, -R115 ;  /* 0x000000ffff73d224 */ /* 0x000fe200078e0a73 */
[----:B------:R-:W-:Y:S01]  /*2b40*/  ISETP.GE.AND P0, PT, R24, RZ, PT ;  /* 0x000000ff1800720c */ /* 0x000fe20003f06270 */
[----:B------:R-:W-:Y:S01]  /*2b50*/  IMAD R125, R5, R16, R125 ;  /* 0x00000010057d7224 */ /* 0x000fe200078e027d */
[----:B------:R-:W-:Y:S01]  /*2b60*/  LOP3.LUT R17, R6, 0xcc, RZ, 0xfc, !PT ;  /* 0x000000cc06117812 */ /* 0x000fe200078efcff */
[----:B------:R-:W-:Y:S01]  /*2b70*/  @!P6 IMAD.IADD R127, R127, 0x1, -R5 ;  /* 0x000000017f7fe824 */ /* 0x000fe200078e0a05 */
[----:B------:R-:W-:-:S02]  /*2b80*/  ISETP.GE.AND P6, PT, R9, RZ, PT ;  /* 0x000000ff0900720c */ /* 0x000fc40003fc6270 */
[----:B------:R-:W-:Y:S01]  /*2b90*/  ISETP.GT.U32.AND P5, PT, R5, R125, PT ;  /* 0x0000007d0500720c */ /* 0x000fe20003fa4070 */
[----:B------:R-:W-:Y:S01]  /*2ba0*/  @!P3 IMAD.IADD R117, R117, 0x1, -R5 ;  /* 0x000000017575b824 */ /* 0x000fe200078e0a05 */
[----:B------:R-:W-:Y:S01]  /*2bb0*/  LOP3.LUT R9, R6, 0xbc, RZ, 0xfc, !PT ;  /* 0x000000bc06097812 */ /* 0x000fe200078efcff */
[----:B------:R-:W-:Y:S01]  /*2bc0*/  @!P1 IMAD.MOV R127, RZ, RZ, -R127 ;  /* 0x000000ffff7f9224 */ /* 0x000fe200078e0a7f */
[----:B------:R-:W-:Y:S02]  /*2bd0*/  IABS R177, R17 ;  /* 0x0000001100b17213 */ /* 0x000fe40000000000 */
[----:B------:R-:W-:Y:S01]  /*2be0*/  ISETP.GT.U32.AND P3, PT, R5, R117, PT ;  /* 0x000000750500720c */ /* 0x000fe20003f64070 */
[----:B------:R-:W-:Y:S01]  /*2bf0*/  @!P0 IMAD.MOV R111, RZ, RZ, -R111 ;  /* 0x000000ffff6f8224 */ /* 0x000fe200078e0a6f */
[----:B------:R-:W-:Y:S02]  /*2c00*/  IABS R121, R9 ;  /* 0x0000000900797213 */ /* 0x000fe40000000000 */
[----:B------:R-:W-:Y:S01]  /*2c10*/  ISETP.GE.AND P1, PT, R9, RZ, PT ;  /* 0x000000ff0900720c */ /* 0x000fe20003f26270 */
[----:B------:R-:W-:Y:S01]  /*2c20*/  IMAD.HI.U32 R9, R8, R119, RZ ;  /* 0x0000007708097227 */ /* 0x000fe200078e00ff */
[----:B------:R-:W-:-:S02]  /*2c30*/  ISETP.GE.AND P0, PT, R15, RZ, PT ;  /* 0x000000ff0f00720c */ /* 0x000fc40003f06270 */
[C---:B------:R-:W-:Y:S01]  /*2c40*/  LOP3.LUT R15, R6.reuse, 0xc8, RZ, 0xfc, !PT ;  /* 0x000000c8060f7812 */ /* 0x040fe200078efcff */
[----:B------:R-:W-:Y:S01]  /*2c50*/  @!P5 IMAD.IADD R125, R125, 0x1, -R5 ;  /* 0x000000017d7dd824 */ /* 0x000fe200078e0a05 */
[----:B------:R-:W-:Y:S01]  /*2c60*/  LOP3.LUT R22, R6, 0xd4, RZ, 0xfc, !PT ;  /* 0x000000d406167812 */ /* 0x000fe200078efcff */
[----:B------:R-:W-:Y:S01]  /*2c70*/  IMAD.HI.U32 R7, R8, R121, RZ ;  /* 0x0000007908077227 */ /* 0x000fe200078e00ff */
[----:B------:R-:W-:Y:S02]  /*2c80*/  IABS R175, R15 ;  /* 0x0000000f00af7213 */ /* 0x000fe40000000000 */
[----:B------:R-:W-:Y:S01]  /*2c90*/  ISETP.GT.U32.AND P5, PT, R5, R125, PT ;  /* 0x0000007d0500720c */ /* 0x000fe20003fa4070 */
[----:B------:R-:W-:Y:S01]  /*2ca0*/  IMAD.MOV R18, RZ, RZ, -R9 ;  /* 0x000000ffff127224 */ /* 0x000fe200078e0a09 */
[----:B------:R-:W-:Y:S01]  /*2cb0*/  IABS R181, R22 ;  /* 0x0000001600b57213 */ /* 0x000fe20000000000 */
[----:B------:R-:W-:Y:S01]  /*2cc0*/  IMAD.MOV R16, RZ, RZ, -R7 ;  /* 0x000000ffff107224 */ /* 0x000fe200078e0a07 */
[----:B------:R-:W-:Y:S01]  /*2cd0*/  LOP3.LUT R24, R6, 0xd8, RZ, 0xfc, !PT ;  /* 0x000000d806187812 */ /* 0x000fe200078efcff */
[----:B------:R-:W-:-:S03]  /*2ce0*/  IMAD.HI.U32 R7, R8, R123, RZ ;  /* 0x0000007b08077227 */ /* 0x000fc600078e00ff */
[----:B------:R-:W-:Y:S01]  /*2cf0*/  IABS R183, R24 ;  /* 0x0000001800b77213 */ /* 0x000fe20000000000 */
[----:B------:R-:W-:Y:S02]  /*2d00*/  @!P3 IMAD.IADD R117, R117, 0x1, -R5 ;  /* 0x000000017575b824 */ /* 0x000fe400078e0a05 */
[C---:B------:R-:W-:Y:S02]  /*2d10*/  IMAD R119, R5.reuse, R18, R119 ;  /* 0x0000001205777224 */ /* 0x040fe400078e0277 */
[C---:B------:R-:W-:Y:S02]  /*2d20*/  IMAD R121, R5.reuse, R16, R121 ;  /* 0x0000001005797224 */ /* 0x040fe400078e0279 */
[----:B------:R-:W-:Y:S02]  /*2d30*/  IMAD.MOV R16, RZ, RZ, -R7 ;  /* 0x000000ffff107224 */ /* 0x000fe400078e0a07 */
[----:B------:R-:W-:Y:S01]  /*2d40*/  @!P6 IMAD.MOV R117, RZ, RZ, -R117 ;  /* 0x000000ffff75e224 */ /* 0x000fe200078e0a75 */
[C---:B------:R-:W-:Y:S01]  /*2d50*/  ISETP.GT.U32.AND P6, PT, R5.reuse, R119, PT ;  /* 0x000000770500720c */ /* 0x040fe20003fc4070 */
[C---:B------:R-:W-:Y:S01]  /*2d60*/  IMAD R123, R5.reuse, R16, R123 ;  /* 0x00000010057b7224 */ /* 0x040fe200078e027b */
[----:B------:R-:W-:Y:S01]  /*2d70*/  ISETP.GT.U32.AND P3, PT, R5, R121, PT ;  /* 0x000000790500720c */ /* 0x000fe20003f64070 */
[----:B------:R-:W-:-:S02]  /*2d80*/  @!P5 IMAD.IADD R125, R125, 0x1, -R5 ;  /* 0x000000017d7dd824 */ /* 0x000fc400078e0a05 */
[----:B------:R-:W-:Y:S01]  /*2d90*/  IMAD.HI.U32 R9, R8, R177, RZ ;  /* 0x000000b108097227 */ /* 0x000fe200078e00ff */
[----:B------:R-:W-:-:S03]  /*2da0*/  ISETP.GT.U32.AND P5, PT, R5, R123, PT ;  /* 0x0000007b0500720c */ /* 0x000fc60003fa4070 */
[----:B------:R-:W-:-:S04]  /*2db0*/  IMAD.HI.U32 R7, R8, R175, RZ ;  /* 0x000000af08077227 */ /* 0x000fc800078e00ff */
[----:B------:R-:W-:Y:S02]  /*2dc0*/  @!P6 IMAD.IADD R119, R119, 0x1, -R5 ;  /* 0x000000017777e824 */ /* 0x000fe400078e0a05 */
[----:B------:R-:W-:Y:S02]  /*2dd0*/  IMAD.MOV R18, RZ, RZ, -R9 ;  /* 0x000000ffff127224 */ /* 0x000fe400078e0a09 */
[----:B------:R-:W-:Y:S01]  /*2de0*/  @!P2 IMAD.MOV R125, RZ, RZ, -R125 ;  /* 0x000000ffff7da224 */ /* 0x000fe200078e0a7d */
[----:B------:R-:W-:Y:S01]  /*2df0*/  ISETP.GT.U32.AND P6, PT, R5, R119, PT ;  /* 0x000000770500720c */ /* 0x000fe20003fc4070 */
[----:B------:R-:W-:Y:S01]  /*2e00*/  @!P5 IMAD.IADD R123, R123, 0x1, -R5 ;  /* 0x000000017b7bd824 */ /* 0x000fe200078e0a05 */
[----:B------:R-:W-:Y:S01]  /*2e10*/  ISETP.GE.AND P5, PT, R15, RZ, PT ;  /* 0x000000ff0f00720c */ /* 0x000fe20003fa6270 */
[----:B------:R-:W-:Y:S01]  /*2e20*/  IMAD.MOV R16, RZ, RZ, -R7 ;  /* 0x000000ffff107224 */ /* 0x000fe200078e0a07 */
[----:B------:R-:W-:Y:S01]  /*2e30*/  LOP3.LUT R15, R6, 0xe0, RZ, 0xfc, !PT ;  /* 0x000000e0060f7812 */ /* 0x000fe200078efcff */
[----:B------:R-:W-:Y:S01]  /*2e40*/  IMAD.HI.U32 R7, R8, R179, RZ ;  /* 0x000000b308077227 */ /* 0x000fe200078e00ff */
[----:B------:R-:W-:-:S02]  /*2e50*/  ISETP.GT.U32.AND P2, PT, R5, R123, PT ;  /* 0x0000007b0500720c */ /* 0x000fc40003f44070 */
[----:B------:R-:W-:Y:S01]  /*2e60*/  IABS R187, R15 ;  /* 0x0000000f00bb7213 */ /* 0x000fe20000000000 */
[C---:B------:R-:W-:Y:S02]  /*2e70*/  IMAD R177, R5.reuse, R18, R177 ;  /* 0x0000001205b17224 */ /* 0x040fe400078e02b1 */
[----:B------:R-:W-:Y:S02]  /*2e80*/  IMAD R175, R5, R16, R175 ;  /* 0x0000001005af7224 */ /* 0x000fe400078e02af */
[----:B------:R-:W-:-:S04]  /*2e90*/  IMAD.HI.U32 R9, R8, R181, RZ ;  /* 0x000000b508097227 */ /* 0x000fc800078e00ff */
[----:B------:R-:W-:Y:S02]  /*2ea0*/  IMAD.MOV R16, RZ, RZ, -R7 ;  /* 0x000000ffff107224 */ /* 0x000fe400078e0a07 */
[--C-:B------:R-:W-:Y:S01]  /*2eb0*/  @!P6 IMAD.IADD R119, R119, 0x1, -R5.reuse ;  /* 0x000000017777e824 */ /* 0x100fe200078e0a05 */
[----:B------:R-:W-:Y:S01]  /*2ec0*/  ISETP.GT.U32.AND P6, PT, R5, R177, PT ;  /* 0x000000b10500720c */ /* 0x000fe20003fc4070 */
[----:B------:R-:W-:Y:S02]  /*2ed0*/  @!P3 IMAD.IADD R121, R121, 0x1, -R5 ;  /* 0x000000017979b824 */ /* 0x000fe400078e0a05 */
[----:B------:R-:W-:Y:S01]  /*2ee0*/  IMAD.MOV R18, RZ, RZ, -R9 ;  /* 0x000000ffff127224 */ /* 0x000fe200078e0a09 */
[----:B------:R-:W-:Y:S01]  /*2ef0*/  LOP3.LUT R9, R6, 0xdc, RZ, 0xfc, !PT ;  /* 0x000000dc06097812 */ /* 0x000fe200078efcff */
[C---:B------:R-:W-:Y:S01]  /*2f00*/  IMAD R179, R5.reuse, R16, R179 ;  /* 0x0000001005b37224 */ /* 0x040fe200078e02b3 */
[C---:B------:R-:W-:Y:S01]  /*2f10*/  ISETP.GT.U32.AND P3, PT, R5.reuse, R121, PT ;  /* 0x000000790500720c */ /* 0x040fe20003f64070 */
[----:B------:R-:W-:Y:S01]  /*2f20*/  IMAD R181, R5, R18, R181 ;  /* 0x0000001205b57224 */ /* 0x000fe200078e02b5 */
[----:B------:R-:W-:Y:S01]  /*2f30*/  IABS R185, R9 ;  /* 0x0000000900b97213 */ /* 0x000fe20000000000 */
[----:B------:R-:W-:Y:S01]  /*2f40*/  @!P2 IMAD.IADD R123, R123, 0x1, -R5 ;  /* 0x000000017b7ba824 */ /* 0x000fe200078e0a05 */
[----:B------:R-:W-:Y:S01]  /*2f50*/  ISETP.GT.U32.AND P2, PT, R5, R179, PT ;  /* 0x000000b30500720c */ /* 0x000fe20003f44070 */
[----:B------:R-:W-:-:S04]  /*2f60*/  IMAD.HI.U32 R7, R8, R183, RZ ;  /* 0x000000b708077227 */ /* 0x000fc800078e00ff */
[----:B------:R-:W-:Y:S01]  /*2f70*/  @!P4 IMAD.MOV R123, RZ, RZ, -R123 ;  /* 0x000000ffff7bc224 */ /* 0x000fe200078e0a7b */
[----:B------:R-:W-:Y:S01]  /*2f80*/  ISETP.GT.U32.AND P4, PT, R5, R181, PT ;  /* 0x000000b50500720c */ /* 0x000fe20003f84070 */
[--C-:B------:R-:W-:Y:S02]  /*2f90*/  @!P6 IMAD.IADD R177, R177, 0x1, -R5.reuse ;  /* 0x00000001b1b1e824 */ /* 0x100fe400078e0a05 */
[----:B------:R-:W-:Y:S01]  /*2fa0*/  @!P3 IMAD.IADD R121, R121, 0x1, -R5 ;  /* 0x000000017979b824 */ /* 0x000fe200078e0a05 */
[C---:B------:R-:W-:Y:S01]  /*2fb0*/  ISETP.GT.U32.AND P3, PT, R5.reuse, R175, PT ;  /* 0x000000af0500720c */ /* 0x040fe20003f64070 */
[----:B------:R-:W-:Y:S01]  /*2fc0*/  IMAD.MOV R16, RZ, RZ, -R7 ;  /* 0x000000ffff107224 */ /* 0x000fe200078e0a07 */
[----:B------:R-:W-:Y:S01]  /*2fd0*/  ISETP.GT.U32.AND P6, PT, R5, R177, PT ;  /* 0x000000b10500720c */ /* 0x000fe20003fc4070 */
[----:B------:R-:W-:Y:S01]  /*2fe0*/  @!P2 IMAD.IADD R179, R179, 0x1, -R5 ;  /* 0x00000001b3b3a824 */ /* 0x000fe200078e0a05 */
[----:B------:R-:W-:Y:S01]  /*2ff0*/  ISETP.GE.AND P2, PT, R24, RZ, PT ;  /* 0x000000ff1800720c */ /* 0x000fe20003f46270 */
[----:B------:R-:W-:Y:S01]  /*3000*/  IMAD.HI.U32 R7, R8, R185, RZ ;  /* 0x000000b908077227 */ /* 0x000fe200078e00ff */
[----:B------:R-:W-:-:S03]  /*3010*/  LOP3.LUT R24, R6, 0x10c, RZ, 0xfc, !PT ;  /* 0x0000010c06187812 */ /* 0x000fc600078efcff */
[----:B------:R-:W-:Y:S01]  /*3020*/  @!P4 IMAD.IADD R181, R181, 0x1, -R5 ;  /* 0x00000001b5b5c824 */ /* 0x000fe200078e0a05 */
[C---:B------:R-:W-:Y:S01]  /*3030*/  ISETP.GT.U32.AND P4, PT, R5.reuse, R179, PT ;  /* 0x000000b30500720c */ /* 0x040fe20003f84070 */
[----:B------:R-:W-:Y:S01]  /*3040*/  IMAD R183, R5, R16, R183 ;  /* 0x0000001005b77224 */ /* 0x000fe200078e02b7 */
[----:B------:R-:W-:Y:S01]  /*3050*/  IABS R209, R24 ;  /* 0x0000001800d17213 */ /* 0x000fe20000000000 */
[----:B------:R-:W-:Y:S02]  /*3060*/  IMAD.MOV R16, RZ, RZ, -R7 ;  /* 0x000000ffff107224 */ /* 0x000fe400078e0a07 */
[--C-:B------:R-:W-:Y:S01]  /*3070*/  @!P6 IMAD.IADD R177, R177, 0x1, -R5.reuse ;  /* 0x00000001b1b1e824 */ /* 0x100fe200078e0a05 */
[----:B------:R-:W-:Y:S01]  /*3080*/  ISETP.GT.U32.AND P6, PT, R5, R183, PT ;  /* 0x000000b70500720c */ /* 0x000fe20003fc4070 */
[----:B------:R-:W-:Y:S01]  /*3090*/  @!P3 IMAD.IADD R175, R175, 0x1, -R5 ;  /* 0x00000001afafb824 */ /* 0x000fe200078e0a05 */
[----:B------:R-:W-:Y:S01]  /*30a0*/  ISETP.GE.AND P3, PT, R17, RZ, PT ;  /* 0x000000ff1100720c */ /* 0x000fe20003f66270 */
[C---:B------:R-:W-:Y:S01]  /*30b0*/  IMAD R185, R5.reuse, R16, R185 ;  /* 0x0000001005b97224 */ /* 0x040fe200078e02b9 */
[----:B------:R-:W-:Y:S01]  /*30c0*/  LOP3.LUT R17, R6, 0xe4, RZ, 0xfc, !PT ;  /* 0x000000e406117812 */ /* 0x000fe200078efcff */
[----:B------:R-:W-:Y:S01]  /*30d0*/  @!P1 IMAD.MOV R121, RZ, RZ, -R121 ;  /* 0x000000ffff799224 */ /* 0x000fe200078e0a79 */
[----:B------:R-:W-:Y:S01]  /*30e0*/  ISETP.GT.U32.AND P1, PT, R5, R175, PT ;  /* 0x000000af0500720c */ /* 0x000fe20003f24070 */
[----:B------:R-:W-:Y:S01]  /*30f0*/  @!P4 IMAD.IADD R179, R179, 0x1, -R5 ;  /* 0x00000001b3b3c824 */ /* 0x000fe200078e0a05 */
[----:B------:R-:W-:Y:S01]  /*3100*/  ISETP.GT.U32.AND P4, PT, R5, R185, PT ;  /* 0x000000b90500720c */ /* 0x000fe20003f84070 */
[----:B------:R-:W-:Y:S01]  /*3110*/  IMAD.HI.U32 R7, R8, R187, RZ ;  /* 0x000000bb08077227 */ /* 0x000fe200078e00ff */
[----:B------:R-:W-:-:S03]  /*3120*/  IABS R189, R17 ;  /* 0x0000001100bd7213 */ /* 0x000fc60000000000 */
[----:B------:R-:W-:Y:S01]  /*3130*/  @!P6 IMAD.IADD R183, R183, 0x1, -R5 ;  /* 0x00000001b7b7e824 */ /* 0x000fe200078e0a05 */
[----:B------:R-:W-:Y:S01]  /*3140*/  ISETP.GT.U32.AND P6, PT, R5, R181, PT ;  /* 0x000000b50500720c */ /* 0x000fe20003fc4070 */
[----:B------:R-:W-:Y:S02]  /*3150*/  IMAD.MOV R16, RZ, RZ, -R7 ;  /* 0x000000ffff107224 */ /* 0x000fe400078e0a07 */
[----:B------:R-:W-:Y:S02]  /*3160*/  @!P3 IMAD.MOV R177, RZ, RZ, -R177 ;  /* 0x000000ffffb1b224 */ /* 0x000fe400078e0ab1 */
[--C-:B------:R-:W-:Y:S01]  /*3170*/  @!P1 IMAD.IADD R175, R175, 0x1, -R5.reuse ;  /* 0x00000001afaf9824 */ /* 0x100fe200078e0a05 */
[----:B------:R-:W-:Y:S01]  /*3180*/  ISETP.GE.AND P1, PT, R22, RZ, PT ;  /* 0x000000ff1600720c */ /* 0x000fe20003f26270 */
[----:B------:R-:W-:Y:S01]  /*3190*/  @!P4 IMAD.IADD R185, R185, 0x1, -R5 ;  /* 0x00000001b9b9c824 */ /* 0x000fe200078e0a05 */
[----:B------:R-:W-:Y:S01]  /*31a0*/  LOP3.LUT R22, R6, 0xec, RZ, 0xfc, !PT ;  /* 0x000000ec06167812 */ /* 0x000fe200078efcff */
[----:B------:R-:W-:Y:S01]  /*31b0*/  @!P5 IMAD.MOV R175, RZ, RZ, -R175 ;  /* 0x000000ffffafd224 */ /* 0x000fe200078e0aaf */
[----:B------:R-:W-:Y:S01]  /*31c0*/  ISETP.GT.U32.AND P5, PT, R5, R183, PT ;  /* 0x000000b70500720c */ /* 0x000fe20003fa4070 */
[----:B------:R-:W-:Y:S01]  /*31d0*/  IMAD.HI.U32 R7, R8, R189, RZ ;  /* 0x000000bd08077227 */ /* 0x000fe200078e00ff */
[----:B------:R-:W-:-:S02]  /*31e0*/  IABS R197, R22 ;  /* 0x0000001600c57213 */ /* 0x000fc40000000000 */
[C---:B------:R-:W-:Y:S01]  /*31f0*/  ISETP.GT.U32.AND P3, PT, R5.reuse, R185, PT ;  /* 0x000000b90500720c */ /* 0x040fe20003f64070 */
[----:B------:R-:W-:Y:S01]  /*3200*/  IMAD R187, R5, R16, R187 ;  /* 0x0000001005bb7224 */ /* 0x000fe200078e02bb */
[----:B------:R-:W-:Y:S01]  /*3210*/  ISETP.GE.AND P4, PT, R15, RZ, PT ;  /* 0x000000ff0f00720c */ /* 0x000fe20003f86270 */
[----:B------:R-:W-:Y:S01]  /*3220*/  @!P6 IMAD.IADD R181, R181, 0x1, -R5 ;  /* 0x00000001b5b5e824 */ /* 0x000fe200078e0a05 */
[----:B------:R-:W-:Y:S01]  /*3230*/  ISETP.GE.AND P6, PT, R9, RZ, PT ;  /* 0x000000ff0900720c */ /* 0x000fe20003fc6270 */
[----:B------:R-:W-:Y:S01]  /*3240*/  IMAD.MOV R16, RZ, RZ, -R7 ;  /* 0x000000ffff107224 */ /* 0x000fe200078e0a07 */
[----:B------:R-:W-:Y:S01]  /*3250*/  LOP3.LUT R15, R6, 0xf0, RZ, 0xfc, !PT ;  /* 0x000000f0060f7812 */ /* 0x000fe200078efcff */
[----:B------:R-:W-:-:S03]  /*3260*/  IMAD.HI.U32 R7, R8, R197, RZ ;  /* 0x000000c508077227 */ /* 0x000fc600078e00ff */
[----:B------:R-:W-:Y:S01]  /*3270*/  IABS R195, R15 ;  /* 0x0000000f00c37213 */ /* 0x000fe20000000000 */
[----:B------:R-:W-:Y:S01]  /*3280*/  @!P0 IMAD.MOV R119, RZ, RZ, -R119 ;  /* 0x000000ffff778224 */ /* 0x000fe200078e0a77 */
[----:B------:R-:W-:Y:S01]  /*3290*/  ISETP.GE.AND P0, PT, R20, RZ, PT ;  /* 0x000000ff1400720c */ /* 0x000fe20003f06270 */
[----:B------:R-:W-:Y:S01]  /*32a0*/  IMAD R189, R5, R16, R189 ;  /* 0x0000001005bd7224 */ /* 0x000fe200078e02bd */
[----:B------:R-:W-:Y:S01]  /*32b0*/  LOP3.LUT R20, R6, 0xe8, RZ, 0xfc, !PT ;  /* 0x000000e806147812 */ /* 0x000fe200078efcff */
[----:B------:R-:W-:Y:S02]  /*32c0*/  IMAD.MOV R16, RZ, RZ, -R7 ;  /* 0x000000ffff107224 */ /* 0x000fe400078e0a07 */
[--C-:B------:R-:W-:Y:S01]  /*32d0*/  @!P5 IMAD.IADD R183, R183, 0x1, -R5.reuse ;  /* 0x00000001b7b7d824 */ /* 0x100fe200078e0a05 */
[----:B------:R-:W-:Y:S01]  /*32e0*/  IABS R191, R20 ;  /* 0x0000001400bf7213 */ /* 0x000fe20000000000 */
[----:B------:R-:W-:Y:S01]  /*32f0*/  @!P3 IMAD.IADD R185, R185, 0x1, -R5 ;  /* 0x00000001b9b9b824 */ /* 0x000fe200078e0a05 */
[C---:B------:R-:W-:Y:S01]  /*3300*/  ISETP.GT.U32.AND P5, PT, R5.reuse, R187, PT ;  /* 0x000000bb0500720c */ /* 0x040fe20003fa4070 */
[C---:B------:R-:W-:Y:S01]  /*3310*/  IMAD R197, R5.reuse, R16, R197 ;  /* 0x0000001005c57224 */ /* 0x040fe200078e02c5 */
[----:B------:R-:W-:Y:S01]  /*3320*/  ISETP.GE.AND P3, PT, R20, RZ, PT ;  /* 0x000000ff1400720c */ /* 0x000fe20003f66270 */
[----:B------:R-:W-:Y:S01]  /*3330*/  @!P6 IMAD.MOV R185, RZ, RZ, -R185 ;  /* 0x000000ffffb9e224 */ /* 0x000fe200078e0ab9 */
[----:B------:R-:W-:Y:S01]  /*3340*/  LOP3.LUT R20, R6, 0x104, RZ, 0xfc, !PT ;  /* 0x0000010406147812 */ /* 0x000fe200078efcff */
[----:B------:R-:W-:Y:S01]  /*3350*/  IMAD.HI.U32 R9, R8, R191, RZ ;  /* 0x000000bf08097227 */ /* 0x000fe200078e00ff */
[----:B------:R-:W-:-:S02]  /*3360*/  ISETP.GT.U32.AND P6, PT, R5, R197, PT ;  /* 0x000000c50500720c */ /* 0x000fc40003fc4070 */
[----:B------:R-:W-:Y:S01]  /*3370*/  IABS R203, R20 ;  /* 0x0000001400cb7213 */ /* 0x000fe20000000000 */
[----:B------:R-:W-:Y:S01]  /*3380*/  @!P0 IMAD.MOV R179, RZ, RZ, -R179 ;  /* 0x000000ffffb38224 */ /* 0x000fe200078e0ab3 */
[----:B------:R-:W-:Y:S01]  /*3390*/  ISETP.GT.U32.AND P0, PT, R5, R189, PT ;  /* 0x000000bd0500720c */ /* 0x000fe20003f04070 */
[----:B------:R-:W-:Y:S02]  /*33a0*/  IMAD.MOV R18, RZ, RZ, -R9 ;  /* 0x000000ffff127224 */ /* 0x000fe400078e0a09 */
[----:B------:R-:W-:-:S04]  /*33b0*/  IMAD.HI.U32 R9, R8, R195, RZ ;  /* 0x000000c308097227 */ /* 0x000fc800078e00ff */
[----:B------:R-:W-:Y:S02]  /*33c0*/  IMAD R191, R5, R18, R191 ;  /* 0x0000001205bf7224 */ /* 0x000fe400078e02bf */
[----:B------:R-:W-:Y:S02]  /*33d0*/  @!P5 IMAD.IADD R187, R187, 0x1, -R5 ;  /* 0x00000001bbbbd824 */ /* 0x000fe400078e0a05 */
[----:B------:R-:W-:Y:S01]  /*33e0*/  IMAD.MOV R18, RZ, RZ, -R9 ;  /* 0x000000ffff127224 */ /* 0x000fe200078e0a09 */
[----:B------:R-:W-:Y:S01]  /*33f0*/  LOP3.LUT R9, R6, 0xf4, RZ, 0xfc, !PT ;  /* 0x000000f406097812 */ /* 0x000fe200078efcff */
[----:B------:R-:W-:Y:S01]  /*3400*/  @!P1 IMAD.MOV R181, RZ, RZ, -R181 ;  /* 0x000000ffffb59224 */ /* 0x000fe200078e0ab5 */
[----:B------:R-:W-:Y:S01]  /*3410*/  ISETP.GT.U32.AND P5, PT, R5, R187, PT ;  /* 0x000000bb0500720c */ /* 0x000fe20003fa4070 */
[--C-:B------:R-:W-:Y:S01]  /*3420*/  @!P6 IMAD.IADD R197, R197, 0x1, -R5.reuse ;  /* 0x00000001c5c5e824 */ /* 0x100fe200078e0a05 */
[----:B------:R-:W-:Y:S01]  /*3430*/  ISETP.GT.U32.AND P1, PT, R5, R191, PT ;  /* 0x000000bf0500720c */ /* 0x000fe20003f24070 */
[----:B------:R-:W-:Y:S01]  /*3440*/  @!P0 IMAD.IADD R189, R189, 0x1, -R5 ;  /* 0x00000001bdbd8824 */ /* 0x000fe200078e0a05 */
[----:B------:R-:W-:Y:S01]  /*3450*/  IABS R193, R9 ;  /* 0x0000000900c17213 */ /* 0x000fe20000000000 */
[----:B------:R-:W-:Y:S01]  /*3460*/  @!P2 IMAD.MOV R183, RZ, RZ, -R183 ;  /* 0x000000ffffb7a224 */ /* 0x000fe200078e0ab7 */
[C---:B------:R-:W-:Y:S01]  /*3470*/  ISETP.GT.U32.AND P6, PT, R5.reuse, R197, PT ;  /* 0x000000c50500720c */ /* 0x040fe20003fc4070 */
[C---:B------:R-:W-:Y:S01]  /*3480*/  IMAD R195, R5.reuse, R18, R195 ;  /* 0x0000001205c37224 */ /* 0x040fe200078e02c3 */
[----:B------:R-:W-:Y:S01]  /*3490*/  ISETP.GT.U32.AND P0, PT, R5, R189, PT ;  /* 0x000000bd0500720c */ /* 0x000fe20003f04070 */
[----:B------:R-:W-:Y:S01]  /*34a0*/  IMAD.HI.U32 R7, R8, R193, RZ ;  /* 0x000000c108077227 */ /* 0x000fe200078e00ff */
[----:B------:R-:W-:-:S02]  /*34b0*/  ISETP.GE.AND P2, PT, R17, RZ, PT ;  /* 0x000000ff1100720c */ /* 0x000fc40003f46270 */
[----:B------:R-:W-:Y:S01]  /*34c0*/  LOP3.LUT R17, R6, 0xf8, RZ, 0xfc, !PT ;  /* 0x000000f806117812 */ /* 0x000fe200078efcff */
[----:B------:R-:W-:Y:S02]  /*34d0*/  IMAD.MOV R16, RZ, RZ, -R7 ;  /* 0x000000ffff107224 */ /* 0x000fe400078e0a07 */
[--C-:B------:R-:W-:Y:S01]  /*34e0*/  @!P5 IMAD.IADD R187, R187, 0x1, -R5.reuse ;  /* 0x00000001bbbbd824 */ /* 0x100fe200078e0a05 */
[----:B------:R-:W-:Y:S01]  /*34f0*/  IABS R199, R17 ;  /* 0x0000001100c77213 */ /* 0x000fe20000000000 */
[----:B------:R-:W-:Y:S01]  /*3500*/  @!P1 IMAD.IADD R191, R191, 0x1, -R5 ;  /* 0x00000001bfbf9824 */ /* 0x000fe200078e0a05 */
[----:B------:R-:W-:Y:S01]  /*3510*/  ISETP.GE.AND P5, PT, R22, RZ, PT ;  /* 0x000000ff1600720c */ /* 0x000fe20003fa6270 */
[C---:B------:R-:W-:Y:S01]  /*3520*/  IMAD R193, R5.reuse, R16, R193 ;  /* 0x0000001005c17224 */ /* 0x040fe200078e02c1 */
[----:B------:R-:W-:Y:S01]  /*3530*/  LOP3.LUT R22, R6, 0x108, RZ, 0xfc, !PT ;  /* 0x0000010806167812 */ /* 0x000fe200078efcff */
[----:B------:R-:W-:Y:S01]  /*3540*/  @!P4 IMAD.MOV R187, RZ, RZ, -R187 ;  /* 0x000000ffffbbc224 */ /* 0x000fe200078e0abb */
[----:B------:R-:W-:Y:S01]  /*3550*/  ISETP.GT.U32.AND P4, PT, R5, R195, PT ;  /* 0x000000c30500720c */ /* 0x000fe20003f84070 */
[--C-:B------:R-:W-:Y:S01]  /*3560*/  @!P6 IMAD.IADD R197, R197, 0x1, -R5.reuse ;  /* 0x00000001c5c5e824 */ /* 0x100fe200078e0a05 */
[----:B------:R-:W-:Y:S01]  /*3570*/  ISETP.GT.U32.AND P1, PT, R5, R191, PT ;  /* 0x000000bf0500720c */ /* 0x000fe20003f24070 */
[----:B------:R-:W-:Y:S01]  /*3580*/  @!P0 IMAD.IADD R189, R189, 0x1, -R5 ;  /* 0x00000001bdbd8824 */ /* 0x000fe200078e0a05 */
[----:B------:R-:W-:-:S02]  /*3590*/  ISETP.GT.U32.AND P6, PT, R5, R193, PT ;  /* 0x000000c10500720c */ /* 0x000fc40003fc4070 */
[----:B------:R-:W-:Y:S01]  /*35a0*/  ISETP.GE.AND P0, PT, R15, RZ, PT ;  /* 0x000000ff0f00720c */ /* 0x000fe20003f06270 */
[----:B------:R-:W-:Y:S01]  /*35b0*/  @!P2 IMAD.MOV R189, RZ, RZ, -R189 ;  /* 0x000000ffffbda224 */ /* 0x000fe200078e0abd */
[C---:B------:R-:W-:Y:S01]  /*35c0*/  LOP3.LUT R15, R6.reuse, 0xfc, RZ, 0xfc, !PT ;  /* 0x000000fc060f7812 */ /* 0x040fe200078efcff */
[----:B------:R-:W-:Y:S01]  /*35d0*/  @!P5 IMAD.MOV R197, RZ, RZ, -R197 ;  /* 0x000000ffffc5d224 */ /* 0x000fe200078e0ac5 */
[----:B------:R-:W-:Y:S02]  /*35e0*/  ISETP.GE.AND P2, PT, R17, RZ, PT ;  /* 0x000000ff1100720c */ /* 0x000fe40003f46270 */
[----:B------:R-:W-:Y:S01]  /*35f0*/  IABS R207, R15 ;  /* 0x0000000f00cf7213 */ /* 0x000fe20000000000 */
[--C-:B------:R-:W-:Y:S01]  /*3600*/  @!P4 IMAD.IADD R195, R195, 0x1, -R5.reuse ;  /* 0x00000001c3c3c824 */ /* 0x100fe200078e0a05 */
[----:B------:R-:W-:Y:S01]  /*3610*/  LOP3.LUT R17, R6, 0x100, RZ, 0xfc, !PT ;  /* 0x0000010006117812 */ /* 0x000fe200078efcff */
[--C-:B------:R-:W-:Y:S01]  /*3620*/  @!P1 IMAD.IADD R191, R191, 0x1, -R5.reuse ;  /* 0x00000001bfbf9824 */ /* 0x100fe200078e0a05 */
[----:B------:R-:W-:Y:S01]  /*3630*/  ISETP.GE.AND P1, PT, R9, RZ, PT ;  /* 0x000000ff0900720c */ /* 0x000fe20003f26270 */
[----:B------:R-:W-:Y:S01]  /*3640*/  @!P6 IMAD.IADD R193, R193, 0x1, -R5 ;  /* 0x00000001c1c1e824 */ /* 0x000fe200078e0a05 */
[----:B------:R-:W-:Y:S01]  /*3650*/  IABS R205, R17 ;  /* 0x0000001100cd7213 */ /* 0x000fe20000000000 */
[----:B------:R-:W-:Y:S01]  /*3660*/  IMAD.HI.U32 R7, R8, R207, RZ ;  /* 0x000000cf08077227 */ /* 0x000fe200078e00ff */
[----:B------:R-:W-:-:S02]  /*3670*/  ISETP.GT.U32.AND P4, PT, R5, R195, PT ;  /* 0x000000c30500720c */ /* 0x000fc40003f84070 */
[----:B------:R-:W-:Y:S01]  /*3680*/  IABS R201, R22 ;  /* 0x0000001600c97213 */ /* 0x000fe20000000000 */
[----:B------:R-:W-:Y:S01]  /*3690*/  @!P3 IMAD.MOV R191, RZ, RZ, -R191 ;  /* 0x000000ffffbfb224 */ /* 0x000fe200078e0abf */
[----:B------:R-:W-:Y:S01]  /*36a0*/  ISETP.GT.U32.AND P3, PT, R5, R193, PT ;  /* 0x000000c10500720c */ /* 0x000fe20003f64070 */
[----:B------:R-:W-:-:S04]  /*36b0*/  IMAD.HI.U32 R9, R8, R199, RZ ;  /* 0x000000c708097227 */ /* 0x000fc800078e00ff */
[----:B------:R-:W-:Y:S02]  /*36c0*/  IMAD.MOV R16, RZ, RZ, -R7 ;  /* 0x000000ffff107224 */ /* 0x000fe400078e0a07 */
[----:B------:R-:W-:-:S04]  /*36d0*/  IMAD.HI.U32 R7, R8, R205, RZ ;  /* 0x000000cd08077227 */ /* 0x000fc800078e00ff */
[----:B------:R-:W-:Y:S02]  /*36e0*/  IMAD.MOV R18, RZ, RZ, -R9 ;  /* 0x000000ffff127224 */ /* 0x000fe400078e0a09 */
[C---:B------:R-:W-:Y:S02]  /*36f0*/  IMAD R207, R5.reuse, R16, R207 ;  /* 0x0000001005cf7224 */ /* 0x040fe400078e02cf */
[----:B------:R-:W-:Y:S02]  /*3700*/  IMAD.MOV R16, RZ, RZ, -R7 ;  /* 0x000000ffff107224 */ /* 0x000fe400078e0a07 */
[C---:B------:R-:W-:Y:S01]  /*3710*/  IMAD R199, R5.reuse, R18, R199 ;  /* 0x0000001205c77224 */ /* 0x040fe200078e02c7 */
[C---:B------:R-:W-:Y:S01]  /*3720*/  ISETP.GT.U32.AND P6, PT, R5.reuse, R207, PT ;  /* 0x000000cf0500720c */ /* 0x040fe20003fc4070 */
[----:B------:R-:W-:Y:S02]  /*3730*/  IMAD R205, R5, R16, R205 ;  /* 0x0000001005cd7224 */ /* 0x000fe400078e02cd */
[--C-:B------:R-:W-:Y:S01]  /*3740*/  @!P4 IMAD.IADD R195, R195, 0x1, -R5.reuse ;  /* 0x00000001c3c3c824 */ /* 0x100fe200078e0a05 */
[----:B------:R-:W-:Y:S01]  /*3750*/  ISETP.GT.U32.AND P4, PT, R5, R199, PT ;  /* 0x000000c70500720c */ /* 0x000fe20003f84070 */
[----:B------:R-:W-:Y:S01]  /*3760*/  @!P3 IMAD.IADD R193, R193, 0x1, -R5 ;  /* 0x00000001c1c1b824 */ /* 0x000fe200078e0a05 */
[----:B------:R-:W-:Y:S01]  /*3770*/  ISETP.GT.U32.AND P3, PT, R5, R205, PT ;  /* 0x000000cd0500720c */ /* 0x000fe20003f64070 */
[----:B------:R-:W-:-:S04]  /*3780*/  IMAD.HI.U32 R7, R8, R201, RZ ;  /* 0x000000c908077227 */ /* 0x000fc800078e00ff */
[----:B------:R-:W-:Y:S02]  /*3790*/  IMAD.MOV R16, RZ, RZ, -R7 ;  /* 0x000000ffff107224 */ /* 0x000fe400078e0a07 */
[----:B------:R-:W-:Y:S02]  /*37a0*/  @!P6 IMAD.IADD R207, R207, 0x1, -R5 ;  /* 0x00000001cfcfe824 */ /* 0x000fe400078e0a05 */
[----:B------:R-:W-:Y:S02]  /*37b0*/  IMAD R201, R5, R16, R201 ;  /* 0x0000001005c97224 */ /* 0x000fe400078e02c9 */
[--C-:B------:R-:W-:Y:S01]  /*37c0*/  @!P4 IMAD.IADD R199, R199, 0x1, -R5.reuse ;  /* 0x00000001c7c7c824 */ /* 0x100fe200078e0a05 */
[----:B------:R-:W-:Y:S01]  /*37d0*/  ISETP.GT.U32.AND P5, PT, R5, R207, PT ;  /* 0x000000cf0500720c */ /* 0x000fe20003fa4070 */
[----:B------:R-:W-:Y:S01]  /*37e0*/  @!P3 IMAD.IADD R205, R205, 0x1, -R5 ;  /* 0x00000001cdcdb824 */ /* 0x000fe200078e0a05 */
[C---:B------:R-:W-:Y:S01]  /*37f0*/  ISETP.GT.U32.AND P3, PT, R5.reuse, R201, PT ;  /* 0x000000c90500720c */ /* 0x040fe20003f64070 */
[----:B------:R-:W-:Y:S01]  /*3800*/  IMAD.HI.U32 R9, R8, R203, RZ ;  /* 0x000000cb08097227 */ /* 0x000fe200078e00ff */
[----:B------:R-:W-:-:S02]  /*3810*/  ISETP.GT.U32.AND P6, PT, R5, R199, PT ;  /* 0x000000c70500720c */ /* 0x000fc40003fc4070 */
[----:B------:R-:W-:Y:S01]  /*3820*/  ISETP.GE.AND P4, PT, R15, RZ, PT ;  /* 0x000000ff0f00720c */ /* 0x000fe20003f86270 */
[----:B------:R-:W-:Y:S01]  /*3830*/  @!P0 IMAD.MOV R195, RZ, RZ, -R195 ;  /* 0x000000ffffc38224 */ /* 0x000fe200078e0ac3 */
[----:B------:R-:W-:Y:S01]  /*3840*/  ISETP.GE.AND P0, PT, R17, RZ, PT ;  /* 0x000000ff1100720c */ /* 0x000fe20003f06270 */
[----:B------:R-:W-:Y:S01]  /*3850*/  IMAD.MOV R18, RZ, RZ, -R9 ;  /* 0x000000ffff127224 */ /* 0x000fe200078e0a09 */
[----:B------:R-:W-:Y:S01]  /*3860*/  LOP3.LUT R17, R6, 0x110, RZ, 0xfc, !PT ;  /* 0x0000011006117812 */ /* 0x000fe200078efcff */
[----:B------:R-:W-:Y:S02]  /*3870*/  @!P1 IMAD.MOV R193, RZ, RZ, -R193 ;  /* 0x000000ffffc19224 */ /* 0x000fe400078e0ac1 */
[----:B------:R-:W-:Y:S01]  /*3880*/  IMAD R203, R5, R18, R203 ;  /* 0x0000001205cb7224 */ /* 0x000fe200078e02cb */
[----:B------:R-:W-:Y:S01]  /*3890*/  IABS R213, R17 ;  /* 0x0000001100d57213 */ /* 0x000fe20000000000 */
[--C-:B------:R-:W-:Y:S02]  /*38a0*/  @!P3 IMAD.IADD R201, R201, 0x1, -R5.reuse ;  /* 0x00000001c9c9b824 */ /* 0x100fe400078e0a05 */
[----:B------:R-:W-:Y:S01]  /*38b0*/  @!P6 IMAD.IADD R199, R199, 0x1, -R5 ;  /* 0x00000001c7c7e824 */ /* 0x000fe200078e0a05 */
[C---:B------:R-:W-:Y:S01]  /*38c0*/  ISETP.GT.U32.AND P1, PT, R5.reuse, R203, PT ;  /* 0x000000cb0500720c */ /* 0x040fe20003f24070 */
[----:B------:R-:W-:Y:S01]  /*38d0*/  IMAD.HI.U32 R7, R8, R213, RZ ;  /* 0x000000d508077227 */ /* 0x000fe200078e00ff */
[----:B------:R-:W-:-:S02]  /*38e0*/  ISETP.GT.U32.AND P3, PT, R5, R201, PT ;  /* 0x000000c90500720c */ /* 0x000fc40003f64070 */
[----:B------:R-:W-:Y:S01]  /*38f0*/  ISETP.GE.AND P6, PT, R20, RZ, PT ;  /* 0x000000ff1400720c */ /* 0x000fe20003fc6270 */
[----:B------:R-:W-:Y:S01]  /*3900*/  @!P2 IMAD.MOV R199, RZ, RZ, -R199 ;  /* 0x000000ffffc7a224 */ /* 0x000fe200078e0ac7 */
[----:B------:R-:W-:Y:S01]  /*3910*/  ISETP.GT.U32.AND P2, PT, R5, R205, PT ;  /* 0x000000cd0500720c */ /* 0x000fe20003f44070 */
[----:B------:R-:W-:-:S04]  /*3920*/  IMAD.HI.U32 R9, R8, R209, RZ ;  /* 0x000000d108097227 */ /* 0x000fc800078e00ff */
[----:B------:R-:W-:Y:S02]  /*3930*/  IMAD.MOV R16, RZ, RZ, -R7 ;  /* 0x000000ffff107224 */ /* 0x000fe400078e0a07 */
[----:B------:R-:W-:Y:S02]  /*3940*/  IMAD.MOV R18, RZ, RZ, -R9 ;  /* 0x000000ffff127224 */ /* 0x000fe400078e0a09 */
[----:B------:R-:W-:Y:S01]  /*3950*/  @!P5 IMAD.IADD R207, R207, 0x1, -R5 ;  /* 0x00000001cfcfd824 */ /* 0x000fe200078e0a05 */
[----:B------:R-:W-:Y:S01]  /*3960*/  ISETP.GE.AND P5, PT, R22, RZ, PT ;  /* 0x000000ff1600720c */ /* 0x000fe20003fa6270 */
[C---:B------:R-:W-:Y:S01]  /*3970*/  IMAD R213, R5.reuse, R16, R213 ;  /* 0x0000001005d57224 */ /* 0x040fe200078e02d5 */
[----:B------:R-:W-:Y:S01]  /*3980*/  LOP3.LUT R22, R6, 0x114, RZ, 0xfc, !PT ;  /* 0x0000011406167812 */ /* 0x000fe200078efcff */
[----:B------:R-:W-:Y:S02]  /*3990*/  IMAD R209, R5, R18, R209 ;  /* 0x0000001205d17224 */ /* 0x000fe400078e02d1 */
[--C-:B------:R-:W-:Y:S01]  /*39a0*/  @!P1 IMAD.IADD R203, R203, 0x1, -R5.reuse ;  /* 0x00000001cbcb9824 */ /* 0x100fe200078e0a05 */
[----:B------:R-:W-:Y:S01]  /*39b0*/  IABS R211, R22 ;  /* 0x0000001600d37213 */ /* 0x000fe20000000000 */
[--C-:B------:R-:W-:Y:S01]  /*39c0*/  @!P3 IMAD.IADD R201, R201, 0x1, -R5.reuse ;  /* 0x00000001c9c9b824 */ /* 0x100fe200078e0a05 */
[----:B------:R-:W-:Y:S01]  /*39d0*/  ISETP.GT.U32.AND P3, PT, R5, R213, PT ;  /* 0x000000d50500720c */ /* 0x000fe20003f64070 */
[----:B------:R-:W-:Y:S01]  /*39e0*/  @!P2 IMAD.IADD R205, R205, 0x1, -R5 ;  /* 0x00000001cdcda824 */ /* 0x000fe200078e0a05 */
[C---:B------:R-:W-:Y:S01]  /*39f0*/  ISETP.GT.U32.AND P2, PT, R5.reuse, R209, PT ;  /* 0x000000d10500720c */ /* 0x040fe20003f44070 */
[----:B------:R-:W-:Y:S01]  /*3a00*/  IMAD.HI.U32 R7, R8, R211, RZ ;  /* 0x000000d308077227 */ /* 0x000fe200078e00ff */
[----:B------:R-:W-:-:S03]  /*3a10*/  ISETP.GT.U32.AND P1, PT, R5, R203, PT ;  /* 0x000000cb0500720c */ /* 0x000fc60003f24070 */
[----:B------:R-:W-:-:S04]  /*3a20*/  IMAD.HI.U32 R9, R8, R217, RZ ;  /* 0x000000d908097227 */ /* 0x000fc800078e00ff */
[----:B------:R-:W-:Y:S02]  /*3a30*/  IMAD.MOV R16, RZ, RZ, -R7 ;  /* 0x000000ffff107224 */ /* 0x000fe400078e0a07 */
[----:B------:R-:W-:Y:S01]  /*3a40*/  IMAD.MOV R18, RZ, RZ, -R9 ;  /* 0x000000ffff127224 */ /* 0x000fe200078e0a09 */
[----:B------:R-:W-:Y:S01]  /*3a50*/  LOP3.LUT R9, R6, 0x120, RZ, 0xfc, !PT ;  /* 0x0000012006097812 */ /* 0x000fe200078efcff */
[----:B------:R-:W-:Y:S02]  /*3a60*/  IMAD R211, R5, R16, R211 ;  /* 0x0000001005d37224 */ /* 0x000fe400078e02d3 */
[--C-:B------:R-:W-:Y:S01]  /*3a70*/  @!P3 IMAD.IADD R213, R213, 0x1, -R5.reuse ;  /* 0x00000001d5d5b824 */ /* 0x100fe200078e0a05 */
[----:B------:R-:W-:Y:S01]  /*3a80*/  IABS R219, R9 ;  /* 0x0000000900db7213 */ /* 0x000fe20000000000 */
[--C-:B------:R-:W-:Y:S01]  /*3a90*/  @!P2 IMAD.IADD R209, R209, 0x1, -R5.reuse ;  /* 0x00000001d1d1a824 */ /* 0x100fe200078e0a05 */
[----:B------:R-:W-:Y:S01]  /*3aa0*/  ISETP.GE.AND P2, PT, R17, RZ, PT ;  /* 0x000000ff1100720c */ /* 0x000fe20003f46270 */
[----:B------:R-:W-:Y:S01]  /*3ab0*/  @!P1 IMAD.IADD R203, R203, 0x1, -R5 ;  /* 0x00000001cbcb9824 */ /* 0x000fe200078e0a05 */
[----:B------:R-:W-:Y:S01]  /*3ac0*/  ISETP.GE.AND P1, PT, R24, RZ, PT ;  /* 0x000000ff1800720c */ /* 0x000fe20003f26270 */
[C---:B------:R-:W-:Y:S01]  /*3ad0*/  IMAD R217, R5.reuse, R18, R217 ;  /* 0x0000001205d97224 */ /* 0x040fe200078e02d9 */
[C---:B------:R-:W-:Y:S01]  /*3ae0*/  ISETP.GT.U32.AND P3, PT, R5.reuse, R209, PT ;  /* 0x000000d10500720c */ /* 0x040fe20003f64070 */
[----:B------:R-:W-:Y:S01]  /*3af0*/  @!P4 IMAD.MOV R207, RZ, RZ, -R207 ;  /* 0x000000ffffcfc224 */ /* 0x000fe200078e0acf */
[C---:B------:R-:W-:Y:S01]  /*3b00*/  ISETP.GT.U32.AND P4, PT, R5.reuse, R213, PT ;  /* 0x000000d50500720c */ /* 0x040fe20003f84070 */
[----:B------:R-:W-:Y:S01]  /*3b10*/  @!P0 IMAD.MOV R205, RZ, RZ, -R205 ;  /* 0x000000ffffcd8224 */ /* 0x000fe200078e0acd */
[C---:B------:R-:W-:Y:S01]  /*3b20*/  ISETP.GT.U32.AND P0, PT, R5.reuse, R211, PT ;  /* 0x000000d30500720c */ /* 0x040fe20003f04070 */
[----:B------:R-:W-:Y:S01]  /*3b30*/  @!P6 IMAD.MOV R203, RZ, RZ, -R203 ;  /* 0x000000ffffcbe224 */ /* 0x000fe200078e0acb */
[----:B------:R-:W-:Y:S01]  /*3b40*/  ISETP.GT.U32.AND P6, PT, R5, R217, PT ;  /* 0x000000d90500720c */ /* 0x000fe20003fc4070 */
[----:B------:R-:W-:Y:S01]  /*3b50*/  IMAD.HI.U32 R15, R8, R215, RZ ;  /* 0x000000d7080f7227 */ /* 0x000fe200078e00ff */
[----:B------:R-:W-:-:S02]  /*3b60*/  LOP3.LUT R17, R6, 0x128, RZ, 0xfc, !PT ;  /* 0x0000012806117812 */ /* 0x000fc400078efcff */
[----:B------:R-:W-:Y:S01]  /*3b70*/  LOP3.LUT R24, R6, 0x150, RZ, 0xfc, !PT ;  /* 0x0000015006187812 */ /* 0x000fe200078efcff */
[----:B------:R-:W-:Y:S01]  /*3b80*/  IMAD.HI.U32 R7, R8, R219, RZ ;  /* 0x000000db08077227 */ /* 0x000fe200078e00ff */
[----:B------:R-:W-:Y:S02]  /*3b90*/  IABS R227, R17 ;  /* 0x0000001100e37213 */ /* 0x000fe40000000000 */
[----:B------:R-:W-:Y:S01]  /*3ba0*/  IABS R243, R24 ;  /* 0x0000001800f37213 */ /* 0x000fe20000000000 */
[----:B------:R-:W-:Y:S01]  /*3bb0*/  IMAD.MOV R20, RZ, RZ, -R15 ;  /* 0x000000ffff147224 */ /* 0x000fe200078e0a0f */
[C---:B------:R-:W-:Y:S01]  /*3bc0*/  LOP3.LUT R15, R6.reuse, 0x124, RZ, 0xfc, !PT ;  /* 0x00000124060f7812 */ /* 0x040fe200078efcff */
[----:B------:R-:W-:Y:S02]  /*3bd0*/  IMAD.MOV R16, RZ, RZ, -R7 ;  /* 0x000000ffff107224 */ /* 0x000fe400078e0a07 */
[----:B------:R-:W-:Y:S01]  /*3be0*/  IMAD R215, R5, R20, R215 ;  /* 0x0000001405d77224 */ /* 0x000fe200078e02d7 */
[----:B------:R-:W-:Y:S01]  /*3bf0*/  IABS R221, R15 ;  /* 0x0000000f00dd7213 */ /* 0x000fe20000000000 */
[--C-:B------:R-:W-:Y:S01]  /*3c00*/  @!P4 IMAD.IADD R213, R213, 0x1, -R5.reuse ;  /* 0x00000001d5d5c824 */ /* 0x100fe200078e0a05 */
[----:B------:R-:W-:Y:S01]  /*3c10*/  LOP3.LUT R20, R6, 0x12c, RZ, 0xfc, !PT ;  /* 0x0000012c06147812 */ /* 0x000fe200078efcff */
[----:B------:R-:W-:Y:S01]  /*3c20*/  @!P0 IMAD.IADD R211, R211, 0x1, -R5 ;  /* 0x00000001d3d38824 */ /* 0x000fe200078e0a05 */
[----:B------:R-:W-:Y:S01]  /*3c30*/  ISETP.GE.AND P4, PT, R25, RZ, PT ;  /* 0x000000ff1900720c */ /* 0x000fe20003f86270 */
[----:B------:R-:W-:Y:S01]  /*3c40*/  IMAD R219, R5, R16, R219 ;  /* 0x0000001005db7224 */ /* 0x000fe200078e02db */
[----:B------:R-:W-:Y:S01]  /*3c50*/  IABS R225, R20 ;  /* 0x0000001400e17213 */ /* 0x000fe20000000000 */
[--C-:B------:R-:W-:Y:S01]  /*3c60*/  @!P3 IMAD.IADD R209, R209, 0x1, -R5.reuse ;  /* 0x00000001d1d1b824 */ /* 0x100fe200078e0a05 */
[----:B------:R-:W-:Y:S01]  /*3c70*/  ISETP.GT.U32.AND P3, PT, R5, R215, PT ;  /* 0x000000d70500720c */ /* 0x000fe20003f64070 */
[----:B------:R-:W-:Y:S01]  /*3c80*/  @!P6 IMAD.IADD R217, R217, 0x1, -R5 ;  /* 0x00000001d9d9e824 */ /* 0x000fe200078e0a05 */
[C---:B------:R-:W-:Y:S01]  /*3c90*/  ISETP.GT.U32.AND P6, PT, R5.reuse, R211, PT ;  /* 0x000000d30500720c */ /* 0x040fe20003fc4070 */
[----:B------:R-:W-:Y:S01]  /*3ca0*/  @!P2 IMAD.MOV R213, RZ, RZ, -R213 ;  /* 0x000000ffffd5a224 */ /* 0x000fe200078e0ad5 */
[C---:B------:R-:W-:Y:S01]  /*3cb0*/  ISETP.GT.U32.AND P2, PT, R5.reuse, R219, PT ;  /* 0x000000db0500720c */ /* 0x040fe20003f44070 */
[----:B------:R-:W-:Y:S01]  /*3cc0*/  @!P5 IMAD.MOV R201, RZ, RZ, -R201 ;  /* 0x000000ffffc9d224 */ /* 0x000fe200078e0ac9 */
[----:B------:R-:W-:Y:S01]  /*3cd0*/  ISETP.GE.AND P5, PT, R22, RZ, PT ;  /* 0x000000ff1600720c */ /* 0x000fe20003fa6270 */
[----:B------:R-:W-:Y:S01]  /*3ce0*/  @!P1 IMAD.MOV R209, RZ, RZ, -R209 ;  /* 0x000000ffffd19224 */ /* 0x000fe200078e0ad1 */
[----:B------:R-:W-:Y:S01]  /*3cf0*/  ISETP.GT.U32.AND P1, PT, R5, R217, PT ;  /* 0x000000d90500720c */ /* 0x000fe20003f24070 */
[----:B------:R-:W-:Y:S01]  /*3d00*/  IMAD.HI.U32 R7, R8, R221, RZ ;  /* 0x000000dd08077227 */ /* 0x000fe200078e00ff */
[----:B------:R-:W-:-:S02]  /*3d10*/  ISETP.GE.AND P0, PT, R26, RZ, PT ;  /* 0x000000ff1a00720c */ /* 0x000fc40003f06270 */
[C---:B------:R-:W-:Y:S01]  /*3d20*/  LOP3.LUT R22, R6.reuse, 0x14c, RZ, 0xfc, !PT ;  /* 0x0000014c06167812 */ /* 0x040fe200078efcff */
[----:B------:R-:W-:Y:S01]  /*3d30*/  IMAD.MOV R16, RZ, RZ, -R7 ;  /* 0x000000ffff107224 */ /* 0x000fe200078e0a07 */
[----:B------:R-:W-:Y:S01]  /*3d40*/  LOP3.LUT R26, R6, 0x15c, RZ, 0xfc, !PT ;  /* 0x0000015c061a7812 */ /* 0x000fe200078efcff */
[----:B------:R-:W-:Y:S01]  /*3d50*/  @!P3 IMAD.IADD R215, R215, 0x1, -R5 ;  /* 0x00000001d7d7b824 */ /* 0x000fe200078e0a05 */
[----:B------:R-:W-:Y:S01]  /*3d60*/  IABS R241, R22 ;  /* 0x0000001600f17213 */ /* 0x000fe20000000000 */
[----:B------:R-:W-:Y:S01]  /*3d70*/  IMAD R221, R5, R16, R221 ;  /* 0x0000001005dd7224 */ /* 0x000fe200078e02dd */
[----:B------:R-:W-:Y:S01]  /*3d80*/  IABS R249, R26 ;  /* 0x0000001a00f97213 */ /* 0x000fe20000000000 */
[----:B------:R-:W-:Y:S01]  /*3d90*/  @!P6 IMAD.IADD R211, R211, 0x1, -R5 ;  /* 0x00000001d3d3e824 */ /* 0x000fe200078e0a05 */
[----:B------:R-:W-:Y:S01]  /*3da0*/  ISETP.GT.U32.AND P3, PT, R5, R215, PT ;  /* 0x000000d70500720c */ /* 0x000fe20003f64070 */
[----:B------:R-:W-:Y:S01]  /*3db0*/  IMAD.HI.U32 R7, R8, R227, RZ ;  /* 0x000000e308077227 */ /* 0x000fe200078e00ff */
[----:B------:R-:W-:-:S02]  /*3dc0*/  ISETP.GE.AND P6, PT, R9, RZ, PT ;  /* 0x000000ff0900720c */ /* 0x000fc40003fc6270 */
[C---:B------:R-:W-:Y:S01]  /*3dd0*/  LOP3.LUT R25, R6.reuse, 0x158, RZ, 0xfc, !PT ;  /* 0x0000015806197812 */ /* 0x040fe200078efcff */
[--C-:B------:R-:W-:Y:S01]  /*3de0*/  @!P2 IMAD.IADD R219, R219, 0x1, -R5.reuse ;  /* 0x00000001dbdba824 */ /* 0x100fe200078e0a05 */
[----:B------:R-:W-:Y:S01]  /*3df0*/  ISETP.GE.AND P2, PT, R17, RZ, PT ;  /* 0x000000ff1100720c */ /* 0x000fe20003f46270 */
[----:B------:R-:W-:Y:S01]  /*3e00*/  @!P1 IMAD.IADD R217, R217, 0x1, -R5 ;  /* 0x00000001d9d99824 */ /* 0x000fe200078e0a05 */
[C---:B------:R-:W-:Y:S01]  /*3e10*/  ISETP.GT.U32.AND P1, PT, R5.reuse, R221, PT ;  /* 0x000000dd0500720c */ /* 0x040fe20003f24070 */
[----:B------:R-:W-:Y:S01]  /*3e20*/  IMAD.MOV R16, RZ, RZ, -R7 ;  /* 0x000000ffff107224 */ /* 0x000fe200078e0a07 */
[----:B------:R-:W-:Y:S01]  /*3e30*/  LOP3.LUT R17, R6, 0x13c, RZ, 0xfc, !PT ;  /* 0x0000013c06117812 */ /* 0x000fe200078efcff */
[----:B------:R-:W-:Y:S01]  /*3e40*/  @!P5 IMAD.MOV R211, RZ, RZ, -R211 ;  /* 0x000000ffffd3d224 */ /* 0x000fe200078e0ad3 */
[----:B------:R-:W-:Y:S01]  /*3e50*/  ISETP.GT.U32.AND P5, PT, R5, R219, PT ;  /* 0x000000db0500720c */ /* 0x000fe20003fa4070 */
[----:B------:R-:W-:Y:S01]  /*3e60*/  IMAD.HI.U32 R9, R8, R225, RZ ;  /* 0x000000e108097227 */ /* 0x000fe200078e00ff */
[----:B------:R-:W-:-:S02]  /*3e70*/  IABS R237, R17 ;  /* 0x0000001100ed7213 */ /* 0x000fc40000000000 */
[----:B------:R-:W-:Y:S01]  /*3e80*/  IABS R247, R25 ;  /* 0x0000001900f77213 */ /* 0x000fe20000000000 */
        /* <DEDUP_REMOVED lines=8> */
[----:B------:R-:W-:Y:S01]  /*3f10*/  LOP3.LUT R15, R6, 0x130, RZ, 0xfc, !PT ;  /* 0x00000130060f7812 */ /* 0x000fe200078efcff */
[----:B------:R-:W-:Y:S01]  /*3f20*/  @!P5 IMAD.IADD R219, R219, 0x1, -R5 ;  /* 0x00000001dbdbd824 */ /* 0x000fe200078e0a05 */
[C---:B------:R-:W-:Y:S01]  /*3f30*/  ISETP.GT.U32.AND P5, PT, R5.reuse, R225, PT ;  /* 0x000000e10500720c */ /* 0x040fe20003fa4070 */
[----:B------:R-:W-:Y:S01]  /*3f40*/  @!P0 IMAD.MOV R215, RZ, RZ, -R215 ;  /* 0x000000ffffd78224 */ /* 0x000fe200078e0ad7 */
[----:B------:R-:W-:Y:S01]  /*3f50*/  IABS R223, R15 ;  /* 0x0000000f00df7213 */ /* 0x000fe20000000000 */
[----:B------:R-:W-:Y:S01]  /*3f60*/  @!P6 IMAD.MOV R219, RZ, RZ, -R219 ;  /* 0x000000ffffdbe224 */ /* 0x000fe200078e0adb */
[----:B------:R-:W-:Y:S01]  /*3f70*/  ISETP.GT.U32.AND P1, PT, R5, R221, PT ;  /* 0x000000dd0500720c */ /* 0x000fe20003f24070 */
[----:B------:R-:W-:Y:S01]  /*3f80*/  @!P4 IMAD.IADD R227, R227, 0x1, -R5 ;  /* 0x00000001e3e3c824 */ /* 0x000fe200078e0a05 */
[----:B------:R-:W-:Y:S01]  /*3f90*/  ISETP.GE.AND P0, PT, R20, RZ, PT ;  /* 0x000000ff1400720c */ /* 0x000fe20003f06270 */
[----:B------:R-:W-:-:S03]  /*3fa0*/  IMAD.HI.U32 R7, R8, R223, RZ ;  /* 0x000000df08077227 */ /* 0x000fc600078e00ff */
[----:B------:R-:W-:Y:S01]  /*3fb0*/  ISETP.GT.U32.AND P4, PT, R5, R227, PT ;  /* 0x000000e30500720c */ /* 0x000fe20003f84070 */
[----:B------:R-:W-:Y:S01]  /*3fc0*/  IMAD.MOV R16, RZ, RZ, -R7 ;  /* 0x000000ffff107224 */ /* 0x000fe200078e0a07 */
[C---:B------:R-:W-:Y:S01]  /*3fd0*/  LOP3.LUT R7, R6.reuse, 0x134, RZ, 0xfc, !PT ;  /* 0x0000013406077812 */ /* 0x040fe200078efcff */
[----:B------:R-:W-:Y:S02]  /*3fe0*/  @!P5 IMAD.IADD R225, R225, 0x1, -R5 ;  /* 0x00000001e1e1d824 */ /* 0x000fe400078e0a05 */
[----:B------:R-:W-:Y:S01]  /*3ff0*/  IMAD R223, R5, R16, R223 ;  /* 0x0000001005df7224 */ /* 0x000fe200078e02df */
[----:B------:R-:W-:Y:S01]  /*4000*/  IABS R229, R7 ;  /* 0x0000000700e57213 */ /* 0x000fe20000000000 */
[----:B------:R-:W-:Y:S01]  /*4010*/  @!P1 IMAD.IADD R221, R221, 0x1, -R5 ;  /* 0x00000001dddd9824 */ /* 0x000fe200078e0a05 */
[----:B------:R-:W-:Y:S02]  /*4020*/  ISETP.GT.U32.AND P5, PT, R5, R225, PT ;  /* 0x000000e10500720c */ /* 0x000fe40003fa4070 */
[----:B------:R-:W-:Y:S01]  /*4030*/  LOP3.LUT R16, R6, 0x138, RZ, 0xfc, !PT ;  /* 0x0000013806107812 */ /* 0x000fe200078efcff */
[----:B------:R-:W-:Y:S01]  /*4040*/  @!P3 IMAD.MOV R221, RZ, RZ, -R221 ;  /* 0x000000ffffddb224 */ /* 0x000fe200078e0add */
[----:B------:R-:W-:Y:S01]  /*4050*/  ISETP.GE.AND P6, PT, R7, RZ, PT ;  /* 0x000000ff0700720c */ /* 0x000fe20003fc6270 */
[----:B------:R-:W-:Y:S01]  /*4060*/  IMAD.HI.U32 R7, R8, R229, RZ ;  /* 0x000000e508077227 */ /* 0x000fe200078e00ff */
[----:B------:R-:W-:-:S02]  /*4070*/  ISETP.GT.U32.AND P3, PT, R5, R223, PT ;  /* 0x000000df0500720c */ /* 0x000fc40003f64070 */
[----:B------:R-:W-:Y:S01]  /*4080*/  IABS R239, R16 ;  /* 0x0000001000ef7213 */ /* 0x000fe20000000000 */
[----:B------:R-:W-:Y:S01]  /*4090*/  @!P4 IMAD.IADD R227, R227, 0x1, -R5 ;  /* 0x00000001e3e3c824 */ /* 0x000fe200078e0a05 */
[----:B------:R-:W-:Y:S01]  /*40a0*/  ISETP.GE.AND P4, PT, R16, RZ, PT ;  /* 0x000000ff1000720c */ /* 0x000fe20003f86270 */
[----:B------:R-:W-:Y:S01]  /*40b0*/  IMAD.MOV R16, RZ, RZ, -R7 ;  /* 0x000000ffff107224 */ /* 0x000fe200078e0a07 */
[----:B------:R-:W-:Y:S01]  /*40c0*/  LOP3.LUT R7, R6, 0x140, RZ, 0xfc, !PT ;  /* 0x0000014006077812 */ /* 0x000fe200078efcff */
[----:B------:R-:W-:Y:S01]  /*40d0*/  @!P5 IMAD.IADD R225, R225, 0x1, -R5 ;  /* 0x00000001e1e1d824 */ /* 0x000fe200078e0a05 */
[----:B------:R-:W-:Y:S01]  /*40e0*/  ISETP.GE.AND P1, PT, R15, RZ, PT ;  /* 0x000000ff0f00720c */ /* 0x000fe20003f26270 */
[----:B------:R-:W-:Y:S01]  /*40f0*/  IMAD R229, R5, R16, R229 ;  /* 0x0000001005e57224 */ /* 0x000fe200078e02e5 */
[----:B------:R-:W-:Y:S01]  /*4100*/  IABS R235, R7 ;  /* 0x0000000700eb7213 */ /* 0x000fe20000000000 */
[----:B------:R-:W-:Y:S01]  /*4110*/  @!P0 IMAD.MOV R225, RZ, RZ, -R225 ;  /* 0x000000ffffe18224 */ /* 0x000fe200078e0ae1 */
[----:B------:R-:W-:Y:S01]  /*4120*/  ISETP.GE.AND P5, PT, R17, RZ, PT ;  /* 0x000000ff1100720c */ /* 0x000fe20003fa6270 */
[----:B------:R-:W-:Y:S01]  /*4130*/  @!P3 IMAD.IADD R223, R223, 0x1, -R5 ;  /* 0x00000001dfdfb824 */ /* 0x000fe200078e0a05 */
[----:B------:R-:W-:Y:S01]  /*4140*/  ISETP.GT.U32.AND P0, PT, R5, R229, PT ;  /* 0x000000e50500720c */ /* 0x000fe20003f04070 */
[----:B------:R-:W-:Y:S01]  /*4150*/  IMAD.HI.U32 R9, R8, R239, RZ ;  /* 0x000000ef08097227 */ /* 0x000fe200078e00ff */
[----:B------:R-:W-:-:S02]  /*4160*/  LOP3.LUT R17, R6, 0x144, RZ, 0xfc, !PT ;  /* 0x0000014406117812 */ /* 0x000fc400078efcff */
[----:B------:R-:W-:Y:S01]  /*4170*/  ISETP.GT.U32.AND P3, PT, R5, R223, PT ;  /* 0x000000df0500720c */ /* 0x000fe20003f64070 */
[----:B------:R-:W-:Y:S01]  /*4180*/  IMAD.MOV R18, RZ, RZ, -R9 ;  /* 0x000000ffff127224 */ /* 0x000fe200078e0a09 */
[----:B------:R-:W-:Y:S01]  /*4190*/  IABS R233, R17 ;  /* 0x0000001100e97213 */ /* 0x000fe20000000000 */
[----:B------:R-:W-:-:S04]  /*41a0*/  IMAD.HI.U32 R15, R8, R237, RZ ;  /* 0x000000ed080f7227 */ /* 0x000fc800078e00ff */
[----:B------:R-:W-:Y:S02]  /*41b0*/  IMAD R239, R5, R18, R239 ;  /* 0x0000001205ef7224 */ /* 0x000fe400078e02ef */
[----:B------:R-:W-:Y:S02]  /*41c0*/  @!P0 IMAD.IADD R229, R229, 0x1, -R5 ;  /* 0x00000001e5e58824 */ /* 0x000fe400078e0a05 */
[----:B------:R-:W-:Y:S01]  /*41d0*/  @!P2 IMAD.MOV R227, RZ, RZ, -R227 ;  /* 0x000000ffffe3a224 */ /* 0x000fe200078e0ae3 */
[----:B------:R-:W-:Y:S01]  /*41e0*/  ISETP.GE.AND P2, PT, R7, RZ, PT ;  /* 0x000000ff0700720c */ /* 0x000fe20003f46270 */
[----:B------:R-:W-:Y:S01]  /*41f0*/  @!P3 IMAD.IADD R223, R223, 0x1, -R5 ;  /* 0x00000001dfdfb824 */ /* 0x000fe200078e0a05 */
[C---:B------:R-:W-:Y:S01]  /*4200*/  ISETP.GT.U32.AND P3, PT, R5.reuse, R239, PT ;  /* 0x000000ef0500720c */ /* 0x040fe20003f64070 */
[----:B------:R-:W-:Y:S01]  /*4210*/  IMAD.MOV R20, RZ, RZ, -R15 ;  /* 0x000000ffff147224 */ /* 0x000fe200078e0a0f */
[----:B------:R-:W-:Y:S01]  /*4220*/  ISETP.GT.U32.AND P0, PT, R5, R229, PT ;  /* 0x000000e50500720c */ /* 0x000fe20003f04070 */
[----:B------:R-:W-:-:S04]  /*4230*/  IMAD.HI.U32 R7, R8, R235, RZ ;  /* 0x000000eb08077227 */ /* 0x000fc800078e00ff */
[C---:B------:R-:W-:Y:S01]  /*4240*/  IMAD R237, R5.reuse, R20, R237 ;  /* 0x0000001405ed7224 */ /* 0x040fe200078e02ed */
[----:B------:R-:W-:Y:S01]  /*4250*/  LOP3.LUT R20, R6, 0x148, RZ, 0xfc, !PT ;  /* 0x0000014806147812 */ /* 0x000fe200078efcff */
[----:B------:R-:W-:Y:S02]  /*4260*/  IMAD.MOV R16, RZ, RZ, -R7 ;  /* 0x000000ffff107224 */ /* 0x000fe400078e0a07 */
[----:B------:R-:W-:Y:S01]  /*4270*/  @!P1 IMAD.MOV R223, RZ, RZ, -R223 ;  /* 0x000000ffffdf9224 */ /* 0x000fe200078e0adf */
[C---:B------:R-:W-:Y:S01]  /*4280*/  ISETP.GT.U32.AND P1, PT, R5.reuse, R237, PT ;  /* 0x000000ed0500720c */ /* 0x040fe20003f24070 */
[----:B------:R-:W-:Y:S01]  /*4290*/  IMAD R235, R5, R16, R235 ;  /* 0x0000001005eb7224 */ /* 0x000fe200078e02eb */
[----:B------:R-:W-:Y:S01]  /*42a0*/  IABS R231, R20 ;  /* 0x0000001400e77213 */ /* 0x000fe20000000000 */
[--C-:B------:R-:W-:Y:S02]  /*42b0*/  @!P3 IMAD.IADD R239, R239, 0x1, -R5.reuse ;  /* 0x00000001efefb824 */ /* 0x100fe400078e0a05 */
        /* <DEDUP_REMOVED lines=8> */
[----:B------:R-:W-:Y:S02]  /*4340*/  @!P1 IMAD.IADD R237, R237, 0x1, -R5 ;  /* 0x00000001eded9824 */ /* 0x000fe400078e0a05 */
[C---:B------:R-:W-:Y:S01]  /*4350*/  IMAD R233, R5.reuse, R18, R233 ;  /* 0x0000001205e97224 */ /* 0x040fe200078e02e9 */
[----:B------:R-:W-:Y:S01]  /*4360*/  IABS R245, R15 ;  /* 0x0000000f00f57213 */ /* 0x000fe20000000000 */
[----:B------:R-:W-:Y:S02]  /*4370*/  IMAD R231, R5, R16, R231 ;  /* 0x0000001005e77224 */ /* 0x000fe400078e02e7 */
[----:B------:R-:W-:Y:S01]  /*4380*/  @!P0 IMAD.IADD R235, R235, 0x1, -R5 ;  /* 0x00000001ebeb8824 */ /* 0x000fe200078e0a05 */
[C---:B------:R-:W-:Y:S01]  /*4390*/  ISETP.GT.U32.AND P0, PT, R5.reuse, R237, PT ;  /* 0x000000ed0500720c */ /* 0x040fe20003f04070 */
[----:B------:R-:W-:Y:S01]  /*43a0*/  IMAD.HI.U32 R7, R8, R241, RZ ;  /* 0x000000f108077227 */ /* 0x000fe200078e00ff */
[----:B------:R-:W-:-:S03]  /*43b0*/  ISETP.GT.U32.AND P1, PT, R5, R231, PT ;  /* 0x000000e70500720c */ /* 0x000fc60003f24070 */
[----:B------:R-:W-:Y:S01]  /*43c0*/  @!P3 IMAD.IADD R239, R239, 0x1, -R5 ;  /* 0x00000001efefb824 */ /* 0x000fe200078e0a05 */
[----:B------:R-:W-:Y:S01]  /*43d0*/  ISETP.GT.U32.AND P3, PT, R5, R233, PT ;  /* 0x000000e90500720c */ /* 0x000fe20003f64070 */
[----:B------:R-:W-:Y:S02]  /*43e0*/  IMAD.MOV R16, RZ, RZ, -R7 ;  /* 0x000000ffff107224 */ /* 0x000fe400078e0a07 */
[----:B------:R-:W-:-:S04]  /*43f0*/  IMAD.HI.U32 R9, R8, R243, RZ ;  /* 0x000000f308097227 */ /* 0x000fc800078e00ff */
[----:B------:R-:W-:Y:S02]  /*4400*/  IMAD R241, R5, R16, R241 ;  /* 0x0000001005f17224 */ /* 0x000fe400078e02f1 */
[--C-:B------:R-:W-:Y:S02]  /*4410*/  @!P0 IMAD.IADD R237, R237, 0x1, -R5.reuse ;  /* 0x00000001eded8824 */ /* 0x100fe400078e0a05 */
[--C-:B------:R-:W-:Y:S01]  /*4420*/  @!P1 IMAD.IADD R231, R231, 0x1, -R5.reuse ;  /* 0x00000001e7e79824 */ /* 0x100fe200078e0a05 */
[----:B------:R-:W-:Y:S01]  /*4430*/  ISETP.GT.U32.AND P0, PT, R5, R241, PT ;  /* 0x000000f10500720c */ /* 0x000fe20003f04070 */
[----:B------:R-:W-:Y:S01]  /*4440*/  @!P3 IMAD.IADD R233, R233, 0x1, -R5 ;  /* 0x00000001e9e9b824 */ /* 0x000fe200078e0a05 */
[C---:B------:R-:W-:Y:S01]  /*4450*/  ISETP.GT.U32.AND P3, PT, R5.reuse, R235, PT ;  /* 0x000000eb0500720c */ /* 0x040fe20003f64070 */
[----:B------:R-:W-:Y:S01]  /*4460*/  @!P6 IMAD.MOV R229, RZ, RZ, -R229 ;  /* 0x000000ffffe5e224 */ /* 0x000fe200078e0ae5 */
[C---:B------:R-:W-:Y:S01]  /*4470*/  ISETP.GT.U32.AND P6, PT, R5.reuse, R231, PT ;  /* 0x000000e70500720c */ /* 0x040fe20003fc4070 */
[----:B------:R-:W-:Y:S01]  /*4480*/  IMAD.MOV R18, RZ, RZ, -R9 ;  /* 0x000000ffff127224 */ /* 0x000fe200078e0a09 */
[----:B------:R-:W-:Y:S01]  /*4490*/  ISETP.GT.U32.AND P1, PT, R5, R233, PT ;  /* 0x000000e90500720c */ /* 0x000fe20003f24070 */
[----:B------:R-:W-:-:S04]  /*44a0*/  IMAD.HI.U32 R7, R8, R245, RZ ;  /* 0x000000f508077227 */ /* 0x000fc800078e00ff */
[----:B------:R-:W-:Y:S02]  /*44b0*/  IMAD R243, R5, R18, R243 ;  /* 0x0000001205f37224 */ /* 0x000fe400078e02f3 */
[----:B------:R-:W-:Y:S02]  /*44c0*/  IMAD.MOV R16, RZ, RZ, -R7 ;  /* 0x000000ffff107224 */ /* 0x000fe400078e0a07 */
[----:B------:R-:W-:Y:S01]  /*44d0*/  @!P0 IMAD.IADD R241, R241, 0x1, -R5 ;  /* 0x00000001f1f18824 */ /* 0x000fe200078e0a05 */
[----:B------:R-:W-:Y:S01]  /*44e0*/  ISETP.GE.AND P0, PT, R20, RZ, PT ;  /* 0x000000ff1400720c */ /* 0x000fe20003f06270 */
[----:B------:R-:W-:-:S04]  /*44f0*/  IMAD.HI.U32 R9, R8, R249, RZ ;  /* 0x000000f908097227 */ /* 0x000fc800078e00ff */
[----:B------:R-:W-:Y:S01]  /*4500*/  @!P3 IMAD.IADD R235, R235, 0x1, -R5 ;  /* 0x00000001ebebb824 */ /* 0x000fe200078e0a05 */
[C---:B------:R-:W-:Y:S01]  /*4510*/  ISETP.GT.U32.AND P3, PT, R5.reuse, R243, PT ;  /* 0x000000f30500720c */ /* 0x040fe20003f64070 */
[----:B------:R-:W-:Y:S02]  /*4520*/  IMAD R245, R5, R16, R245 ;  /* 0x0000001005f57224 */ /* 0x000fe400078e02f5 */
[----:B------:R-:W-:Y:S01]  /*4530*/  IMAD.MOV R18, RZ, RZ, -R9 ;  /* 0x000000ffff127224 */ /* 0x000fe200078e0a09 */
[----:B------:R-:W-:Y:S01]  /*4540*/  LOP3.LUT R9, R6, 0x168, RZ, 0xfc, !PT ;  /* 0x0000016806097812 */ /* 0x000fe200078efcff */
[----:B------:R-:W-:Y:S01]  /*4550*/  @!P6 IMAD.IADD R231, R231, 0x1, -R5 ;  /* 0x00000001e7e7e824 */ /* 0x000fe200078e0a05 */
[----:B------:R-:W-:Y:S01]  /*4560*/  ISETP.GT.U32.AND P6, PT, R5, R245, PT ;  /* 0x000000f50500720c */ /* 0x000fe20003fc4070 */
[----:B------:R-:W-:Y:S01]  /*4570*/  IMAD.HI.U32 R7, R8, R247, RZ ;  /* 0x000000f708077227 */ /* 0x000fe200078e00ff */
[----:B------:R-:W-:-:S03]  /*4580*/  IABS R20, R9 ;  /* 0x0000000900147213 */ /* 0x000fc60000000000 */
[C---:B------:R-:W-:Y:S01]  /*4590*/  IMAD R249, R5.reuse, R18, R249 ;  /* 0x0000001205f97224 */ /* 0x040fe200078e02f9 */
[----:B------:R-:W-:Y:S01]  /*45a0*/  LOP3.LUT R18, R6, 0x17c, RZ, 0xfc, !PT ;  /* 0x0000017c06127812 */ /* 0x000fe200078efcff */
[----:B------:R-:W-:Y:S02]  /*45b0*/  IMAD.MOV R16, RZ, RZ, -R7 ;  /* 0x000000ffff107224 */ /* 0x000fe400078e0a07 */
[----:B------:R-:W-:Y:S01]  /*45c0*/  @!P4 IMAD.MOV R239, RZ, RZ, -R239 ;  /* 0x000000ffffefc224 */ /* 0x000fe200078e0aef */
[C---:B------:R-:W-:Y:S01]  /*45d0*/  ISETP.GT.U32.AND P4, PT, R5.reuse, R241, PT ;  /* 0x000000f10500720c */ /* 0x040fe20003f84070 */
[----:B------:R-:W-:Y:S01]  /*45e0*/  @!P0 IMAD.MOV R231, RZ, RZ, -R231 ;  /* 0x000000ffffe78224 */ /* 0x000fe200078e0ae7 */
[----:B------:R-:W-:Y:S01]  /*45f0*/  ISETP.GT.U32.AND P0, PT, R5, R249, PT ;  /* 0x000000f90500720c */ /* 0x000fe20003f04070 */
[----:B------:R-:W-:Y:S01]  /*4600*/  @!P3 IMAD.IADD R243, R243, 0x1, -R5 ;  /* 0x00000001f3f3b824 */ /* 0x000fe200078e0a05 */
[----:B------:R-:W-:Y:S01]  /*4610*/  ISETP.GE.AND P3, PT, R22, RZ, PT ;  /* 0x000000ff1600720c */ /* 0x000fe20003f66270 */
[----:B------:R-:W-:-:S02]  /*4620*/  IMAD R247, R5, R16, R247 ;  /* 0x0000001005f77224 */ /* 0x000fc400078e02f7 */
[--C-:B------:R-:W-:Y:S01]  /*4630*/  @!P1 IMAD.IADD R233, R233, 0x1, -R5.reuse ;  /* 0x00000001e9e99824 */ /* 0x100fe200078e0a05 */
[----:B------:R-:W-:Y:S01]  /*4640*/  ISETP.GE.AND P1, PT, R17, RZ, PT ;  /* 0x000000ff1100720c */ /* 0x000fe20003f26270 */
[----:B------:R-:W-:Y:S01]  /*4650*/  @!P6 IMAD.IADD R245, R245, 0x1, -R5 ;  /* 0x00000001f5f5e824 */ /* 0x000fe200078e0a05 */
[----:B------:R-:W-:Y:S01]  /*4660*/  ISETP.GT.U32.AND P6, PT, R5, R247, PT ;  /* 0x000000f70500720c */ /* 0x000fe20003fc4070 */
[----:B------:R-:W-:Y:S01]  /*4670*/  @!P5 IMAD.MOV R237, RZ, RZ, -R237 ;  /* 0x000000ffffedd224 */ /* 0x000fe200078e0aed */
[----:B------:R-:W-:Y:S01]  /*4680*/  LOP3.LUT R17, R6, 0x160, RZ, 0xfc, !PT ;  /* 0x0000016006117812 */ /* 0x000fe200078efcff */
[--C-:B------:R-:W-:Y:S01]  /*4690*/  @!P4 IMAD.IADD R241, R241, 0x1, -R5.reuse ;  /* 0x00000001f1f1c824 */ /* 0x100fe200078e0a05 */
[----:B------:R-:W-:Y:S01]  /*46a0*/  ISETP.GT.U32.AND P5, PT, R5, R243, PT ;  /* 0x000000f30500720c */ /* 0x000fe20003fa4070 */
[----:B------:R-:W-:Y:S01]  /*46b0*/  @!P0 IMAD.IADD R249, R249, 0x1, -R5 ;  /* 0x00000001f9f98824 */ /* 0x000fe200078e0a05 */
[----:B------:R-:W-:Y:S01]  /*46c0*/  IABS R251, R17 ;  /* 0x0000001100fb7213 */ /* 0x000fe20000000000 */
[----:B------:R-:W-:Y:S01]  /*46d0*/  @!P3 IMAD.MOV R241, RZ, RZ, -R241 ;  /* 0x000000fffff1b224 */ /* 0x000fe200078e0af1 */
[----:B------:R-:W-:Y:S01]  /*46e0*/  ISETP.GE.AND P4, PT, R15, RZ, PT ;  /* 0x000000ff0f00720c */ /* 0x000fe20003f86270 */
[----:B------:R-:W-:Y:S01]  /*46f0*/  @!P2 IMAD.MOV R235, RZ, RZ, -R235 ;  /* 0x000000ffffeba224 */ /* 0x000fe200078e0aeb */
[C---:B------:R-:W-:Y:S01]  /*4700*/  ISETP.GT.U32.AND P3, PT, R5.reuse, R249, PT ;  /* 0x000000f90500720c */ /* 0x040fe20003f64070 */
[----:B------:R-:W-:Y:S01]  /*4710*/  IMAD.HI.U32 R7, R8, R251, RZ ;  /* 0x000000fb08077227 */ /* 0x000fe200078e00ff */
[----:B------:R-:W-:-:S02]  /*4720*/  ISETP.GT.U32.AND P2, PT, R5, R245, PT ;  /* 0x000000f50500720c */ /* 0x000fc40003f44070 */
[----:B------:R-:W-:Y:S01]  /*4730*/  LOP3.LUT R15, R6, 0x16c, RZ, 0xfc, !PT ;  /* 0x0000016c060f7812 */ /* 0x000fe200078efcff */
[----:B------:R-:W-:Y:S01]  /*4740*/  @!P1 IMAD.MOV R233, RZ, RZ, -R233 ;  /* 0x000000ffffe99224 */ /* 0x000fe200078e0ae9 */
[----:B------:R-:W-:Y:S01]  /*4750*/  ISETP.GE.AND P1, PT, R24, RZ, PT ;  /* 0x000000ff1800720c */ /* 0x000fe20003f26270 */
[----:B------:R-:W-:Y:S01]  /*4760*/  @!P6 IMAD.IADD R247, R247, 0x1, -R5 ;  /* 0x00000001f7f7e824 */ /* 0x000fe200078e0a05 */
[----:B------:R-:W-:Y:S01]  /*4770*/  IABS R22, R15 ;  /* 0x0000000f00167213 */ /* 0x000fe20000000000 */
[----:B------:R-:W-:Y:S01]  /*4780*/  IMAD.MOV R16, RZ, RZ, -R7 ;  /* 0x000000ffff107224 */ /* 0x000fe200078e0a07 */
[----:B------:R-:W-:Y:S01]  /*4790*/  LOP3.LUT R7, R6, 0x164, RZ, 0xfc, !PT ;  /* 0x0000016406077812 */ /* 0x000fe200078efcff */
[----:B------:R-:W-:Y:S01]  /*47a0*/  @!P5 IMAD.IADD R243, R243, 0x1, -R5 ;  /* 0x00000001f3f3d824 */ /* 0x000fe200078e0a05 */
[C---:B------:R-:W-:Y:S01]  /*47b0*/  ISETP.GT.U32.AND P0, PT, R5.reuse, R247, PT ;  /* 0x000000f70500720c */ /* 0x040fe20003f04070 */
[----:B------:R-:W-:Y:S01]  /*47c0*/  IMAD R251, R5, R16, R251 ;  /* 0x0000001005fb7224 */ /* 0x000fe200078e02fb */
[----:B------:R-:W-:Y:S01]  /*47d0*/  IABS R40, R7 ;  /* 0x0000000700287213 */ /* 0x000fe20000000000 */
[--C-:B------:R-:W-:Y:S01]  /*47e0*/  @!P3 IMAD.IADD R249, R249, 0x1, -R5.reuse ;  /* 0x00000001f9f9b824 */ /* 0x100fe200078e0a05 */
[----:B------:R-:W-:Y:S01]  /*47f0*/  ISETP.GE.AND P5, PT, R25, RZ, PT ;  /* 0x000000ff1900720c */ /* 0x000fe20003fa6270 */
[----:B------:R-:W-:Y:S01]  /*4800*/  @!P2 IMAD.IADD R245, R245, 0x1, -R5 ;  /* 0x00000001f5f5a824 */ /* 0x000fe200078e0a05 */
[----:B------:R-:W-:Y:S01]  /*4810*/  ISETP.GT.U32.AND P3, PT, R5, R251, PT ;  /* 0x000000fb0500720c */ /* 0x000fe20003f64070 */
[----:B------:R-:W-:Y:S01]  /*4820*/  @!P1 IMAD.MOV R243, RZ, RZ, -R243 ;  /* 0x000000fffff39224 */ /* 0x000fe200078e0af3 */
[----:B------:R-:W-:Y:S01]  /*4830*/  ISETP.GE.AND P1, PT, R7, RZ, PT ;  /* 0x000000ff0700720c */ /* 0x000fe20003f26270 */
[----:B------:R-:W-:Y:S01]  /*4840*/  IMAD.HI.U32 R7, R8, R40, RZ ;  /* 0x0000002808077227 */ /* 0x000fe200078e00ff */
[----:B------:R-:W-:-:S02]  /*4850*/  LOP3.LUT R16, R6, 0x170, RZ, 0xfc, !PT ;  /* 0x0000017006107812 */ /* 0x000fc400078efcff */
[----:B------:R-:W-:Y:S01]  /*4860*/  ISETP.GE.AND P2, PT, R26, RZ, PT ;  /* 0x000000ff1a00720c */ /* 0x000fe20003f46270 */
[----:B------:R-:W-:Y:S01]  /*4870*/  @!P0 IMAD.IADD R247, R247, 0x1, -R5 ;  /* 0x00000001f7f78824 */ /* 0x000fe200078e0a05 */
[----:B------:R-:W-:Y:S01]  /*4880*/  ISETP.GE.AND P0, PT, R15, RZ, PT ;  /* 0x000000ff0f00720c */ /* 0x000fe20003f06270 */
[----:B------:R-:W-:Y:S01]  /*4890*/  IMAD.MOV R15, RZ, RZ, -R7 ;  /* 0x000000ffff0f7224 */ /* 0x000fe200078e0a07 */
[----:B------:R-:W-:Y:S01]  /*48a0*/  IABS R102, R16 ;  /* 0x0000001000667213 */ /* 0x000fe20000000000 */
[----:B------:R-:W-:Y:S01]  /*48b0*/  @!P4 IMAD.MOV R245, RZ, RZ, -R245 ;  /* 0x000000fffff5c224 */ /* 0x000fe200078e0af5 */
[----:B------:R-:W-:Y:S01]  /*48c0*/  ISETP.GE.AND P4, PT, R9, RZ, PT ;  /* 0x000000ff0900720c */ /* 0x000fe20003f86270 */
[----:B------:R-:W-:Y:S01]  /*48d0*/  IMAD R40, R5, R15, R40 ;  /* 0x0000000f05287224 */ /* 0x000fe200078e0228 */
[----:B------:R-:W-:Y:S01]  /*48e0*/  IABS R26, R18 ;  /* 0x00000012001a7213 */ /* 0x000fe20000000000 */
[----:B------:R-:W-:Y:S01]  /*48f0*/  @!P3 IMAD.IADD R251, R251, 0x1, -R5 ;  /* 0x00000001fbfbb824 */ /* 0x000fe200078e0a05 */
[----:B------:R-:W-:Y:S01]  /*4900*/  LOP3.LUT R25, R6, 0x180, RZ, 0xfc, !PT ;  /* 0x0000018006197812 */ /* 0x000fe200078efcff */
[----:B------:R-:W-:Y:S01]  /*4910*/  IMAD.HI.U32 R7, R8, R22, RZ ;  /* 0x0000001608077227 */ /* 0x000fe200078e00ff */
[----:B------:R-:W-:-:S02]  /*4920*/  ISETP.GE.AND P6, PT, R17, RZ, PT ;  /* 0x000000ff1100720c */ /* 0x000fc40003fc6270 */
[C---:B------:R-:W-:Y:S01]  /*4930*/  ISETP.GT.U32.AND P3, PT, R5.reuse, R251, PT ;  /* 0x000000fb0500720c */ /* 0x040fe20003f64070 */
[----:B------:R-:W-:Y:S01]  /*4940*/  IMAD.HI.U32 R9, R8, R20, RZ ;  /* 0x0000001408097227 */ /* 0x000fe200078e00ff */
[----:B------:R-:W-:Y:S02]  /*4950*/  LOP3.LUT R17, R6, 0x174, RZ, 0xfc, !PT ;  /* 0x0000017406117812 */ /* 0x000fe400078efcff */
[----:B------:R-:W-:Y:S01]  /*4960*/  IABS R100, R25 ;  /* 0x0000001900647213 */ /* 0x000fe20000000000 */
[----:B------:R-:W-:Y:S01]  /*4970*/  @!P5 IMAD.MOV R247, RZ, RZ, -R247 ;  /* 0x000000fffff7d224 */ /* 0x000fe200078e0af7 */
[----:B------:R-:W-:Y:S01]  /*4980*/  ISETP.GT.U32.AND P5, PT, R5, R40, PT ;  /* 0x000000280500720c */ /* 0x000fe20003fa4070 */
[----:B------:R-:W-:Y:S01]  /*4990*/  IMAD.MOV R15, RZ, RZ, -R7 ;  /* 0x000000ffff0f7224 */ /* 0x000fe200078e0a07 */
[----:B------:R-:W-:Y:S01]  /*49a0*/  IABS R38, R17 ;  /* 0x0000001100267213 */ /* 0x000fe20000000000 */
[----:B------:R-:W-:Y:S02]  /*49b0*/  IMAD.MOV R9, RZ, RZ, -R9 ;  /* 0x000000ffff097224 */ /* 0x000fe400078e0a09 */
[----:B------:R-:W-:-:S04]  /*49c0*/  IMAD.HI.U32 R7, R8, R102, RZ ;  /* 0x0000006608077227 */ /* 0x000fc800078e00ff */
[C---:B------:R-:W-:Y:S02]  /*49d0*/  IMAD R20, R5.reuse, R9, R20 ;  /* 0x0000000905147224 */ /* 0x040fe400078e0214 */
[----:B------:R-:W-:Y:S02]  /*49e0*/  IMAD.MOV R7, RZ, RZ, -R7 ;  /* 0x000000ffff077224 */ /* 0x000fe400078e0a07 */
[C---:B------:R-:W-:Y:S01]  /*49f0*/  IMAD R22, R5.reuse, R15, R22 ;  /* 0x0000000f05167224 */ /* 0x040fe200078e0216 */
[----:B------:R-:W-:Y:S01]  /*4a00*/  LOP3.LUT R15, R6, 0x178, RZ, 0xfc, !PT ;  /* 0x00000178060f7812 */ /* 0x000fe200078efcff */
[----:B------:R-:W-:Y:S01]  /*4a10*/  @!P2 IMAD.MOV R249, RZ, RZ, -R249 ;  /* 0x000000fffff9a224 */ /* 0x000fe200078e0af9 */
[C---:B------:R-:W-:Y:S01]  /*4a20*/  ISETP.GT.U32.AND P2, PT, R5.reuse, R20, PT ;  /* 0x000000140500720c */ /* 0x040fe20003f44070 */
[----:B------:R-:W-:Y:S01]  /*4a30*/  IMAD R102, R5, R7, R102 ;  /* 0x0000000705667224 */ /* 0x000fe200078e0266 */
[----:B------:R-:W-:Y:S01]  /*4a40*/  IABS R24, R15 ;  /* 0x0000000f00187213 */ /* 0x000fe20000000000 */
[--C-:B------:R-:W-:Y:S01]  /*4a50*/  @!P3 IMAD.IADD R251, R251, 0x1, -R5.reuse ;  /* 0x00000001fbfbb824 */ /* 0x100fe200078e0a05 */
[C---:B------:R-:W-:Y:S01]  /*4a60*/  ISETP.GT.U32.AND P3, PT, R5.reuse, R22, PT ;  /* 0x000000160500720c */ /* 0x040fe20003f64070 */
[----:B------:R-:W-:Y:S01]  /*4a70*/  @!P5 IMAD.IADD R40, R40, 0x1, -R5 ;  /* 0x000000012828d824 */ /* 0x000fe200078e0a05 */
[----:B------:R-:W-:Y:S01]  /*4a80*/  ISETP.GT.U32.AND P5, PT, R5, R102, PT ;  /* 0x000000660500720c */ /* 0x000fe20003fa4070 */
[----:B------:R-:W-:-:S04]  /*4a90*/  IMAD.HI.U32 R7, R8, R24, RZ ;  /* 0x0000001808077227 */ /* 0x000fc800078e00ff */
[----:B------:R-:W-:Y:S02]  /*4aa0*/  IMAD.MOV R7, RZ, RZ, -R7 ;  /* 0x000000ffff077224 */ /* 0x000fe400078e0a07 */
[--C-:B------:R-:W-:Y:S01]  /*4ab0*/  @!P2 IMAD.IADD R20, R20, 0x1, -R5.reuse ;  /* 0x000000011414a824 */ /* 0x100fe200078e0a05 */
[C---:B------:R-:W-:Y:S01]  /*4ac0*/  ISETP.GT.U32.AND P2, PT, R5.reuse, R40, PT ;  /* 0x000000280500720c */ /* 0x040fe20003f44070 */
[C---:B------:R-:W-:Y:S02]  /*4ad0*/  IMAD R24, R5.reuse, R7, R24 ;  /* 0x0000000705187224 */ /* 0x040fe400078e0218 */
[--C-:B------:R-:W-:Y:S01]  /*4ae0*/  @!P3 IMAD.IADD R22, R22, 0x1, -R5.reuse ;  /* 0x000000011616b824 */ /* 0x100fe200078e0a05 */
[----:B------:R-:W-:Y:S01]  /*4af0*/  ISETP.GT.U32.AND P3, PT, R5, R20, PT ;  /* 0x000000140500720c */ /* 0x000fe20003f64070 */
[----:B------:R-:W-:Y:S02]  /*4b00*/  @!P5 IMAD.IADD R102, R102, 0x1, -R5 ;  /* 0x000000016666d824 */ /* 0x000fe400078e0a05 */
[----:B------:R-:W-:-:S03]  /*4b10*/  IMAD.HI.U32 R7, R8, R26, RZ ;  /* 0x0000001a08077227 */ /* 0x000fc600078e00ff */
[----:B------:R-:W-:Y:S01]  /*4b20*/  ISETP.GT.U32.AND P5, PT, R5, R102, PT ;  /* 0x000000660500720c */ /* 0x000fe20003fa4070 */
[----:B------:R-:W-:Y:S02]  /*4b30*/  IMAD.MOV R7, RZ, RZ, -R7 ;  /* 0x000000ffff077224 */ /* 0x000fe400078e0a07 */
[----:B------:R-:W-:-:S04]  /*4b40*/  IMAD.HI.U32 R9, R8, R38, RZ ;  /* 0x0000002608097227 */ /* 0x000fc800078e00ff */
[----:B------:R-:W-:Y:S01]  /*4b50*/  @!P3 IMAD.IADD R20, R20, 0x1, -R5 ;  /* 0x000000011414b824 */ /* 0x000fe200078e0a05 */
[C---:B------:R-:W-:Y:S01]  /*4b60*/  ISETP.GT.U32.AND P3, PT, R5.reuse, R24, PT ;  /* 0x000000180500720c */ /* 0x040fe20003f64070 */
[----:B------:R-:W-:Y:S02]  /*4b70*/  IMAD R26, R5, R7, R26 ;  /* 0x00000007051a7224 */ /* 0x000fe400078e021a */
[----:B------:R-:W-:-:S04]  /*4b80*/  IMAD.HI.U32 R7, R8, R100, RZ ;  /* 0x0000006408077227 */ /* 0x000fc800078e00ff */
[----:B------:R-:W-:Y:S01]  /*4b90*/  @!P5 IMAD.IADD R102, R102, 0x1, -R5 ;  /* 0x000000016666d824 */ /* 0x000fe200078e0a05 */
[----:B------:R-:W-:Y:S01]  /*4ba0*/  ISETP.GT.U32.AND P5, PT, R5, R26, PT ;  /* 0x0000001a0500720c */ /* 0x000fe20003fa4070 */
[----:B------:R-:W-:Y:S02]  /*4bb0*/  IMAD.MOV R7, RZ, RZ, -R7 ;  /* 0x000000ffff077224 */ /* 0x000fe400078e0a07 */
[----:B------:R-:W-:Y:S02]  /*4bc0*/  IMAD.MOV R9, RZ, RZ, -R9 ;  /* 0x000000ffff097224 */ /* 0x000fe400078e0a09 */
[----:B------:R-:W-:Y:S01]  /*4bd0*/  @!P3 IMAD.IADD R24, R24, 0x1, -R5 ;  /* 0x000000011818b824 */ /* 0x000fe200078e0a05 */
[----:B------:R-:W-:Y:S01]  /*4be0*/  ISETP.GE.AND P3, PT, R15, RZ, PT ;  /* 0x000000ff0f00720c */ /* 0x000fe20003f66270 */
[----:B------:R-:W-:Y:S01]  /*4bf0*/  IMAD R100, R5, R7, R100 ;  /* 0x0000000705647224 */ /* 0x000fe200078e0264 */
[----:B------:R-:W-:Y:S01]  /*4c00*/  LOP3.LUT R15, R6, 0x194, RZ, 0xfc, !PT ;  /* 0x00000194060f7812 */ /* 0x000fe200078efcff */
[----:B------:R-:W-:-:S03]  /*4c10*/  IMAD.HI.U32 R7, R8, R36, RZ ;  /* 0x0000002408077227 */ /* 0x000fc600078e00ff */
[----:B------:R-:W-:Y:S01]  /*4c20*/  IABS R171, R15 ;  /* 0x0000000f00ab7213 */ /* 0x000fe20000000000 */
[----:B------:R-:W-:Y:S01]  /*4c30*/  @!P5 IMAD.IADD R26, R26, 0x1, -R5 ;  /* 0x000000011a1ad824 */ /* 0x000fe200078e0a05 */
[C---:B------:R-:W-:Y:S01]  /*4c40*/  ISETP.GT.U32.AND P5, PT, R5.reuse, R24, PT ;  /* 0x000000180500720c */ /* 0x040fe20003fa4070 */
[C---:B------:R-:W-:Y:S02]  /*4c50*/  IMAD R38, R5.reuse, R9, R38 ;  /* 0x0000000905267224 */ /* 0x040fe400078e0226 */
[----:B------:R-:W-:Y:S02]  /*4c60*/  IMAD.MOV R9, RZ, RZ, -R7 ;  /* 0x000000ffff097224 */ /* 0x000fe400078e0a07 */
[----:B------:R-:W-:Y:S01]  /*4c70*/  @!P6 IMAD.MOV R251, RZ, RZ, -R251 ;  /* 0x000000fffffbe224 */ /* 0x000fe200078e0afb */
[C---:B------:R-:W-:Y:S01]  /*4c80*/  ISETP.GT.U32.AND P6, PT, R5.reuse, R22, PT ;  /* 0x000000160500720c */ /* 0x040fe20003fc4070 */
[C---:B------:R-:W-:Y:S01]  /*4c90*/  IMAD R36, R5.reuse, R9, R36 ;  /* 0x0000000905247224 */ /* 0x040fe200078e0224 */
[----:B------:R-:W-:Y:S01]  /*4ca0*/  LOP3.LUT R9, R6, 0x190, RZ, 0xfc, !PT ;  /* 0x0000019006097812 */ /* 0x000fe200078efcff */
[----:B------:R-:W-:Y:S01]  /*4cb0*/  @!P2 IMAD.IADD R40, R40, 0x1, -R5 ;  /* 0x000000012828a824 */ /* 0x000fe200078e0a05 */
[----:B------:R-:W-:Y:S01]  /*4cc0*/  ISETP.GT.U32.AND P2, PT, R5, R38, PT ;  /* 0x000000260500720c */ /* 0x000fe20003f44070 */
[----:B------:R-:W-:Y:S01]  /*4cd0*/  IMAD.HI.U32 R7, R8, R99, RZ ;  /* 0x0000006308077227 */ /* 0x000fe200078e00ff */
[----:B------:R-:W-:-:S03]  /*4ce0*/  IABS R173, R9 ;  /* 0x0000000900ad7213 */ /* 0x000fc60000000000 */
[--C-:B------:R-:W-:Y:S01]  /*4cf0*/  @!P5 IMAD.IADD R24, R24, 0x1, -R5.reuse ;  /* 0x000000011818d824 */ /* 0x100fe200078e0a05 */
[C---:B------:R-:W-:Y:S01]  /*4d00*/  ISETP.GT.U32.AND P5, PT, R5.reuse, R36, PT ;  /* 0x000000240500720c */ /* 0x040fe20003fa4070 */
[----:B------:R-:W-:Y:S02]  /*4d10*/  @!P1 IMAD.MOV R40, RZ, RZ, -R40 ;  /* 0x000000ffff289224 */ /* 0x000fe400078e0a28 */
[--C-:B------:R-:W-:Y:S01]  /*4d20*/  @!P6 IMAD.IADD R22, R22, 0x1, -R5.reuse ;  /* 0x000000011616e824 */ /* 0x100fe200078e0a05 */
[----:B------:R-:W-:Y:S01]  /*4d30*/  ISETP.GE.AND P6, PT, R16, RZ, PT ;  /* 0x000000ff1000720c */ /* 0x000fe20003fc6270 */
[----:B------:R-:W-:Y:S02]  /*4d40*/  @!P3 IMAD.MOV R24, RZ, RZ, -R24 ;  /* 0x000000ffff18b224 */ /* 0x000fe400078e0a18 */
[----:B------:R-:W-:Y:S01]  /*4d50*/  @!P0 IMAD.MOV R22, RZ, RZ, -R22 ;  /* 0x000000ffff168224 */ /* 0x000fe200078e0a16 */
[----:B------:R-:W-:Y:S01]  /*4d60*/  ISETP.GT.U32.AND P0, PT, R5, R100, PT ;  /* 0x000000640500720c */ /* 0x000fe20003f04070 */
[--C-:B------:R-:W-:Y:S01]  /*4d70*/  @!P2 IMAD.IADD R38, R38, 0x1, -R5.reuse ;  /* 0x000000012626a824 */ /* 0x100fe200078e0a05 */
[----:B------:R-:W-:Y:S01]  /*4d80*/  ISETP.GE.AND P2, PT, R17, RZ, PT ;  /* 0x000000ff1100720c */ /* 0x000fe20003f46270 */
[----:B------:R-:W-:Y:S01]  /*4d90*/  @!P4 IMAD.MOV R20, RZ, RZ, -R20 ;  /* 0x000000ffff14c224 */ /* 0x000fe200078e0a14 */
[C---:B------:R-:W-:Y:S01]  /*4da0*/  ISETP.GT.U32.AND P4, PT, R5.reuse, R26, PT ;  /* 0x0000001a0500720c */ /* 0x040fe20003f84070 */
[----:B------:R-:W-:Y:S01]  /*4db0*/  @!P5 IMAD.IADD R36, R36, 0x1, -R5 ;  /* 0x000000012424d824 */ /* 0x000fe200078e0a05 */
[C---:B------:R-:W-:Y:S01]  /*4dc0*/  ISETP.GT.U32.AND P1, PT, R5.reuse, R38, PT ;  /* 0x000000260500720c */ /* 0x040fe20003f24070 */
[----:B------:R-:W-:Y:S01]  /*4dd0*/  IMAD.MOV R16, RZ, RZ, -R7 ;  /* 0x000000ffff107224 */ /* 0x000fe200078e0a07 */
[----:B------:R-:W-:Y:S01]  /*4de0*/  LOP3.LUT R7, R6, 0x18c, RZ, 0xfc, !PT ;  /* 0x0000018c06077812 */ /* 0x000fe200078efcff */
[----:B------:R-:W-:Y:S01]  /*4df0*/  @!P6 IMAD.MOV R102, RZ, RZ, -R102 ;  /* 0x000000ffff66e224 */ /* 0x000fe200078e0a66 */
[C---:B------:R-:W-:Y:S01]  /*4e00*/  ISETP.GT.U32.AND P3, PT, R5.reuse, R36, PT ;  /* 0x000000240500720c */ /* 0x040fe20003f64070 */
[----:B------:R-:W-:Y:S01]  /*4e10*/  IMAD R99, R5, R16, R99 ;  /* 0x0000001005637224 */ /* 0x000fe200078e0263 */
[----:B------:R-:W-:Y:S01]  /*4e20*/  ISETP.GE.AND P6, PT, R18, RZ, PT ;  /* 0x000000ff1200720c */ /* 0x000fe20003fc6270 */
[----:B------:R-:W-:Y:S01]  /*4e30*/  @!P0 IMAD.IADD R100, R100, 0x1, -R5 ;  /* 0x0000000164648824 */ /* 0x000fe200078e0a05 */
[----:B------:R-:W-:-:S02]  /*4e40*/  IABS R33, R7 ;  /* 0x0000000700217213 */ /* 0x000fc40000000000 */
[----:B------:R-:W-:Y:S01]  /*4e50*/  ISETP.GE.AND P5, PT, R7, RZ, PT ;  /* 0x000000ff0700720c */ /* 0x000fe20003fa6270 */
[--C-:B------:R-:W-:Y:S01]  /*4e60*/  @!P4 IMAD.IADD R26, R26, 0x1, -R5.reuse ;  /* 0x000000011a1ac824 */ /* 0x100fe200078e0a05 */
[----:B------:R-:W-:Y:S01]  /*4e70*/  ISETP.GT.U32.AND P0, PT, R5, R100, PT ;  /* 0x000000640500720c */ /* 0x000fe20003f04070 */
[--C-:B------:R-:W-:Y:S01]  /*4e80*/  @!P1 IMAD.IADD R38, R38, 0x1, -R5.reuse ;  /* 0x0000000126269824 */ /* 0x100fe200078e0a05 */
[----:B------:R-:W-:Y:S01]  /*4e90*/  ISETP.GE.AND P1, PT, R25, RZ, PT ;  /* 0x000000ff1900720c */ /* 0x000fe20003f26270 */
[----:B------:R-:W-:Y:S01]  /*4ea0*/  IMAD.HI.U32 R7, R8, R33, RZ ;  /* 0x0000002108077227 */ /* 0x000fe200078e00ff */
[----:B------:R-:W-:Y:S02]  /*4eb0*/  ISETP.GE.AND P4, PT, R27, RZ, PT ;  /* 0x000000ff1b00720c */ /* 0x000fe40003f86270 */
[----:B------:R-:W-:Y:S01]  /*4ec0*/  LOP3.LUT R17, R6, 0x198, RZ, 0xfc, !PT ;  /* 0x0000019806117812 */ /* 0x000fe200078efcff */
[----:B------:R-:W-:Y:S01]  /*4ed0*/  @!P3 IMAD.IADD R36, R36, 0x1, -R5 ;  /* 0x000000012424b824 */ /* 0x000fe200078e0a05 */
[----:B------:R-:W-:Y:S01]  /*4ee0*/  ISETP.GT.U32.AND P3, PT, R5, R99, PT ;  /* 0x000000630500720c */ /* 0x000fe20003f64070 */
[----:B------:R-:W-:Y:S01]  /*4ef0*/  @!P6 IMAD.MOV R26, RZ, RZ, -R26 ;  /* 0x000000ffff1ae224 */ /* 0x000fe200078e0a1a */
[----:B------:R-:W-:Y:S01]  /*4f00*/  ISETP.GE.AND P6, PT, R9, RZ, PT ;  /* 0x000000ff0900720c */ /* 0x000fe20003fc6270 */
[----:B------:R-:W-:Y:S01]  /*4f10*/  IMAD.HI.U32 R9, R8, R173, RZ ;  /* 0x000000ad08097227 */ /* 0x000fe200078e00ff */
[----:B------:R-:W-:-:S02]  /*4f20*/  IABS R97, R17 ;  /* 0x0000001100617213 */ /* 0x000fc40000000000 */
[C---:B------:R-:W-:Y:S01]  /*4f30*/  LOP3.LUT R25, R6.reuse, 0x19c, RZ, 0xfc, !PT ;  /* 0x0000019c06197812 */ /* 0x040fe200078efcff */
[----:B------:R-:W-:Y:S01]  /*4f40*/  IMAD.MOV R16, RZ, RZ, -R7 ;  /* 0x000000ffff107224 */ /* 0x000fe200078e0a07 */
[----:B------:R-:W-:Y:S01]  /*4f50*/  LOP3.LUT R27, R6, 0x1a0, RZ, 0xfc, !PT ;  /* 0x000001a0061b7812 */ /* 0x000fe200078efcff */
[----:B------:R-:W-:Y:S01]  /*4f60*/  @!P0 IMAD.IADD R100, R100, 0x1, -R5 ;  /* 0x0000000164648824 */ /* 0x000fe200078e0a05 */
[----:B------:R-:W-:Y:S01]  /*4f70*/  ISETP.GE.AND P0, PT, R15, RZ, PT ;  /* 0x000000ff0f00720c */ /* 0x000fe20003f06270 */
[----:B------:R-:W-:Y:S01]  /*4f80*/  IMAD.MOV R18, RZ, RZ, -R9 ;  /* 0x000000ffff127224 */ /* 0x000fe200078e0a09 */
[----:B------:R-:W-:Y:S01]  /*4f90*/  IABS R31, R25 ;  /* 0x00000019001f7213 */ /* 0x000fe20000000000 */
[----:B------:R-:W-:Y:S01]  /*4fa0*/  IMAD R33, R5, R16, R33 ;  /* 0x0000001005217224 */ /* 0x000fe200078e0221 */
[----:B------:R-:W-:Y:S01]  /*4fb0*/  IABS R169, R27 ;  /* 0x0000001b00a97213 */ /* 0x000fe20000000000 */
[----:B------:R-:W-:Y:S02]  /*4fc0*/  @!P3 IMAD.IADD R99, R99, 0x1, -R5 ;  /* 0x000000016363b824 */ /* 0x000fe400078e0a05 */
[----:B------:R-:W-:-:S02]  /*4fd0*/  IMAD R173, R5, R18, R173 ;  /* 0x0000001205ad7224 */ /* 0x000fc400078e02ad */
[----:B------:R-:W-:Y:S01]  /*4fe0*/  @!P1 IMAD.MOV R100, RZ, RZ, -R100 ;  /* 0x000000ffff649224 */ /* 0x000fe200078e0a64 */
[C---:B------:R-:W-:Y:S01]  /*4ff0*/  ISETP.GT.U32.AND P3, PT, R5.reuse, R99, PT ;  /* 0x000000630500720c */ /* 0x040fe20003f64070 */
[----:B------:R-:W-:Y:S01]  /*5000*/  @!P2 IMAD.MOV R38, RZ, RZ, -R38 ;  /* 0x000000ffff26a224 */ /* 0x000fe200078e0a26 */
[C---:B------:R-:W-:Y:S01]  /*5010*/  ISETP.GT.U32.AND P1, PT, R5.reuse, R33, PT ;  /* 0x000000210500720c */ /* 0x040fe20003f24070 */
[----:B------:R-:W-:Y:S01]  /*5020*/  @!P4 IMAD.MOV R36, RZ, RZ, -R36 ;  /* 0x000000ffff24c224 */ /* 0x000fe200078e0a24 */
[----:B------:R-:W-:Y:S01]  /*5030*/  ISETP.GE.AND P2, PT, R28, RZ, PT ;  /* 0x000000ff1c00720c */ /* 0x000fe20003f46270 */
[----:B------:R-:W-:Y:S01]  /*5040*/  IMAD.HI.U32 R7, R8, R97, RZ ;  /* 0x0000006108077227 */ /* 0x000fe200078e00ff */
[----:B------:R-:W-:-:S03]  /*5050*/  ISETP.GT.U32.AND P4, PT, R5, R173, PT ;  /* 0x000000ad0500720c */ /* 0x000fc60003f84070 */
[----:B------:R-:W-:-:S04]  /*5060*/  IMAD.HI.U32 R15, R8, R171, RZ ;  /* 0x000000ab080f7227 */ /* 0x000fc800078e00ff */
[----:B------:R-:W-:Y:S02]  /*5070*/  IMAD.MOV R16, RZ, RZ, -R7 ;  /* 0x000000ffff107224 */ /* 0x000fe400078e0a07 */
[----:B------:R-:W-:Y:S02]  /*5080*/  IMAD.MOV R28, RZ, RZ, -R15 ;  /* 0x000000ffff1c7224 */ /* 0x000fe400078e0a0f */
[----:B------:R-:W-:Y:S02]  /*5090*/  IMAD R97, R5, R16, R97 ;  /* 0x0000001005617224 */ /* 0x000fe400078e0261 */
[--C-:B------:R-:W-:Y:S02]  /*50a0*/  @!P3 IMAD.IADD R99, R99, 0x1, -R5.reuse ;  /* 0x000000016363b824 */ /* 0x100fe400078e0a05 */
[----:B------:R-:W-:Y:S02]  /*50b0*/  @!P1 IMAD.IADD R33, R33, 0x1, -R5 ;  /* 0x0000000121219824 */ /* 0x000fe400078e0a05 */
[----:B------:R-:W-:Y:S01]  /*50c0*/  IMAD R171, R5, R28, R171 ;  /* 0x0000001c05ab7224 */ /* 0x000fe200078e02ab */
[----:B------:R-:W-:Y:S01]  /*50d0*/  LOP3.LUT R28, R6, 0x1a4, RZ, 0xfc, !PT ;  /* 0x000001a4061c7812 */ /* 0x000fe200078efcff */
[----:B------:R-:W-:Y:S01]  /*50e0*/  @!P4 IMAD.IADD R173, R173, 0x1, -R5 ;  /* 0x00000001adadc824 */ /* 0x000fe200078e0a05 */
[C---:B------:R-:W-:Y:S01]  /*50f0*/  ISETP.GT.U32.AND P1, PT, R5.reuse, R33, PT ;  /* 0x000000210500720c */ /* 0x040fe20003f24070 */
[----:B------:R-:W-:Y:S01]  /*5100*/  @!P2 IMAD.MOV R99, RZ, RZ, -R99 ;  /* 0x000000ffff63a224 */ /* 0x000fe200078e0a63 */
[C---:B------:R-:W-:Y:S01]  /*5110*/  ISETP.GT.U32.AND P2, PT, R5.reuse, R97, PT ;  /* 0x000000610500720c */ /* 0x040fe20003f44070 */
[----:B------:R-:W-:Y:S01]  /*5120*/  IMAD.HI.U32 R9, R8, R31, RZ ;  /* 0x0000001f08097227 */ /* 0x000fe200078e00ff */
[----:B------:R-:W-:-:S02]  /*5130*/  ISETP.GT.U32.AND P3, PT, R5, R171, PT ;  /* 0x000000ab0500720c */ /* 0x000fc40003f64070 */
[----:B------:R-:W-:Y:S01]  /*5140*/  ISETP.GT.U32.AND P4, PT, R5, R173, PT ;  /* 0x000000ad0500720c */ /* 0x000fe20003f84070 */
[----:B------:R-:W-:Y:S01]  /*5150*/  IMAD.MOV R18, RZ, RZ, -R9 ;  /* 0x000000ffff127224 */ /* 0x000fe200078e0a09 */
[----:B------:R-:W-:Y:S01]  /*5160*/  IABS R15, R28 ;  /* 0x0000001c000f7213 */ /* 0x000fe20000000000 */
[----:B------:R-:W-:-:S04]  /*5170*/  IMAD.HI.U32 R7, R8, R169, RZ ;  /* 0x000000a908077227 */ /* 0x000fc800078e00ff */
[----:B------:R-:W-:Y:S02]  /*5180*/  IMAD R31, R5, R18, R31 ;  /* 0x00000012051f7224 */ /* 0x000fe400078e021f */
[----:B------:R-:W-:Y:S02]  /*5190*/  IMAD.MOV R16, RZ, RZ, -R7 ;  /* 0x000000ffff107224 */ /* 0x000fe400078e0a07 */
[----:B------:R-:W-:Y:S01]  /*51a0*/  @!P1 IMAD.IADD R33, R33, 0x1, -R5 ;  /* 0x0000000121219824 */ /* 0x000fe200078e0a05 */
[C---:B------:R-:W-:Y:S01]  /*51b0*/  ISETP.GT.U32.AND P1, PT, R5.reuse, R31, PT ;  /* 0x0000001f0500720c */ /* 0x040fe20003f24070 */
[----:B------:R-:W-:Y:S02]  /*51c0*/  IMAD R169, R5, R16, R169 ;  /* 0x0000001005a97224 */ /* 0x000fe400078e02a9 */
[--C-:B------:R-:W-:Y:S01]  /*51d0*/  @!P2 IMAD.IADD R97, R97, 0x1, -R5.reuse ;  /* 0x000000016161a824 */ /* 0x100fe200078e0a05 */
[----:B------:R-:W-:Y:S01]  /*51e0*/  ISETP.GE.AND P2, PT, R17, RZ, PT ;  /* 0x000000ff1100720c */ /* 0x000fe20003f46270 */
[----:B------:R-:W-:-:S02]  /*51f0*/  @!P3 IMAD.IADD R171, R171, 0x1, -R5 ;  /* 0x00000001ababb824 */ /* 0x000fc400078e0a05 */
[----:B------:R-:W-:Y:S01]  /*5200*/  @!P4 IMAD.IADD R173, R173, 0x1, -R5 ;  /* 0x00000001adadc824 */ /* 0x000fe200078e0a05 */
[C---:B------:R-:W-:Y:S01]  /*5210*/  ISETP.GT.U32.AND P4, PT, R5.reuse, R169, PT ;  /* 0x000000a90500720c */ /* 0x040fe20003f84070 */
[----:B------:R-:W-:Y:S01]  /*5220*/  @!P5 IMAD.MOV R33, RZ, RZ, -R33 ;  /* 0x000000ffff21d224 */ /* 0x000fe200078e0a21 */
[C---:B------:R-:W-:Y:S01]  /*5230*/  ISETP.GT.U32.AND P5, PT, R5.reuse, R97, PT ;  /* 0x000000610500720c */ /* 0x040fe20003fa4070 */
[----:B------:R-:W-:Y:S01]  /*5240*/  IMAD.HI.U32 R7, R8, R15, RZ ;  /* 0x0000000f08077227 */ /* 0x000fe200078e00ff */
[----:B------:R-:W-:-:S03]  /*5250*/  ISETP.GT.U32.AND P3, PT, R5, R171, PT ;  /* 0x000000ab0500720c */ /* 0x000fc60003f64070 */
[----:B------:R-:W-:Y:S02]  /*5260*/  IMAD.MOV R16, RZ, RZ, -R7 ;  /* 0x000000ffff107224 */ /* 0x000fe400078e0a07 */
[----:B------:R-:W-:Y:S01]  /*5270*/  @!P1 IMAD.IADD R31, R31, 0x1, -R5 ;  /* 0x000000011f1f9824 */ /* 0x000fe200078e0a05 */
[----:B------:R-:W-:Y:S01]  /*5280*/  ISETP.GE.AND P1, PT, R27, RZ, PT ;  /* 0x000000ff1b00720c */ /* 0x000fe20003f26270 */
[----:B------:R-:W-:Y:S01]  /*5290*/  IMAD R7, R5, R16, R15 ;  /* 0x0000001005077224 */ /* 0x000fe200078e020f */
[----:B------:R-:W-:Y:S01]  /*52a0*/  LOP3.LUT R16, R6, 0x1b0, RZ, 0xfc, !PT ;  /* 0x000001b006107812 */ /* 0x000fe200078efcff */
[--C-:B------:R-:W-:Y:S01]  /*52b0*/  @!P4 IMAD.IADD R169, R169, 0x1, -R5.reuse ;  /* 0x00000001a9a9c824 */ /* 0x100fe200078e0a05 */
[----:B------:R-:W-:Y:S01]  /*52c0*/  ISETP.GT.U32.AND P4, PT, R5, R31, PT ;  /* 0x0000001f0500720c */ /* 0x000fe20003f84070 */
[--C-:B------:R-:W-:Y:S01]  /*52d0*/  @!P5 IMAD.IADD R97, R97, 0x1, -R5.reuse ;  /* 0x000000016161d824 */ /* 0x100fe200078e0a05 */
[----:B------:R-:W-:Y:S01]  /*52e0*/  ISETP.GT.U32.AND P5, PT, R5, R7, PT ;  /* 0x000000070500720c */ /* 0x000fe20003fa4070 */
[----:B------:R-:W-:Y:S01]  /*52f0*/  @!P3 IMAD.IADD R171, R171, 0x1, -R5 ;  /* 0x00000001ababb824 */ /* 0x000fe200078e0a05 */
[----:B------:R-:W-:Y:S01]  /*5300*/  ISETP.GE.AND P3, PT, R25, RZ, PT ;  /* 0x000000ff1900720c */ /* 0x000fe20003f66270 */
[----:B------:R-:W-:Y:S01]  /*5310*/  @!P6 IMAD.MOV R173, RZ, RZ, -R173 ;  /* 0x000000ffffade224 */ /* 0x000fe200078e0aad */
[----:B------:R-:W-:Y:S01]  /*5320*/  ISETP.GT.U32.AND P6, PT, R5, R169, PT ;  /* 0x000000a90500720c */ /* 0x000fe20003fc4070 */
[----:B------:R-:W-:Y:S01]  /*5330*/  IMAD.HI.U32 R9, R8, R95, RZ ;  /* 0x0000005f08097227 */ /* 0x000fe200078e00ff */
[----:B------:R-:W-:-:S02]  /*5340*/  IABS R17, R16 ;  /* 0x0000001000117213 */ /* 0x000fc40000000000 */
[C---:B------:R-:W-:Y:S01]  /*5350*/  LOP3.LUT R27, R6.reuse, 0x1c0, RZ, 0xfc, !PT ;  /* 0x000001c0061b7812 */ /* 0x040fe200078efcff */
[----:B------:R-:W-:Y:S01]  /*5360*/  IMAD.MOV R18, RZ, RZ, -R9 ;  /* 0x000000ffff127224 */ /* 0x000fe200078e0a09 */
[----:B------:R-:W-:Y:S01]  /*5370*/  LOP3.LUT R9, R6, 0x1ac, RZ, 0xfc, !PT ;  /* 0x000001ac06097812 */ /* 0x000fe200078efcff */
[--C-:B------:R-:W-:Y:S01]  /*5380*/  @!P4 IMAD.IADD R31, R31, 0x1, -R5.reuse ;  /* 0x000000011f1fc824 */ /* 0x100fe200078e0a05 */
[----:B------:R-:W-:Y:S01]  /*5390*/  ISETP.GE.AND P4, PT, R29, RZ, PT ;  /* 0x000000ff1d00720c */ /* 0x000fe20003f86270 */
[----:B------:R-:W-:Y:S01]  /*53a0*/  @!P5 IMAD.IADD R7, R7, 0x1, -R5 ;  /* 0x000000010707d824 */ /* 0x000fe200078e0a05 */
[----:B------:R-:W-:Y:S01]  /*53b0*/  IABS R165, R9 ;  /* 0x0000000900a57213 */ /* 0x000fe20000000000 */
[----:B------:R-:W-:Y:S01]  /*53c0*/  IMAD R95, R5, R18, R95 ;  /* 0x00000012055f7224 */ /* 0x000fe200078e025f */
[----:B------:R-:W-:Y:S01]  /*53d0*/  ISETP.GE.AND P5, PT, R16, RZ, PT ;  /* 0x000000ff1000720c */ /* 0x000fe20003fa6270 */
[----:B------:R-:W-:Y:S01]  /*53e0*/  @!P6 IMAD.IADD R169, R169, 0x1, -R5 ;  /* 0x00000001a9a9e824 */ /* 0x000fe200078e0a05 */
[----:B------:R-:W-:Y:S01]  /*53f0*/  ISETP.GE.AND P6, PT, R9, RZ, PT ;  /* 0x000000ff0900720c */ /* 0x000fe20003fc6270 */
[----:B------:R-:W-:Y:S01]  /*5400*/  @!P3 IMAD.MOV R31, RZ, RZ, -R31 ;  /* 0x000000ffff1fb224 */ /* 0x000fe200078e0a1f */
[----:B------:R-:W-:Y:S01]  /*5410*/  ISETP.GT.U32.AND P3, PT, R5, R7, PT ;  /* 0x000000070500720c */ /* 0x000fe20003f64070 */
[----:B------:R-:W-:Y:S01]  /*5420*/  IMAD.HI.U32 R9, R8, R165, RZ ;  /* 0x000000a508097227 */ /* 0x000fe200078e00ff */
[----:B------:R-:W-:-:S02]  /*5430*/  LOP3.LUT R29, R6, 0x1c4, RZ, 0xfc, !PT ;  /* 0x000001c4061d7812 */ /* 0x000fc400078efcff */
[----:B------:R-:W-:Y:S01]  /*5440*/  IABS R163, R27 ;  /* 0x0000001b00a37213 */ /* 0x000fe20000000000 */
[----:B------:R-:W-:Y:S01]  /*5450*/  @!P2 IMAD.MOV R97, RZ, RZ, -R97 ;  /* 0x000000ffff61a224 */ /* 0x000fe200078e0a61 */
[----:B------:R-:W-:Y:S01]  /*5460*/  ISETP.GT.U32.AND P2, PT, R5, R95, PT ;  /* 0x0000005f0500720c */ /* 0x000fe20003f44070 */
[----:B------:R-:W-:Y:S01]  /*5470*/  IMAD.MOV R16, RZ, RZ, -R9 ;  /* 0x000000ffff107224 */ /* 0x000fe200078e0a09 */
[----:B------:R-:W-:Y:S01]  /*5480*/  IABS R161, R29 ;  /* 0x0000001d00a17213 */ /* 0x000fe20000000000 */
[----:B------:R-:W-:Y:S01]  /*5490*/  IMAD.HI.U32 R15, R8, R17, RZ ;  /* 0x00000011080f7227 */ /* 0x000fe200078e00ff */
[----:B------:R-:W-:-:S03]  /*54a0*/  IABS R25, R32 ;  /* 0x0000002000197213 */ /* 0x000fc60000000000 */
[----:B------:R-:W-:Y:S01]  /*54b0*/  IMAD R165, R5, R16, R165 ;  /* 0x0000001005a57224 */ /* 0x000fe200078e02a5 */
[----:B------:R-:W-:Y:S01]  /*54c0*/  LOP3.LUT R16, R6, 0x1b8, RZ, 0xfc, !PT ;  /* 0x000001b806107812 */ /* 0x000fe200078efcff */
[----:B------:R-:W-:Y:S02]  /*54d0*/  @!P3 IMAD.IADD R7, R7, 0x1, -R5 ;  /* 0x000000010707b824 */ /* 0x000fe400078e0a05 */
[----:B------:R-:W-:Y:S01]  /*54e0*/  IMAD.MOV R18, RZ, RZ, -R15 ;  /* 0x000000ffff127224 */ /* 0x000fe200078e0a0f */
[----:B------:R-:W-:Y:S01]  /*54f0*/  ISETP.GT.U32.AND P3, PT, R5, R165, PT ;  /* 0x000000a50500720c */ /* 0x000fe20003f64070 */
[----:B------:R-:W-:Y:S01]  /*5500*/  @!P2 IMAD.IADD R95, R95, 0x1, -R5 ;  /* 0x000000015f5fa824 */ /* 0x000fe200078e0a05 */
[----:B------:R-:W-:Y:S01]  /*5510*/  IABS R93, R16 ;  /* 0x00000010005d7213 */ /* 0x000fe20000000000 */
[----:B------:R-:W-:Y:S01]  /*5520*/  @!P0 IMAD.MOV R171, RZ, RZ, -R171 ;  /* 0x000000ffffab8224 */ /* 0x000fe200078e0aab */
[----:B------:R-:W-:Y:S01]  /*5530*/  ISETP.GE.AND P0, PT, R28, RZ, PT ;  /* 0x000000ff1c00720c */ /* 0x000fe20003f06270 */
[C---:B------:R-:W-:Y:S01]  /*5540*/  IMAD R9, R5.reuse, R18, R17 ;  /* 0x0000001205097224 */ /* 0x040fe200078e0211 */
[----:B------:R-:W-:Y:S01]  /*5550*/  ISETP.GT.U32.AND P2, PT, R5, R95, PT ;  /* 0x0000005f0500720c */ /* 0x000fe20003f44070 */
[----:B------:R-:W-:Y:S01]  /*5560*/  @!P1 IMAD.MOV R169, RZ, RZ, -R169 ;  /* 0x000000ffffa99224 */ /* 0x000fe200078e0aa9 */
[----:B------:R-:W-:-:S02]  /*5570*/  LOP3.LUT R15, R6, 0x1b4, RZ, 0xfc, !PT ;  /* 0x000001b4060f7812 */ /* 0x000fc400078efcff */
[----:B------:R-:W-:Y:S02]  /*5580*/  LOP3.LUT R17, R6, 0x1bc, RZ, 0xfc, !PT ;  /* 0x000001bc06117812 */ /* 0x000fe400078efcff */
[----:B------:R-:W-:Y:S01]  /*5590*/  IABS R167, R15 ;  /* 0x0000000f00a77213 */ /* 0x000fe20000000000 */
[----:B------:R-:W-:Y:S01]  /*55a0*/  @!P3 IMAD.IADD R165, R165, 0x1, -R5 ;  /* 0x00000001a5a5b824 */ /* 0x000fe200078e0a05 */
[----:B------:R-:W-:-:S03]  /*55b0*/  ISETP.GE.AND P1, PT, R15, RZ, PT ;  /* 0x000000ff0f00720c */ /* 0x000fc60003f26270 */
[----:B------:R-:W-:Y:S01]  /*55c0*/  IMAD.HI.U32 R15, R8, R167, RZ ;  /* 0x000000a7080f7227 */ /* 0x000fe200078e00ff */
[----:B------:R-:W-:-:S03]  /*55d0*/  ISETP.GT.U32.AND P3, PT, R5, R165, PT ;  /* 0x000000a50500720c */ /* 0x000fc60003f64070 */
[----:B------:R-:W-:Y:S01]  /*55e0*/  @!P2 IMAD.IADD R95, R95, 0x1, -R5 ;  /* 0x000000015f5fa824 */ /* 0x000fe200078e0a05 */
[----:B------:R-:W-:Y:S01]  /*55f0*/  ISETP.GE.AND P2, PT, R16, RZ, PT ;  /* 0x000000ff1000720c */ /* 0x000fe20003f46270 */
[----:B------:R-:W-:-:S04]  /*5600*/  IMAD.HI.U32 R16, R8, R93, RZ ;  /* 0x0000005d08107227 */ /* 0x000fc800078e00ff */
[----:B------:R-:W-:Y:S02]  /*5610*/  IMAD.MOV R16, RZ, RZ, -R16 ;  /* 0x000000ffff107224 */ /* 0x000fe400078e0a10 */
[----:B------:R-:W-:Y:S01]  /*5620*/  @!P4 IMAD.MOV R95, RZ, RZ, -R95 ;  /* 0x000000ffff5fc224 */ /* 0x000fe200078e0a5f */
[C---:B------:R-:W-:Y:S01]  /*5630*/  ISETP.GT.U32.AND P4, PT, R5.reuse, R9, PT ;  /* 0x000000090500720c */ /* 0x040fe20003f84070 */
[----:B------:R-:W-:Y:S02]  /*5640*/  IMAD R93, R5, R16, R93 ;  /* 0x00000010055d7224 */ /* 0x000fe400078e025d */
[----:B------:R-:W-:Y:S02]  /*5650*/  @!P3 IMAD.IADD R165, R165, 0x1, -R5 ;  /* 0x00000001a5a5b824 */ /* 0x000fe400078e0a05 */
[----:B------:R-:W-:Y:S01]  /*5660*/  @!P0 IMAD.MOV R7, RZ, RZ, -R7 ;  /* 0x000000ffff078224 */ /* 0x000fe200078e0a07 */
[----:B------:R-:W-:Y:S01]  /*5670*/  ISETP.GE.AND P0, PT, R17, RZ, PT ;  /* 0x000000ff1100720c */ /* 0x000fe20003f06270 */
[----:B------:R-:W-:Y:S01]  /*5680*/  @!P6 IMAD.MOV R165, RZ, RZ, -R165 ;  /* 0x000000ffffa5e224 */ /* 0x000fe200078e0aa5 */
[----:B------:R-:W-:Y:S01]  /*5690*/  ISETP.GT.U32.AND P6, PT, R5, R93, PT ;  /* 0x0000005d0500720c */ /* 0x000fe20003fc4070 */
[----:B------:R-:W-:Y:S01]  /*56a0*/  IMAD.MOV R18, RZ, RZ, -R15 ;  /* 0x000000ffff127224 */ /* 0x000fe200078e0a0f */
[----:B------:R-:W-:Y:S01]  /*56b0*/  IABS R17, R17 ;  /* 0x0000001100117213 */ /* 0x000fe20000000000 */
[----:B------:R-:W-:-:S04]  /*56c0*/  IMAD.HI.U32 R16, R8, R163, RZ ;  /* 0x000000a308107227 */ /* 0x000fc800078e00ff */
[----:B------:R-:W-:Y:S02]  /*56d0*/  @!P4 IMAD.IADD R9, R9, 0x1, -R5 ;  /* 0x000000010909c824 */ /* 0x000fe400078e0a05 */
[C---:B------:R-:W-:Y:S02]  /*56e0*/  IMAD R167, R5.reuse, R18, R167 ;  /* 0x0000001205a77224 */ /* 0x040fe400078e02a7 */
[----:B------:R-:W-:Y:S01]  /*56f0*/  IMAD.MOV.U32 R18, RZ, RZ, R17 ;  /* 0x000000ffff127224 */ /* 0x000fe200078e0011 */
[----:B------:R-:W-:Y:S01]  /*5700*/  ISETP.GT.U32.AND P4, PT, R5, R9, PT ;  /* 0x000000090500720c */ /* 0x000fe20003f84070 */
[----:B------:R-:W-:Y:S01]  /*5710*/  @!P6 IMAD.IADD R93, R93, 0x1, -R5 ;  /* 0x000000015d5de824 */ /* 0x000fe200078e0a05 */
[----:B------:R-:W-:Y:S01]  /*5720*/  ISETP.GT.U32.AND P3, PT, R5, R167, PT ;  /* 0x000000a70500720c */ /* 0x000fe20003f64070 */
[----:B------:R-:W-:-:S03]  /*5730*/  IMAD.HI.U32 R15, R8, R18, RZ ;  /* 0x00000012080f7227 */ /* 0x000fc600078e00ff */
        /* <DEDUP_REMOVED lines=8> */
[--C-:B------:R-:W-:Y:S02]  /*57c0*/  @!P6 IMAD.IADD R93, R93, 0x1, -R5.reuse ;  /* 0x000000015d5de824 */ /* 0x100fe400078e0a05 */
[----:B------:R-:W-:Y:S01]  /*57d0*/  IMAD.MOV R16, RZ, RZ, -R16 ;  /* 0x000000ffff107224 */ /* 0x000fe200078e0a10 */
[----:B------:R-:W-:Y:S01]  /*57e0*/  ISETP.GT.U32.AND P6, PT, R5, R161, PT ;  /* 0x000000a10500720c */ /* 0x000fe20003fc4070 */
[----:B------:R-:W-:-:S02]  /*57f0*/  @!P3 IMAD.IADD R167, R167, 0x1, -R5 ;  /* 0x00000001a7a7b824 */ /* 0x000fc400078e0a05 */
[C---:B------:R-:W-:Y:S02]  /*5800*/  IMAD R163, R5.reuse, R16, R163 ;  /* 0x0000001005a37224 */ /* 0x040fe400078e02a3 */
[----:B------:R-:W-:Y:S01]  /*5810*/  IMAD.HI.U32 R16, R8, R91, RZ ;  /* 0x0000005b08107227 */ /* 0x000fe200078e00ff */
[----:B------:R-:W-:-:S03]  /*5820*/  ISETP.GT.U32.AND P3, PT, R5, R167, PT ;  /* 0x000000a70500720c */ /* 0x000fc60003f64070 */
[--C-:B------:R-:W-:Y:S02]  /*5830*/  @!P4 IMAD.IADD R15, R15, 0x1, -R5.reuse ;  /* 0x000000010f0fc824 */ /* 0x100fe400078e0a05 */
[----:B------:R-:W-:Y:S02]  /*5840*/  IMAD.MOV R16, RZ, RZ, -R16 ;  /* 0x000000ffff107224 */ /* 0x000fe400078e0a10 */
[----:B------:R-:W-:Y:S01]  /*5850*/  @!P6 IMAD.IADD R161, R161, 0x1, -R5 ;  /* 0x00000001a1a1e824 */ /* 0x000fe200078e0a05 */
[C---:B------:R-:W-:Y:S01]  /*5860*/  ISETP.GT.U32.AND P4, PT, R5.reuse, R15, PT ;  /* 0x0000000f0500720c */ /* 0x040fe20003f84070 */
[----:B------:R-:W-:Y:S02]  /*5870*/  @!P5 IMAD.MOV R9, RZ, RZ, -R9 ;  /* 0x000000ffff09d224 */ /* 0x000fe400078e0a09 */
[----:B------:R-:W-:Y:S01]  /*5880*/  IMAD.HI.U32 R17, R8, R159, RZ ;  /* 0x0000009f08117227 */ /* 0x000fe200078e00ff */
[----:B------:R-:W-:-:S03]  /*5890*/  ISETP.GT.U32.AND P5, PT, R5, R161, PT ;  /* 0x000000a10500720c */ /* 0x000fc60003fa4070 */
[----:B------:R-:W-:Y:S02]  /*58a0*/  IMAD R91, R5, R16, R91 ;  /* 0x00000010055b7224 */ /* 0x000fe400078e025b */
[----:B------:R-:W-:Y:S02]  /*58b0*/  IMAD.MOV R28, RZ, RZ, -R17 ;  /* 0x000000ffff1c7224 */ /* 0x000fe400078e0a11 */
[----:B------:R-:W-:-:S04]  /*58c0*/  IMAD.HI.U32 R16, R8, R25, RZ ;  /* 0x0000001908107227 */ /* 0x000fc800078e00ff */
[--C-:B------:R-:W-:Y:S01]  /*58d0*/  @!P4 IMAD.IADD R15, R15, 0x1, -R5.reuse ;  /* 0x000000010f0fc824 */ /* 0x100fe200078e0a05 */
[----:B------:R-:W-:Y:S01]  /*58e0*/  ISETP.GT.U32.AND P4, PT, R5, R91, PT ;  /* 0x0000005b0500720c */ /* 0x000fe20003f84070 */
[----:B------:R-:W-:Y:S01]  /*58f0*/  @!P3 IMAD.IADD R167, R167, 0x1, -R5 ;  /* 0x00000001a7a7b824 */ /* 0x000fe200078e0a05 */
[C---:B------:R-:W-:Y:S01]  /*5900*/  ISETP.GT.U32.AND P3, PT, R5.reuse, R163, PT ;  /* 0x000000a30500720c */ /* 0x040fe20003f64070 */
[----:B------:R-:W-:Y:S02]  /*5910*/  IMAD R159, R5, R28, R159 ;  /* 0x0000001c059f7224 */ /* 0x000fe400078e029f */
[----:B------:R-:W-:-:S04]  /*5920*/  IMAD.HI.U32 R18, R8, R157, RZ ;  /* 0x0000009d08127227 */ /* 0x000fc800078e00ff */
[----:B------:R-:W-:Y:S02]  /*5930*/  IMAD.MOV R16, RZ, RZ, -R16 ;  /* 0x000000ffff107224 */ /* 0x000fe400078e0a10 */
[----:B------:R-:W-:Y:S01]  /*5940*/  @!P5 IMAD.IADD R161, R161, 0x1, -R5 ;  /* 0x00000001a1a1d824 */ /* 0x000fe200078e0a05 */
[C---:B------:R-:W-:Y:S01]  /*5950*/  ISETP.GT.U32.AND P5, PT, R5.reuse, R159, PT ;  /* 0x0000009f0500720c */ /* 0x040fe20003fa4070 */
[----:B------:R-:W-:Y:S02]  /*5960*/  IMAD.MOV R18, RZ, RZ, -R18 ;  /* 0x000000ffff127224 */ /* 0x000fe400078e0a12 */
[----:B------:R-:W-:Y:S02]  /*5970*/  IMAD R25, R5, R16, R25 ;  /* 0x0000001005197224 */ /* 0x000fe400078e0219 */
[----:B------:R-:W-:-:S04]  /*5980*/  IMAD.HI.U32 R16, R8, R155, RZ ;  /* 0x0000009b08107227 */ /* 0x000fc800078e00ff */
[----:B------:R-:W-:Y:S02]  /*5990*/  IMAD R157, R5, R18, R157 ;  /* 0x00000012059d7224 */ /* 0x000fe400078e029d */
[----:B------:R-:W-:Y:S02]  /*59a0*/  IMAD.MOV R18, RZ, RZ, -R16 ;  /* 0x000000ffff127224 */ /* 0x000fe400078e0a10 */
[--C-:B------:R-:W-:Y:S02]  /*59b0*/  @!P4 IMAD.IADD R91, R91, 0x1, -R5.reuse ;  /* 0x000000015b5bc824 */ /* 0x100fe400078e0a05 */
[----:B------:R-:W-:Y:S01]  /*59c0*/  @!P3 IMAD.IADD R163, R163, 0x1, -R5 ;  /* 0x00000001a3a3b824 */ /* 0x000fe200078e0a05 */
[----:B------:R-:W-:Y:S01]  /*59d0*/  ISETP.GE.AND P3, PT, R27, RZ, PT ;  /* 0x000000ff1b00720c */ /* 0x000fe20003f66270 */
[----:B------:R-:W-:Y:S01]  /*59e0*/  IMAD R155, R5, R18, R155 ;  /* 0x00000012059b7224 */ /* 0x000fe200078e029b */
[----:B------:R-:W-:Y:S01]  /*59f0*/  IABS R27, R44 ;  /* 0x0000002c001b7213 */ /* 0x000fe20000000000 */
[----:B------:R-:W-:Y:S01]  /*5a00*/  @!P5 IMAD.IADD R159, R159, 0x1, -R5 ;  /* 0x000000019f9fd824 */ /* 0x000fe200078e0a05 */
[C---:B------:R-:W-:Y:S01]  /*5a10*/  ISETP.GT.U32.AND P4, PT, R5.reuse, R91, PT ;  /* 0x0000005b0500720c */ /* 0x040fe20003f84070 */
[----:B------:R-:W-:Y:S01]  /*5a20*/  IMAD.HI.U32 R17, R8, R89, RZ ;  /* 0x0000005908117227 */ /* 0x000fe200078e00ff */
[----:B------:R-:W-:-:S02]  /*5a30*/  ISETP.GT.U32.AND P6, PT, R5, R163, PT ;  /* 0x000000a30500720c */ /* 0x000fc40003fc4070 */
[----:B------:R-:W-:Y:S01]  /*5a40*/  ISETP.GT.U32.AND P5, PT, R5, R155, PT ;  /* 0x0000009b0500720c */ /* 0x000fe20003fa4070 */
[----:B------:R-:W-:-:S04]  /*5a50*/  IMAD.HI.U32 R16, R8, R27, RZ ;  /* 0x0000001b08107227 */ /* 0x000fc800078e00ff */
[----:B------:R-:W-:Y:S02]  /*5a60*/  IMAD.MOV R16, RZ, RZ, -R16 ;  /* 0x000000ffff107224 */ /* 0x000fe400078e0a10 */
[----:B------:R-:W-:Y:S02]  /*5a70*/  IMAD.MOV R28, RZ, RZ, -R17 ;  /* 0x000000ffff1c7224 */ /* 0x000fe400078e0a11 */
[----:B------:R-:W-:Y:S02]  /*5a80*/  IMAD R27, R5, R16, R27 ;  /* 0x00000010051b7224 */ /* 0x000fe400078e021b */
[--C-:B------:R-:W-:Y:S01]  /*5a90*/  @!P4 IMAD.IADD R91, R91, 0x1, -R5.reuse ;  /* 0x000000015b5bc824 */ /* 0x100fe200078e0a05 */
[----:B------:R-:W-:Y:S01]  /*5aa0*/  ISETP.GT.U32.AND P4, PT, R5, R157, PT ;  /* 0x0000009d0500720c */ /* 0x000fe20003f84070 */
[--C-:B------:R-:W-:Y:S01]  /*5ab0*/  @!P6 IMAD.IADD R163, R163, 0x1, -R5.reuse ;  /* 0x00000001a3a3e824 */ /* 0x100fe200078e0a05 */
[----:B------:R-:W-:Y:S01]  /*5ac0*/  ISETP.GT.U32.AND P6, PT, R5, R25, PT ;  /* 0x000000190500720c */ /* 0x000fe20003fc4070 */
[----:B------:R-:W-:Y:S01]  /*5ad0*/  @!P5 IMAD.IADD R155, R155, 0x1, -R5 ;  /* 0x000000019b9bd824 */ /* 0x000fe200078e0a05 */
[C---:B------:R-:W-:Y:S01]  /*5ae0*/  ISETP.GT.U32.AND P5, PT, R5.reuse, R27, PT ;  /* 0x0000001b0500720c */ /* 0x040fe20003fa4070 */
[----:B------:R-:W-:-:S02]  /*5af0*/  IMAD R89, R5, R28, R89 ;  /* 0x0000001c05597224 */ /* 0x000fc400078e0259 */
[----:B------:R-:W-:-:S04]  /*5b00*/  IMAD.HI.U32 R18, R8, R153, RZ ;  /* 0x0000009908127227 */ /* 0x000fc800078e00ff */
[----:B------:R-:W-:Y:S02]  /*5b10*/  IMAD.MOV R18, RZ, RZ, -R18 ;  /* 0x000000ffff127224 */ /* 0x000fe400078e0a12 */
[--C-:B------:R-:W-:Y:S01]  /*5b20*/  @!P4 IMAD.IADD R157, R157, 0x1, -R5.reuse ;  /* 0x000000019d9dc824 */ /* 0x100fe200078e0a05 */
[----:B------:R-:W-:Y:S01]  /*5b30*/  ISETP.GE.AND P4, PT, R30, RZ, PT ;  /* 0x000000ff1e00720c */ /* 0x000fe20003f86270 */
[--C-:B------:R-:W-:Y:S01]  /*5b40*/  @!P6 IMAD.IADD R25, R25, 0x1, -R5.reuse ;  /* 0x000000011919e824 */ /* 0x100fe200078e0a05 */
[----:B------:R-:W-:Y:S01]  /*5b50*/  ISETP.GE.AND P6, PT, R29, RZ, PT ;  /* 0x000000ff1d00720c */ /* 0x000fe20003fc6270 */
[----:B------:R-:W-:Y:S01]  /*5b60*/  @!P5 IMAD.IADD R27, R27, 0x1, -R5 ;  /* 0x000000011b1bd824 */ /* 0x000fe200078e0a05 */
[----:B------:R-:W-:Y:S01]  /*5b70*/  IABS R29, R52 ;  /* 0x00000034001d7213 */ /* 0x000fe20000000000 */
[----:B------:R-:W-:Y:S01]  /*5b80*/  @!P1 IMAD.MOV R167, RZ, RZ, -R167 ;  /* 0x000000ffffa79224 */ /* 0x000fe200078e0aa7 */
[C---:B------:R-:W-:Y:S01]  /*5b90*/  ISETP.GT.U32.AND P5, PT, R5.reuse, R89, PT ;  /* 0x000000590500720c */ /* 0x040fe20003fa4070 */
[----:B------:R-:W-:Y:S01]  /*5ba0*/  @!P2 IMAD.MOV R93, RZ, RZ, -R93 ;  /* 0x000000ffff5da224 */ /* 0x000fe200078e0a5d */
[----:B------:R-:W-:Y:S01]  /*5bb0*/  LOP3.LUT R30, R6, 0x1f8, RZ, 0xfc, !PT ;  /* 0x000001f8061e7812 */ /* 0x000fe200078efcff */
[----:B------:R-:W-:Y:S01]  /*5bc0*/  @!P0 IMAD.MOV R15, RZ, RZ, -R15 ;  /* 0x000000ffff0f8224 */ /* 0x000fe200078e0a0f */
[C---:B------:R-:W-:Y:S01]  /*5bd0*/  ISETP.GT.U32.AND P1, PT, R5.reuse, R25, PT ;  /* 0x000000190500720c */ /* 0x040fe20003f24070 */
[----:B------:R-:W-:Y:S01]  /*5be0*/  IMAD.HI.U32 R6, R8, R151, RZ ;  /* 0x0000009708067227 */ /* 0x000fe200078e00ff */
[----:B------:R-:W-:-:S02]  /*5bf0*/  ISETP.GT.U32.AND P2, PT, R5, R159, PT ;  /* 0x0000009f0500720c */ /* 0x000fc40003f44070 */
[----:B------:R-:W-:Y:S01]  /*5c00*/  ISETP.GT.U32.AND P0, PT, R5, R157, PT ;  /* 0x0000009d0500720c */ /* 0x000fe20003f04070 */
[----:B------:R-:W-:Y:S01]  /*5c10*/  IMAD.HI.U32 R16, R8, R29, RZ ;  /* 0x0000001d08107227 */ /* 0x000fe200078e00ff */
[----:B------:R-:W-:-:S03]  /*5c20*/  IABS R147, R30 ;  /* 0x0000001e00937213 */ /* 0x000fc60000000000 */
[----:B------:R-:W-:-:S04]  /*5c30*/  IMAD.HI.U32 R17, R8, R87, RZ ;  /* 0x0000005708117227 */ /* 0x000fc800078e00ff */
[C---:B------:R-:W-:Y:S02]  /*5c40*/  IMAD R153, R5.reuse, R18, R153 ;  /* 0x0000001205997224 */ /* 0x040fe400078e0299 */
[----:B------:R-:W-:Y:S02]  /*5c50*/  IMAD.MOV R6, RZ, RZ, -R6 ;  /* 0x000000ffff067224 */ /* 0x000fe400078e0a06 */
[----:B------:R-:W-:Y:S02]  /*5c60*/  IMAD.MOV R16, RZ, RZ, -R16 ;  /* 0x000000ffff107224 */ /* 0x000fe400078e0a10 */
[----:B------:R-:W-:Y:S01]  /*5c70*/  IMAD.MOV R28, RZ, RZ, -R17 ;  /* 0x000000ffff1c7224 */ /* 0x000fe200078e0a11 */
[----:B------:R-:W-:Y:S01]  /*5c80*/  SHF.R.U32.HI R17, RZ, 0x1, R62 ;  /* 0x00000001ff117819 */ /* 0x000fe2000001163e */
[----:B------:R-:W-:Y:S01]  /*5c90*/  @!P4 IMAD.MOV R91, RZ, RZ, -R91 ;  /* 0x000000ffff5bc224 */ /* 0x000fe200078e0a5b */
[----:B------:R-:W-:Y:S01]  /*5ca0*/  ISETP.GT.U32.AND P4, PT, R5, R153, PT ;  /* 0x000000990500720c */ /* 0x000fe20003f84070 */
[----:B------:R-:W-:-:S04]  /*5cb0*/  IMAD.HI.U32 R18, R8, R149, RZ ;  /* 0x0000009508127227 */ /* 0x000fc800078e00ff */
[----:B------:R-:W-:-:S04]  /*5cc0*/  IMAD.HI.U32 R8, R8, R147, RZ ;  /* 0x0000009308087227 */ /* 0x000fc800078e00ff */
[C---:B------:R-:W-:Y:S02]  /*5cd0*/  IMAD R151, R5.reuse, R6, R151 ;  /* 0x0000000605977224 */ /* 0x040fe400078e0297 */
[C---:B------:R-:W-:Y:S02]  /*5ce0*/  IMAD R29, R5.reuse, R16, R29 ;  /* 0x00000010051d7224 */ /* 0x040fe400078e021d */
[----:B------:R-:W-:Y:S02]  /*5cf0*/  IMAD R87, R5, R28, R87 ;  /* 0x0000001c05577224 */ /* 0x000fe400078e0257 */
[----:B------:R-:W-:Y:S01]  /*5d00*/  @!P5 IMAD.IADD R89, R89, 0x1, -R5 ;  /* 0x000000015959d824 */ /* 0x000fe200078e0a05 */
[C---:B------:R-:W-:Y:S01]  /*5d10*/  ISETP.GT.U32.AND P5, PT, R5.reuse, R27, PT ;  /* 0x0000001b0500720c */ /* 0x040fe20003fa4070 */
[----:B------:R-:W-:Y:S01]  /*5d20*/  @!P3 IMAD.MOV R163, RZ, RZ, -R163 ;  /* 0x000000ffffa3b224 */ /* 0x000fe200078e0aa3 */
[----:B------:R-:W-:Y:S01]  /*5d30*/  ISETP.GT.U32.AND P3, PT, R5, R155, PT ;  /* 0x0000009b0500720c */ /* 0x000fe20003f64070 */
[----:B------:R-:W-:-:S02]  /*5d40*/  IMAD.MOV R8, RZ, RZ, -R8 ;  /* 0x000000ffff087224 */ /* 0x000fc400078e0a08 */
[----:B------:R-:W-:Y:S01]  /*5d50*/  @!P6 IMAD.MOV R161, RZ, RZ, -R161 ;  /* 0x000000ffffa1e224 */ /* 0x000fe200078e0aa1 */
[----:B------:R-:W-:Y:S01]  /*5d60*/  ISETP.GT.U32.AND P6, PT, R5, R89, PT ;  /* 0x000000590500720c */ /* 0x000fe20003fc4070 */
[--C-:B------:R-:W-:Y:S01]  /*5d70*/  @!P1 IMAD.IADD R25, R25, 0x1, -R5.reuse ;  /* 0x0000000119199824 */ /* 0x100fe200078e0a05 */
[----:B------:R-:W-:Y:S01]  /*5d80*/  ISETP.GT.U32.AND P1, PT, R5, R151, PT ;  /* 0x000000970500720c */ /* 0x000fe20003f24070 */
[--C-:B------:R-:W-:Y:S01]  /*5d90*/  @!P2 IMAD.IADD R159, R159, 0x1, -R5.reuse ;  /* 0x000000019f9fa824 */ /* 0x100fe200078e0a05 */
[----:B------:R-:W-:Y:S01]  /*5da0*/  ISETP.GT.U32.AND P2, PT, R5, R29, PT ;  /* 0x0000001d0500720c */ /* 0x000fe20003f44070 */
[----:B------:R-:W-:Y:S01]  /*5db0*/  @!P0 IMAD.IADD R157, R157, 0x1, -R5 ;  /* 0x000000019d9d8824 */ /* 0x000fe200078e0a05 */
[C---:B------:R-:W-:Y:S01]  /*5dc0*/  ISETP.GT.U32.AND P0, PT, R5.reuse, R87, PT ;  /* 0x000000570500720c */ /* 0x040fe20003f04070 */
[----:B------:R-:W-:Y:S02]  /*5dd0*/  IMAD.MOV R18, RZ, RZ, -R18 ;  /* 0x000000ffff127224 */ /* 0x000fe400078e0a12 */
[----:B------:R-:W-:-:S02]  /*5de0*/  IMAD R147, R5, R8, R147 ;  /* 0x0000000805937224 */ /* 0x000fc400078e0293 */
[----:B------:R-:W-:Y:S02]  /*5df0*/  IMAD R149, R5, R18, R149 ;  /* 0x0000001205957224 */ /* 0x000fe400078e0295 */
[--C-:B------:R-:W-:Y:S01]  /*5e00*/  @!P4 IMAD.IADD R153, R153, 0x1, -R5.reuse ;  /* 0x000000019999c824 */ /* 0x100fe200078e0a05 */
[----:B------:R-:W-:Y:S01]  /*5e10*/  ISETP.GT.U32.AND P4, PT, R5, R147, PT ;  /* 0x000000930500720c */ /* 0x000fe20003f84070 */
[--C-:B------:R-:W-:Y:S01]  /*5e20*/  @!P3 IMAD.IADD R155, R155, 0x1, -R5.reuse ;  /* 0x000000019b9bb824 */ /* 0x100fe200078e0a05 */
[----:B------:R-:W-:Y:S01]  /*5e30*/  ISETP.GT.U32.AND P3, PT, R5, R149, PT ;  /* 0x000000950500720c */ /* 0x000fe20003f64070 */
[--C-:B------:R-:W-:Y:S01]  /*5e40*/  @!P5 IMAD.IADD R27, R27, 0x1, -R5.reuse ;  /* 0x000000011b1bd824 */ /* 0x100fe200078e0a05 */
[----:B------:R-:W-:Y:S01]  /*5e50*/  ISETP.GE.AND P5, PT, R32, RZ, PT ;  /* 0x000000ff2000720c */ /* 0x000fe20003fa6270 */
        /* <DEDUP_REMOVED lines=9> */
[----:B------:R-:W-:Y:S01]  /*5ef0*/  ISETP.GT.U32.AND P4, PT, R5, R153, PT ;  /* 0x000000990500720c */ /* 0x000fe20003f84070 */
[----:B------:R-:W-:Y:S01]  /*5f00*/  @!P3 IMAD.IADD R149, R149, 0x1, -R5 ;  /* 0x000000019595b824 */ /* 0x000fe200078e0a05 */
[----:B------:R-:W-:Y:S01]  /*5f10*/  ISETP.GE.AND P3, PT, R46, RZ, PT ;  /* 0x000000ff2e00720c */ /* 0x000fe20003f66270 */
[----:B------:R-:W-:Y:S01]  /*5f20*/  @!P5 IMAD.MOV R25, RZ, RZ, -R25 ;  /* 0x000000ffff19d224 */ /* 0x000fe200078e0a19 */
[C---:B------:R-:W-:Y:S01]  /*5f30*/  ISETP.GT.U32.AND P5, PT, R5.reuse, R151, PT ;  /* 0x000000970500720c */ /* 0x040fe20003fa4070 */
[----:B------:R-:W-:Y:S01]  /*5f40*/  @!P6 IMAD.MOV R159, RZ, RZ, -R159 ;  /* 0x000000ffff9fe224 */ /* 0x000fe200078e0a9f */
[C---:B------:R-:W-:Y:S01]  /*5f50*/  ISETP.GT.U32.AND P6, PT, R5.reuse, R147, PT ;  /* 0x000000930500720c */ /* 0x040fe20003fc4070 */
[----:B------:R-:W-:Y:S01]  /*5f60*/  @!P1 IMAD.MOV R157, RZ, RZ, -R157 ;  /* 0x000000ffff9d9224 */ /* 0x000fe200078e0a9d */
[C---:B------:R-:W-:Y:S01]  /*5f70*/  ISETP.GT.U32.AND P1, PT, R5.reuse, R29, PT ;  /* 0x0000001d0500720c */ /* 0x040fe20003f24070 */
[----:B------:R-:W-:Y:S01]  /*5f80*/  @!P2 IMAD.MOV R155, RZ, RZ, -R155 ;  /* 0x000000ffff9ba224 */ /* 0x000fe200078e0a9b */
[C---:B------:R-:W-:Y:S01]  /*5f90*/  ISETP.GT.U32.AND P2, PT, R5.reuse, R87, PT ;  /* 0x000000570500720c */ /* 0x040fe20003f44070 */
[----:B------:R-:W-:Y:S01]  /*5fa0*/  @!P0 IMAD.MOV R27, RZ, RZ, -R27 ;  /* 0x000000ffff1b8224 */ /* 0x000fe200078e0a1b */
[----:B------:R-:W-:Y:S01]  /*5fb0*/  ISETP.GT.U32.AND P0, PT, R5, R149, PT ;  /* 0x000000950500720c */ /* 0x000fe20003f04070 */
[----:B------:R-:W-:Y:S01]  /*5fc0*/  IMAD.SHL.U32 R6, R252, 0x4, RZ ;  /* 0x00000004fc067824 */ /* 0x000fe200078e00ff */
[----:B------:R-:W1:Y:S01]  /*5fd0*/  LDC R18, c[0x0][0x230] ;  /* 0x00008c00ff127b82 */ /* 0x000e620000000800 */
[----:B------:R-:W-:Y:S01]  /*5fe0*/  @!P4 IMAD.IADD R153, R153, 0x1, -R5 ;  /* 0x000000019999c824 */ /* 0x000fe200078e0a05 */
[----:B------:R-:W-:Y:S01]  /*5ff0*/  ISETP.GE.AND P4, PT, R50, RZ, PT ;  /* 0x000000ff3200720c */ /* 0x000fe20003f86270 */
[----:B------:R-:W-:Y:S01]  /*6000*/  @!P3 IMAD.MOV R89, RZ, RZ, -R89 ;  /* 0x000000ffff59b224 */ /* 0x000fe200078e0a59 */
[----:B------:R-:W-:Y:S01]  /*6010*/  LOP3.LUT R6, R6, R17, RZ, 0x3c, !PT ;  /* 0x0000001106067212 */ /* 0x000fe200078e3cff */
[--C-:B------:R-:W-:Y:S01]  /*6020*/  @!P5 IMAD.IADD R151, R151, 0x1, -R5.reuse ;  /* 0x000000019797d824 */ /* 0x100fe200078e0a05 */
[----:B------:R-:W-:Y:S01]  /*6030*/  ISETP.GE.AND P3, PT, R48, RZ, PT ;  /* 0x000000ff3000720c */ /* 0x000fe20003f66270 */
[--C-:B------:R-:W-:Y:S01]  /*6040*/  @!P1 IMAD.IADD R29, R29, 0x1, -R5.reuse ;  /* 0x000000011d1d9824 */ /* 0x100fe200078e0a05 */
[----:B------:R-:W2:Y:S01]  /*6050*/  LDC.64 R16, c[0x0][0x238] ;  /* 0x00008e00ff107b82 */ /* 0x000ea20000000a00 */
[--C-:B------:R-:W-:Y:S01]  /*6060*/  @!P2 IMAD.IADD R87, R87, 0x1, -R5.reuse ;  /* 0x000000015757a824 */ /* 0x100fe200078e0a05 */
[----:B------:R-:W-:Y:S01]  /*6070*/  ISETP.GE.AND P5, PT, R52, RZ, PT ;  /* 0x000000ff3400720c */ /* 0x000fe20003fa6270 */
[--C-:B------:R-:W-:Y:S01]  /*6080*/  @!P0 IMAD.IADD R149, R149, 0x1, -R5.reuse ;  /* 0x0000000195958824 */ /* 0x100fe200078e0a05 */
[----:B------:R-:W-:Y:S01]  /*6090*/  ISETP.GE.AND P1, PT, R54, RZ, PT ;  /* 0x000000ff3600720c */ /* 0x000fe20003f26270 */
[----:B------:R-:W-:Y:S01]  /*60a0*/  @!P6 IMAD.IADD R147, R147, 0x1, -R5 ;  /* 0x000000019393e824 */ /* 0x000fe200078e0a05 */
[----:B------:R-:W-:Y:S01]  /*60b0*/  ISETP.GE.AND P2, PT, R56, RZ, PT ;  /* 0x000000ff3800720c */ /* 0x000fe20003f46270 */
[----:B------:R-:W-:Y:S01]  /*60c0*/  @!P4 IMAD.MOV R151, RZ, RZ, -R151 ;  /* 0x000000ffff97c224 */ /* 0x000fe200078e0a97 */
[----:B------:R-:W3:Y:S01]  /*60d0*/  LDC R5, c[0x0][0x230] ;  /* 0x00008c00ff057b82 */ /* 0x000ee20000000800 */
[----:B------:R-:W-:Y:S01]  /*60e0*/  ISETP.GE.AND P0, PT, R30, RZ, PT ;  /* 0x000000ff1e00720c */ /* 0x000fe20003f06270 */
[----:B------:R4:W-:Y:S01]  /*60f0*/  STL [R1+0x244c], R6 ;  /* 0x00244c0601007387 */ /* 0x0009e20000100800 */
[----:B------:R-:W-:Y:S01]  /*6100*/  ISETP.GE.AND P4, PT, R11, RZ, PT ;  /* 0x000000ff0b00720c */ /* 0x000fe20003f86270 */
[----:B------:R-:W-:Y:S01]  /*6110*/  @!P3 IMAD.MOV R153, RZ, RZ, -R153 ;  /* 0x000000ffff99b224 */ /* 0x000fe200078e0a99 */
[----:B------:R-:W-:Y:S01]  /*6120*/  ISETP.NE.AND P3, PT, R58, RZ, PT ;  /* 0x000000ff3a00720c */ /* 0x000fe20003f65270 */
[----:B------:R-:W-:Y:S01]  /*6130*/  STL.64 [R1+0x2878], R10 ;  /* 0x0028780a01007387 */ /* 0x000fe20000100a00 */
[----:B------:R-:W-:Y:S01]  /*6140*/  @!P5 IMAD.MOV R29, RZ, RZ, -R29 ;  /* 0x000000ffff1dd224 */ /* 0x000fe200078e0a1d */
[----:B------:R-:W-:Y:S01]  /*6150*/  ISETP.GE.AND P6, PT, R12, RZ, PT ;  /* 0x000000ff0c00720c */ /* 0x000fe20003fc6270 */
[----:B------:R-:W-:Y:S01]  /*6160*/  @!P1 IMAD.MOV R87, RZ, RZ, -R87 ;  /* 0x000000ffff579224 */ /* 0x000fe200078e0a57 */
[----:B------:R-:W-:Y:S01]  /*6170*/  ISETP.GE.AND P1, PT, R13, RZ, PT ;  /* 0x000000ff0d00720c */ /* 0x000fe20003f26270 */
[----:B------:R-:W-:Y:S01]  /*6180*/  @!P2 IMAD.MOV R149, RZ, RZ, -R149 ;  /* 0x000000ffff95a224 */ /* 0x000fe200078e0a95 */
[----:B----4-:R-:W-:Y:S01]  /*6190*/  SEL R6, R86, R21, !P3 ;  /* 0x0000001556067207 */ /* 0x010fe20005800000 */
[----:B-1----:R-:W-:Y:S01]  /*61a0*/  VIADD R18, R18, 0xfffffffe ;  /* 0xfffffffe12127836 */ /* 0x002fe20000000000 */
[C---:B------:R-:W-:Y:S01]  /*61b0*/  SEL R70, R86.reuse, R69, !P3 ;  /* 0x0000004556467207 */ /* 0x040fe20005800000 */
[----:B------:R-:W-:Y:S01]  /*61c0*/  @!P0 IMAD.MOV R147, RZ, RZ, -R147 ;  /* 0x000000ffff938224 */ /* 0x000fe200078e0a93 */
[C---:B------:R-:W-:Y:S01]  /*61d0*/  SEL R21, R86.reuse, R37, !P3 ;  /* 0x0000002556157207 */ /* 0x040fe20005800000 */
[----:B------:R-:W-:Y:S01]  /*61e0*/  @!P4 IMAD.MOV R4, RZ, RZ, -R4 ;  /* 0x000000ffff04c224 */ /* 0x000fe200078e0a04 */
[C---:B------:R-:W-:Y:S01]  /*61f0*/  SEL R134, R86.reuse, R63, !P3 ;  /* 0x0000003f56867207 */ /* 0x040fe20005800000 */
[----:B------:R1:W-:Y:S01]  /*6200*/  STL.64 [R1+0x2880], R12 ;  /* 0x0028800c01007387 */ /* 0x0003e20000100a00 */
[C---:B------:R-:W-:Y:S01]  /*6210*/  SEL R72, R86.reuse, R65, !P3 ;  /* 0x0000004156487207 */ /* 0x040fe20005800000 */
[----:B------:R-:W-:Y:S01]  /*6220*/  @!P6 IMAD.MOV R3, RZ, RZ, -R3 ;  /* 0x000000ffff03e224 */ /* 0x000fe200078e0a03 */
[C---:B------:R-:W-:Y:S01]  /*6230*/  SEL R132, R86.reuse, R67, !P3 ;  /* 0x0000004356847207 */ /* 0x040fe20005800000 */
[----:B------:R-:W-:Y:S01]  /*6240*/  @!P1 IMAD.MOV R0, RZ, RZ, -R0 ;  /* 0x000000ffff009224 */ /* 0x000fe200078e0a00 */
[C---:B------:R-:W-:Y:S01]  /*6250*/  SEL R69, R86.reuse, R101, !P3 ;  /* 0x0000006556457207 */ /* 0x040fe20005800000 */
[----:B---3--:R-:W-:Y:S01]  /*6260*/  VIADD R5, R5, 0xffffffff ;  /* 0xffffffff05057836 */ /* 0x008fe20000000000 */
[----:B------:R-:W-:Y:S01]  /*6270*/  SEL R130, R86, R103, !P3 ;  /* 0x0000006756827207 */ /* 0x000fe20005800000 */
[----:B------:R-:W3:Y:S01]  /*6280*/  LDC.64 R34, c[0x0][0x230] ;  /* 0x00008c00ff227b82 */ /* 0x000ee20000000a00 */
[----:B------:R-:W-:-:S02]  /*6290*/  ISETP.GE.AND P5, PT, R14, RZ, PT ;  /* 0x000000ff0e00720c */ /* 0x000fc40003fa6270 */
[C---:B------:R-:W-:Y:S02]  /*62a0*/  SEL R84, R86.reuse, R39, !P3 ;  /* 0x0000002756547207 */ /* 0x040fe40005800000 */
[C---:B------:R-:W-:Y:S02]  /*62b0*/  SEL R136, R86.reuse, R41, !P3 ;  /* 0x0000002956887207 */ /* 0x040fe40005800000 */
[C---:B------:R-:W-:Y:S02]  /*62c0*/  SEL R82, R86.reuse, R43, !P3 ;  /* 0x0000002b56527207 */ /* 0x040fe40005800000 */
[C---:B------:R-:W-:Y:S02]  /*62d0*/  SEL R138, R86.reuse, R45, !P3 ;  /* 0x0000002d568a7207 */ /* 0x040fe40005800000 */
[C---:B------:R-:W-:Y:S02]  /*62e0*/  SEL R80, R86.reuse, R47, !P3 ;  /* 0x0000002f56507207 */ /* 0x040fe40005800000 */
[C---:B------:R-:W-:Y:S01]  /*62f0*/  SEL R140, R86.reuse, R49, !P3 ;  /* 0x00000031568c7207 */ /* 0x040fe20005800000 */
[----:B------:R-:W-:Y:S01]  /*6300*/  @!P5 IMAD.MOV R2, RZ, RZ, -R2 ;  /* 0x000000ffff02d224 */ /* 0x000fe200078e0a02 */
[----:B------:R-:W-:-:S02]  /*6310*/  SEL R78, R86, R53, !P3 ;  /* 0x00000035564e7207 */ /* 0x000fc40005800000 */
[C---:B------:R-:W-:Y:S02]  /*6320*/  SEL R142, R86.reuse, R51, !P3 ;  /* 0x00000033568e7207 */ /* 0x040fe40005800000 */
[C---:B------:R-:W-:Y:S02]  /*6330*/  SEL R76, R86.reuse, R55, !P3 ;  /* 0x00000037564c7207 */ /* 0x040fe40005800000 */
[C---:B------:R-:W-:Y:S02]  /*6340*/  SEL R144, R86.reuse, R57, !P3 ;  /* 0x0000003956907207 */ /* 0x040fe40005800000 */
[C---:B------:R-:W-:Y:S02]  /*6350*/  SEL R74, R86.reuse, R59, !P3 ;  /* 0x0000003b564a7207 */ /* 0x040fe40005800000 */
[C---:B------:R-:W-:Y:S02]  /*6360*/  SEL R146, R86.reuse, R61, !P3 ;  /* 0x0000003d56927207 */ /* 0x040fe40005800000 */
        /* <DEDUP_REMOVED lines=75> */
[----:B------:R-:W-:Y:S01]  /*6820*/  SEL R39, R86, R22, !P3 ;  /* 0x0000001656277207 */ /* 0x000fe20005800000 */
[----:B--2---:R-:W-:Y:S01]  /*6830*/  IMAD R22, R148, R17, RZ ;  /* 0x0000001194167224 */ /* 0x004fe200078e02ff */
        /* <DEDUP_REMOVED lines=31> */
[----:B------:R-:W-:Y:S01]  /*6a30*/  SEL R86, R86, R147, !P3 ;  /* 0x0000009356567207 */ /* 0x000fe20005800000 */
[----:B------:R-:W2:Y:S01]  /*6a40*/  LDC R149, c[0x0][0x230] ;  /* 0x00008c00ff957b82 */ /* 0x000ea20000000800 */
[----:B------:R-:W-:-:S02]  /*6a50*/  ISETP.NE.AND P0, PT, R150, RZ, PT ;  /* 0x000000ff9600720c */ /* 0x000fc40003f05270 */
[----:B------:R-:W-:Y:S02]  /*6a60*/  LOP3.LUT R147, RZ, R150, RZ, 0x33, !PT ;  /* 0x00000096ff937212 */ /* 0x000fe400078e33ff */
[----:B------:R-:W-:Y:S02]  /*6a70*/  ISETP.GE.U32.AND P1, PT, R5, 0x7fffffe0, PT ;  /* 0x7fffffe00500780c */ /* 0x000fe40003f26070 */
[C---:B------:R-:W-:Y:S02]  /*6a80*/  SEL R54, R147.reuse, R4, !P0 ;  /* 0x0000000493367207 */ /* 0x040fe40004000000 */
[C---:B------:R-:W-:Y:S01]  /*6a90*/  LEA R4, P2, R22.reuse, UR4, 0x2 ;  /* 0x0000000416047c11 */ /* 0x040fe2000f8410ff */
[----:B------:R-:W4:Y:S01]  /*6aa0*/  S2UR UR4, SR_CgaCtaId ;  /* 0x00000000000479c3 */ /* 0x000f220000008800 */
[C---:B------:R-:W-:Y:S02]  /*6ab0*/  SEL R56, R147.reuse, R3, !P0 ;  /* 0x0000000393387207 */ /* 0x040fe40004000000 */
[----:B------:R-:W-:Y:S01]  /*6ac0*/  LEA.HI.X.SX32 R5, R22, UR5, 0x2, P2 ;  /* 0x0000000516057c11 */ /* 0x000fe200090f16ff */
[----:B------:R-:W-:Y:S01]  /*6ad0*/  ULDC UR5, c[0x0][0x240] ;  /* 0x0000900000057ab9 */ /* 0x000fe20000000800 */
[----:B------:R-:W-:Y:S01]  /*6ae0*/  SEL R148, R147, R2, !P0 ;  /* 0x0000000293947207 */ /* 0x000fe20004000000 */
[----:B------:R-:W-:Y:S01]  /*6af0*/  IMAD R19, R19, UR5, RZ ;  /* 0x0000000513137c24 */ /* 0x000fe2000f8e02ff */
[----:B------:R-:W-:Y:S01]  /*6b00*/  SEL R150, R147, R0, !P0 ;  /* 0x0000000093967207 */ /* 0x000fe20004000000 */
[----:B------:R-:W-:Y:S01]  /*6b10*/  IMAD R23, R23, UR5, RZ ;  /* 0x0000000517177c24 */ /* 0x000fe2000f8e02ff */
[----:B------:R-:W-:Y:S01]  /*6b20*/  ISETP.GE.U32.AND P0, PT, R18, 0x7fffffdf, PT ;  /* 0x7fffffdf1200780c */ /* 0x000fe20003f06070 */
[----:B------:R-:W-:Y:S01]  /*6b30*/  IMAD R135, R135, UR5, RZ ;  /* 0x0000000587877c24 */ /* 0x000fe2000f8e02ff */
[-C--:B------:R-:W-:Y:S01]  /*6b40*/  LEA R18, P2, R19, R4.reuse, 0x2 ;  /* 0x0000000413127211 */ /* 0x080fe200078410ff */
[----:B------:R-:W-:Y:S01]  /*6b50*/  IMAD R136, R136, UR5, RZ ;  /* 0x0000000588887c24 */ /* 0x000fe2000f8e02ff */
[-C--:B------:R-:W-:Y:S01]  /*6b60*/  LEA R22, P6, R23, R4.reuse, 0x2 ;  /* 0x0000000417167211 */ /* 0x080fe200078c10ff */
[----:B------:R-:W-:Y:S01]  /*6b70*/  IMAD R137, R137, UR5, RZ ;  /* 0x0000000589897c24 */ /* 0x000fe2000f8e02ff */
[-C--:B------:R-:W-:Y:S01]  /*6b80*/  LEA.HI.X.SX32 R19, R19, R5.reuse, 0x2, P2 ;  /* 0x0000000513137211 */ /* 0x080fe200010f16ff */
[----:B------:R-:W-:Y:S01]  /*6b90*/  IMAD R138, R138, UR5, RZ ;  /* 0x000000058a8a7c24 */ /* 0x000fe2000f8e02ff */
[-C--:B------:R-:W-:Y:S01]  /*6ba0*/  LEA R154, P2, R135, R4.reuse, 0x2 ;  /* 0x00000004879a7211 */ /* 0x080fe200078410ff */
[----:B------:R-:W-:Y:S01]  /*6bb0*/  IMAD R139, R139, UR5, RZ ;  /* 0x000000058b8b7c24 */ /* 0x000fe2000f8e02ff */
[-C--:B------:R-:W-:Y:S01]  /*6bc0*/  LEA R158, P3, R136, R4.reuse, 0x2 ;  /* 0x00000004889e7211 */ /* 0x080fe200078610ff */
        /* <DEDUP_REMOVED lines=16> */
[----:B------:R-:W-:Y:S01]  /*6cd0*/  STL.64 [R1+0x28b8], R18 ;  /* 0x0028b81201007387 */ /* 0x000fe20000100a00 */
[-C--:B------:R-:W-:Y:S01]  /*6ce0*/  LEA.HI.X.SX32 R163, R137, R5.reuse, 0x2, P4 ;  /* 0x0000000589a37211 */ /* 0x080fe200020f16ff */
[----:B------:R-:W-:Y:S01]  /*6cf0*/  IMAD R133, R133, UR5, RZ ;  /* 0x0000000585857c24 */ /* 0x000fe2000f8e02ff */
[-C--:B------:R-:W-:Y:S01]  /*6d00*/  LEA R182, P4, R142, R4.reuse, 0x2 ;  /* 0x000000048eb67211 */ /* 0x080fe200078810ff */
[----:B------:R3:W-:Y:S01]  /*6d10*/  STL.64 [R1+0x28c0], R22 ;  /* 0x0028c01601007387 */ /* 0x0007e20000100a00 */
[-C--:B------:R-:W-:Y:S01]  /*6d20*/  LEA.HI.X.SX32 R167, R138, R5.reuse, 0x2, P5 ;  /* 0x000000058aa77211 */ /* 0x080fe200028f16ff */
[----:B------:R-:W-:Y:S01]  /*6d30*/  IMAD R132, R132, UR5, RZ ;  /* 0x0000000584847c24 */ /* 0x000fe2000f8e02ff */
[-C--:B------:R-:W-:Y:S01]  /*6d40*/  LEA R186, P5, R143, R4.reuse, 0x2 ;  /* 0x000000048fba7211 */ /* 0x080fe200078a10ff */
[----:B------:R-:W-:Y:S01]  /*6d50*/  STL.64 [R1+0x28c8], R154 ;  /* 0x0028c89a01007387 */ /* 0x000fe20000100a00 */
        /* <DEDUP_REMOVED lines=66> */
[-C--:B-1----:R-:W-:Y:S01]  /*7180*/  LEA R12, P2, R121, R4.reuse, 0x2 ;  /* 0x00000004790c7211 */ /* 0x082fe200078410ff */
[----:B------:R-:W-:Y:S01]  /*7190*/  STL.64 [R1+0x2950], R222 ;  /* 0x002950de01007387 */ /* 0x000fe20000100a00 */
[-C--:B------:R-:W-:Y:S01]  /*71a0*/  LEA.HI.X.SX32 R239, R125, R5.reuse, 0x2, P3 ;  /* 0x000000057def7211 */ /* 0x080fe200018f16ff */
[----:B------:R-:W-:Y:S01]  /*71b0*/  IMAD R113, R113, UR5, RZ ;  /* 0x0000000571717c24 */ /* 0x000fe2000f8e02ff */
[-C--:B------:R-:W-:Y:S01]  /*71c0*/  LEA.HI.X.SX32 R243, R124, R5.reuse, 0x2, P4 ;  /* 0x000000057cf37211 */ /* 0x080fe200020f16ff */
[----:B------:R-:W-:Y:S01]  /*71d0*/  STL.64 [R1+0x2958], R226 ;  /* 0x002958e201007387 */ /* 0x000fe20000100a00 */
[-C--:B------:R-:W-:Y:S01]  /*71e0*/  LEA.HI.X.SX32 R247, R123, R5.reuse, 0x2, P5 ;  /* 0x000000057bf77211 */ /* 0x080fe200028f16ff */
[----:B------:R-:W-:Y:S01]  /*71f0*/  IMAD R114, R114, UR5, RZ ;  /* 0x0000000572727c24 */ /* 0x000fe2000f8e02ff */
[-C--:B------:R-:W-:Y:S01]  /*7200*/  LEA R10, P3, R120, R4.reuse, 0x2 ;  /* 0x00000004780a7211 */ /* 0x080fe200078610ff */
        /* <DEDUP_REMOVED lines=9> */
[-C--:B------:R-:W-:Y:S01]  /*72a0*/  LEA R156, P5, R118, R4.reuse, 0x2 ;  /* 0x00000004769c7211 */ /* 0x080fe200078a10ff */
        /* <DEDUP_REMOVED lines=9> */
[-C--:B---3--:R-:W-:Y:S01]  /*7340*/  LEA R22, P5, R113, R4.reuse, 0x2 ;  /* 0x0000000471167211 */ /* 0x088fe200078a10ff */
[----:B------:R-:W-:Y:S01]  /*7350*/  STL.64 [R1+0x2988], R250 ;  /* 0x002988fa01007387 */ /* 0x000fe20000100a00 */
[-C--:B------:R-:W-:Y:S01]  /*7360*/  LEA R120, P4, R114, R4.reuse, 0x2 ;  /* 0x0000000472787211 */ /* 0x080fe200078810ff */
[----:B------:R-:W-:Y:S01]  /*7370*/  IMAD R107, R107, UR5, RZ ;  /* 0x000000056b6b7c24 */ /* 0x000fe2000f8e02ff */
[----:B------:R-:W-:Y:S01]  /*7380*/  LEA R18, P6, R112, R4, 0x2 ;  /* 0x0000000470127211 */ /* 0x000fe200078c10ff */
[----:B------:R1:W-:Y:S01]  /*7390*/  STL.64 [R1+0x1e08], R12 ;  /* 0x001e080c01007387 */ /* 0x0003e20000100a00 */
[-C--:B------:R-:W-:Y:S01]  /*73a0*/  LEA.HI.X.SX32 R23, R113, R5.reuse, 0x2, P5 ;  /* 0x0000000571177211 */ /* 0x080fe200028f16ff */
[----:B------:R-:W-:Y:S01]  /*73b0*/  IMAD R106, R106, UR5, RZ ;  /* 0x000000056a6a7c24 */ /* 0x000fe2000f8e02ff */
[-C--:B------:R-:W-:Y:S01]  /*73c0*/  LEA.HI.X.SX32 R121, R114, R5.reuse, 0x2, P4 ;  /* 0x0000000572797211 */ /* 0x080fe200020f16ff */
[----:B------:R3:W-:Y:S01]  /*73d0*/  STL.64 [R1+0x1e18], R10 ;  /* 0x001e180a01007387 */ /* 0x0007e20000100a00 */
[----:B------:R-:W-:Y:S01]  /*73e0*/  LEA.HI.X.SX32 R19, R112, R5, 0x2, P6 ;  /* 0x0000000570137211 */ /* 0x000fe200030f16ff */
[----:B------:R-:W-:Y:S01]  /*73f0*/  IMAD R105, R105, UR5, RZ ;  /* 0x0000000569697c24 */ /* 0x000fe2000f8e02ff */
[----:B----4-:R-:W-:Y:S01]  /*7400*/  ULEA UR44, UR4, UR44, 0x18 ;  /* 0x0000002c042c7291 */ /* 0x010fe2000f8ec03f */
[----:B------:R-:W-:Y:S01]  /*7410*/  STL.64 [R1+0x1e28], R160 ;  /* 0x001e28a001007387 */ /* 0x000fe20000100a00 */
[----:B------:R-:W-:-:S02]  /*7420*/  IMAD R103, R103, UR5, RZ ;  /* 0x0000000567677c24 */ /* 0x000fc4000f8e02ff */
[----:B------:R-:W-:Y:S01]  /*7430*/  IMAD R104, R104, UR5, RZ ;  /* 0x0000000568687c24 */ /* 0x000fe2000f8e02ff */
[-C--:B-1----:R-:W-:Y:S01]  /*7440*/  LEA R12, P2, R116, R4.reuse, 0x2 ;  /* 0x00000004740c7211 */ /* 0x082fe200078410ff */
[----:B------:R-:W-:Y:S01]  /*7450*/  STL.64 [R1+0x1e38], R156 ;  /* 0x001e389c01007387 */ /* 0x000fe20000100a00 */
[----:B------:R-:W-:Y:S01]  /*7460*/  IMAD R102, R102, UR5, RZ ;  /* 0x0000000566667c24 */ /* 0x000fe2000f8e02ff */
[-C--:B---3--:R-:W-:Y:S01]  /*7470*/  LEA R10, P3, R115, R4.reuse, 0x2 ;  /* 0x00000004730a7211 */ /* 0x088fe200078610ff */
[----:B------:R-:W-:Y:S01]  /*7480*/  IMAD R101, R101, UR5, RZ ;  /* 0x0000000565657c24 */ /* 0x000fe2000f8e02ff */
[-C--:B------:R-:W-:Y:S01]  /*7490*/  LEA.HI.X.SX32 R13, R116, R5.reuse, 0x2, P2 ;  /* 0x00000005740d7211 */ /* 0x080fe200010f16ff */
[----:B------:R-:W-:Y:S01]  /*74a0*/  IMAD R100, R100, UR5, RZ ;  /* 0x0000000564647c24 */ /* 0x000fe2000f8e02ff */
[----:B------:R-:W-:Y:S01]  /*74b0*/  LEA.HI.X.SX32 R11, R115, R5, 0x2, P3 ;  /* 0x00000005730b7211 */ /* 0x000fe200018f16ff */
[----:B------:R-:W-:Y:S01]  /*74c0*/  IMAD R98, R98, UR5, RZ ;  /* 0x0000000562627c24 */ /* 0x000fe2000f8e02ff */
[----:B------:R-:W-:Y:S01]  /*74d0*/  LEA R116, P4, R109, R4, 0x2 ;  /* 0x000000046d747211 */ /* 0x000fe200078810ff */
[----:B------:R1:W-:Y:S01]  /*74e0*/  STL.64 [R1+0x1e58], R12 ;  /* 0x001e580c01007387 */ /* 0x0003e20000100a00 */
[----:B------:R-:W-:-:S02]  /*74f0*/  IMAD R99, R99, UR5, RZ ;  /* 0x0000000563637c24 */ /* 0x000fc4000f8e02ff */
[----:B------:R-:W-:Y:S01]  /*7500*/  LEA.HI.X.SX32 R117, R109, R5, 0x2, P4 ;  /* 0x000000056d757211 */ /* 0x000fe200020f16ff */
[----:B------:R-:W-:Y:S01]  /*7510*/  STL.64 [R1+0x1e48], R152 ;  /* 0x001e489801007387 */ /* 0x000fe20000100a00 */
[----:B------:R-:W-:Y:S02]  /*7520*/  IMAD R97, R97, UR5, RZ ;  /* 0x0000000561617c24 */ /* 0x000fe4000f8e02ff */
[----:B------:R-:W-:Y:S01]  /*7530*/  IMAD R96, R96, UR5, RZ ;  /* 0x0000000560607c24 */ /* 0x000fe2000f8e02ff */
[----:B------:R3:W-:Y:S01]  /*7540*/  STL.64 [R1+0x1e68], R10 ;  /* 0x001e680a01007387 */ /* 0x0007e20000100a00 */
[----:B------:R-:W-:Y:S02]  /*7550*/  IMAD R95, R95, UR5, RZ ;  /* 0x000000055f5f7c24 */ /* 0x000fe4000f8e02ff */
[----:B------:R-:W-:Y:S01]  /*7560*/  IMAD R93, R93, UR5, RZ ;  /* 0x000000055d5d7c24 */ /* 0x000fe2000f8e02ff */
[----:B-1----:R-:W-:Y:S01]  /*7570*/  LEA R12, P2, R111, R4, 0x2 ;  /* 0x000000046f0c7211 */ /* 0x002fe200078410ff */
[----:B------:R1:W-:Y:S01]  /*7580*/  STL.64 [R1+0x1e88], R22 ;  /* 0x001e881601007387 */ /* 0x0003e20000100a00 */
[----:B------:R-:W-:-:S02]  /*7590*/  IMAD R94, R94, UR5, RZ ;  /* 0x000000055e5e7c24 */ /* 0x000fc4000f8e02ff */
[-C--:B------:R-:W-:Y:S01]  /*75a0*/  LEA.HI.X.SX32 R13, R111, R5.reuse, 0x2, P2 ;  /* 0x000000056f0d7211 */ /* 0x080fe200010f16ff */
[----:B------:R-:W-:Y:S01]  /*75b0*/  STL.64 [R1+0x1e78], R120 ;  /* 0x001e787801007387 */ /* 0x000fe20000100a00 */
[----:B------:R-:W-:Y:S01]  /*75c0*/  IMAD R92, R92, UR5, RZ ;  /* 0x000000055c5c7c24 */ /* 0x000fe2000f8e02ff */
[CC--:B---3--:R-:W-:Y:S02]  /*75d0*/  LEA R10, P3, R110.reuse, R4.reuse, 0x2 ;  /* 0x000000046e0a7211 */ /* 0x0c8fe400078610ff */
[----:B------:R3:W-:Y:S01]  /*75e0*/  STL.64 [R1+0x1e98], R18 ;  /* 0x001e981201007387 */ /* 0x0007e20000100a00 */
[----:B------:R-:W-:Y:S01]  /*75f0*/  IMAD R91, R91, UR5, RZ ;  /* 0x000000055b5b7c24 */ /* 0x000fe2000f8e02ff */
[-C--:B------:R-:W-:Y:S02]  /*7600*/  LEA.HI.X.SX32 R11, R110, R5.reuse, 0x2, P3 ;  /* 0x000000056e0b7211 */ /* 0x080fe400018f16ff */
[----:B------:R4:W-:Y:S01]  /*7610*/  STL.64 [R1+0x1ea8], R12 ;  /* 0x001ea80c01007387 */ /* 0x0009e20000100a00 */
[-C--:B-1----:R-:W-:Y:S01]  /*7620*/  LEA R22, P5, R108, R4.reuse, 0x2 ;  /* 0x000000046c167211 */ /* 0x082fe200078a10ff */
[----:B------:R-:W-:Y:S01]  /*7630*/  IMAD R90, R90, UR5, RZ ;  /* 0x000000055a5a7c24 */ /* 0x000fe2000f8e02ff */
[-C--:B------:R-:W-:Y:S01]  /*7640*/  LEA R110, P4, R104, R4.reuse, 0x2 ;  /* 0x00000004686e7211 */ /* 0x080fe200078810ff */
[----:B------:R1:W-:Y:S01]  /*7650*/  STL.64 [R1+0x1eb8], R10 ;  /* 0x001eb80a01007387 */ /* 0x0003e20000100a00 */
[-C--:B------:R-:W-:Y:S01]  /*7660*/  LEA.HI.X.SX32 R23, R108, R5.reuse, 0x2, P5 ;  /* 0x000000056c177211 */ /* 0x080fe200028f16ff */
[----:B------:R-:W-:Y:S01]  /*7670*/  IMAD R20, R20, UR5, RZ ;  /* 0x0000000514147c24 */ /* 0x000fe2000f8e02ff */
[-C--:B------:R-:W-:Y:S01]  /*7680*/  LEA.HI.X.SX32 R111, R104, R5.reuse, 0x2, P4 ;  /* 0x00000005686f7211 */ /* 0x080fe200020f16ff */
[----:B------:R-:W-:Y:S01]  /*7690*/  IMAD R89, R89, UR5, RZ ;  /* 0x0000000559597c24 */ /* 0x000fe2000f8e02ff */
[-C--:B---3--:R-:W-:Y:S01]  /*76a0*/  LEA R18, P6, R107, R4.reuse, 0x2 ;  /* 0x000000046b127211 */ /* 0x088fe200078c10ff */
[----:B------:R3:W-:Y:S01]  /*76b0*/  STL.64 [R1+0x1ed8], R22 ;  /* 0x001ed81601007387 */ /* 0x0007e20000100a00 */
[----:B------:R-:W-:Y:S01]  /*76c0*/  IMAD R88, R88, UR5, RZ ;  /* 0x0000000558587c24 */ /* 0x000fe2000f8e02ff */
[CC--:B----4-:R-:W-:Y:S01]  /*76d0*/  LEA R12, P2, R106.reuse, R4.reuse, 0x2 ;  /* 0x000000046a0c7211 */ /* 0x0d0fe200078410ff */
[----:B------:R-:W-:Y:S01]  /*76e0*/  IMAD R87, R87, UR5, RZ ;  /* 0x0000000557577c24 */ /* 0x000fe2000f8e02ff */
[-C--:B------:R-:W-:Y:S01]  /*76f0*/  LEA.HI.X.SX32 R19, R107, R5.reuse, 0x2, P6 ;  /* 0x000000056b137211 */ /* 0x080fe200030f16ff */
[----:B------:R-:W-:Y:S01]  /*7700*/  STL.64 [R1+0x1ec8], R116 ;  /* 0x001ec87401007387 */ /* 0x000fe20000100a00 */
[-C--:B-1----:R-:W-:Y:S01]  /*7710*/  LEA R10, P3, R105, R4.reuse, 0x2 ;  /* 0x00000004690a7211 */ /* 0x082fe200078610ff */
[----:B------:R-:W-:Y:S01]  /*7720*/  IMAD R21, R21, UR5, RZ ;  /* 0x0000000515157c24 */ /* 0x000fe2000f8e02ff */
[-C--:B------:R-:W-:Y:S01]  /*7730*/  LEA.HI.X.SX32 R13, R106, R5.reuse, 0x2, P2 ;  /* 0x000000056a0d7211 */ /* 0x080fe200010f16ff */
[----:B------:R1:W-:Y:S01]  /*7740*/  STL.64 [R1+0x1ee8], R18 ;  /* 0x001ee81201007387 */ /* 0x0003e20000100a00 */
[-C--:B------:R-:W-:Y:S01]  /*7750*/  LEA.HI.X.SX32 R11, R105, R5.reuse, 0x2, P3 ;  /* 0x00000005690b7211 */ /* 0x080fe200018f16ff */
[----:B------:R-:W-:Y:S01]  /*7760*/  IMAD R86, R86, UR5, RZ ;  /* 0x0000000556567c24 */ /* 0x000fe2000f8e02ff */
[-C--:B---3--:R-:W-:Y:S01]  /*7770*/  LEA R22, P5, R103, R4.reuse, 0x2 ;  /* 0x0000000467167211 */ /* 0x088fe200078a10ff */
[----:B------:R3:W-:Y:S01]  /*7780*/  STL.64 [R1+0x1ef8], R12 ;  /* 0x001ef80c01007387 */ /* 0x0007e20000100a00 */
[-C--:B------:R-:W-:Y:S01]  /*7790*/  LEA R106, P4, R99, R4.reuse, 0x2 ;  /* 0x00000004636a7211 */ /* 0x080fe200078810ff */
[----:B------:R-:W-:Y:S01]  /*77a0*/  IMAD R85, R85, UR5, RZ ;  /* 0x0000000555557c24 */ /* 0x000fe2000f8e02ff */
[-C--:B------:R-:W-:Y:S01]  /*77b0*/  LEA.HI.X.SX32 R23, R103, R5.reuse, 0x2, P5 ;  /* 0x0000000567177211 */ /* 0x080fe200028f16ff */
[----:B------:R4:W-:Y:S01]  /*77c0*/  STL.64 [R1+0x1f08], R10 ;  /* 0x001f080a01007387 */ /* 0x0009e20000100a00 */
[----:B------:R-:W-:Y:S01]  /*77d0*/  LEA.HI.X.SX32 R107, R99, R5, 0x2, P4 ;  /* 0x00000005636b7211 */ /* 0x000fe200020f16ff */
[----:B------:R-:W-:Y:S01]  /*77e0*/  IMAD R84, R84, UR5, RZ ;  /* 0x0000000554547c24 */ /* 0x000fe2000f8e02ff */
[-C--:B-1----:R-:W-:Y:S01]  /*77f0*/  LEA R18, P6, R102, R4.reuse, 0x2 ;  /* 0x0000000466127211 */ /* 0x082fe200078c10ff */
[----:B------:R1:W-:Y:S01]  /*7800*/  STL.64 [R1+0x1f28], R22 ;  /* 0x001f281601007387 */ /* 0x0003e20000100a00 */
[----:B------:R-:W-:Y:S01]  /*7810*/  IMAD R83, R83, UR5, RZ ;  /* 0x0000000553537c24 */ /* 0x000fe2000f8e02ff */
[----:B---3--:R-:W-:-:S02]  /*7820*/  LEA R12, P2, R101, R4, 0x2 ;  /* 0x00000004650c7211 */ /* 0x008fc400078410ff */
[----:B------:R-:W-:Y:S01]  /*7830*/  STL.64 [R1+0x1f18], R110 ;  /* 0x001f186e01007387 */ /* 0x000fe20000100a00 */
[-C--:B------:R-:W-:Y:S01]  /*7840*/  LEA.HI.X.SX32 R19, R102, R5.reuse, 0x2, P6 ;  /* 0x0000000566137211 */ /* 0x080fe200030f16ff */
[----:B------:R-:W-:Y:S01]  /*7850*/  IMAD R82, R82, UR5, RZ ;  /* 0x0000000552527c24 */ /* 0x000fe2000f8e02ff */
[CC--:B----4-:R-:W-:Y:S01]  /*7860*/  LEA R10, P3, R100.reuse, R4.reuse, 0x2 ;  /* 0x00000004640a7211 */ /* 0x0d0fe200078610ff */
[----:B------:R-:W-:Y:S01]  /*7870*/  IMAD R81, R81, UR5, RZ ;  /* 0x0000000551517c24 */ /* 0x000fe2000f8e02ff */
[-C--:B------:R-:W-:Y:S01]  /*7880*/  LEA.HI.X.SX32 R13, R101, R5.reuse, 0x2, P2 ;  /* 0x00000005650d7211 */ /* 0x080fe200010f16ff */
[----:B------:R3:W-:Y:S01]  /*7890*/  STL.64 [R1+0x1f38], R18 ;  /* 0x001f381201007387 */ /* 0x0007e20000100a00 */
[-C--:B------:R-:W-:Y:S01]  /*78a0*/  LEA.HI.X.SX32 R11, R100, R5.reuse, 0x2, P3 ;  /* 0x00000005640b7211 */ /* 0x080fe200018f16ff */
[----:B------:R-:W-:Y:S01]  /*78b0*/  IMAD R80, R80, UR5, RZ ;  /* 0x0000000550507c24 */ /* 0x000fe2000f8e02ff */
[-C--:B-1----:R-:W-:Y:S01]  /*78c0*/  LEA R22, P5, R98, R4.reuse, 0x2 ;  /* 0x0000000462167211 */ /* 0x082fe200078a10ff */
[----:B------:R1:W-:Y:S01]  /*78d0*/  STL.64 [R1+0x1f48], R12 ;  /* 0x001f480c01007387 */ /* 0x0003e20000100a00 */
[-C--:B------:R-:W-:Y:S01]  /*78e0*/  LEA R100, P4, R94, R4.reuse, 0x2 ;  /* 0x000000045e647211 */ /* 0x080fe200078810ff */
[----:B------:R-:W-:Y:S01]  /*78f0*/  IMAD R79, R79, UR5, RZ ;  /* 0x000000054f4f7c24 */ /* 0x000fe2000f8e02ff */
[-C--:B------:R-:W-:Y:S01]  /*7900*/  LEA.HI.X.SX32 R23, R98, R5.reuse, 0x2, P5 ;  /* 0x0000000562177211 */ /* 0x080fe200028f16ff */
[----:B------:R4:W-:Y:S01]  /*7910*/  STL.64 [R1+0x1f58], R10 ;  /* 0x001f580a01007387 */ /* 0x0009e20000100a00 */
[----:B------:R-:W-:Y:S01]  /*7920*/  LEA.HI.X.SX32 R101, R94, R5, 0x2, P4 ;  /* 0x000000055e657211 */ /* 0x000fe200020f16ff */
[----:B------:R-:W-:Y:S01]  /*7930*/  IMAD R78, R78, UR5, RZ ;  /* 0x000000054e4e7c24 */ /* 0x000fe2000f8e02ff */
[-C--:B---3--:R-:W-:Y:S01]  /*7940*/  LEA R18, P6, R97, R4.reuse, 0x2 ;  /* 0x0000000461127211 */ /* 0x088fe200078c10ff */
[----:B------:R3:W-:Y:S01]  /*7950*/  STL.64 [R1+0x1f78], R22 ;  /* 0x001f781601007387 */ /* 0x0007e20000100a00 */
[----:B------:R-:W-:Y:S01]  /*7960*/  IMAD R77, R77, UR5, RZ ;  /* 0x000000054d4d7c24 */ /* 0x000fe2000f8e02ff */
[----:B-1----:R-:W-:-:S02]  /*7970*/  LEA R12, P2, R96, R4, 0x2 ;  /* 0x00000004600c7211 */ /* 0x002fc400078410ff */
[----:B------:R-:W-:Y:S01]  /*7980*/  STL.64 [R1+0x1f68], R106 ;  /* 0x001f686a01007387 */ /* 0x000fe20000100a00 */
[-C--:B------:R-:W-:Y:S01]  /*7990*/  LEA.HI.X.SX32 R19, R97, R5.reuse, 0x2, P6 ;  /* 0x0000000561137211 */ /* 0x080fe200030f16ff */
[----:B------:R-:W-:Y:S01]  /*79a0*/  IMAD R76, R76, UR5, RZ ;  /* 0x000000054c4c7c24 */ /* 0x000fe2000f8e02ff */
[-C--:B----4-:R-:W-:Y:S01]  /*79b0*/  LEA R10, P3, R95, R4.reuse, 0x2 ;  /* 0x000000045f0a7211 */ /* 0x090fe200078610ff */
[----:B------:R-:W-:Y:S01]  /*79c0*/  IMAD R75, R75, UR5, RZ ;  /* 0x000000054b4b7c24 */ /* 0x000fe2000f8e02ff */
[-C--:B------:R-:W-:Y:S01]  /*79d0*/  LEA.HI.X.SX32 R13, R96, R5.reuse, 0x2, P2 ;  /* 0x00000005600d7211 */ /* 0x080fe200010f16ff */
[----:B------:R1:W-:Y:S01]  /*79e0*/  STL.64 [R1+0x1f88], R18 ;  /* 0x001f881201007387 */ /* 0x0003e20000100a00 */
[-C--:B------:R-:W-:Y:S01]  /*79f0*/  LEA.HI.X.SX32 R11, R95, R5.reuse, 0x2, P3 ;  /* 0x000000055f0b7211 */ /* 0x080fe200018f16ff */
[----:B------:R-:W-:Y:S01]  /*7a00*/  IMAD R74, R74, UR5, RZ ;  /* 0x000000054a4a7c24 */ /* 0x000fe2000f8e02ff */
[-C--:B---3--:R-:W-:Y:S01]  /*7a10*/  LEA R22, P5, R93, R4.reuse, 0x2 ;  /* 0x000000045d167211 */ /* 0x088fe200078a10ff */
[----:B------:R3:W-:Y:S01]  /*7a20*/  STL.64 [R1+0x1f98], R12 ;  /* 0x001f980c01007387 */ /* 0x0007e20000100a00 */
[CC--:B------:R-:W-:Y:S01]  /*7a30*/  LEA R96, P4, R20.reuse, R4.reuse, 0x2 ;  /* 0x0000000414607211 */ /* 0x0c0fe200078810ff */
[----:B------:R-:W-:Y:S01]  /*7a40*/  IMAD R73, R73, UR5, RZ ;  /* 0x0000000549497c24 */ /* 0x000fe2000f8e02ff */
[-C--:B------:R-:W-:Y:S01]  /*7a50*/  LEA.HI.X.SX32 R23, R93, R5.reuse, 0x2, P5 ;  /* 0x000000055d177211 */ /* 0x080fe200028f16ff */
[----:B------:R4:W-:Y:S01]  /*7a60*/  STL.64 [R1+0x1fa8], R10 ;  /* 0x001fa80a01007387 */ /* 0x0009e20000100a00 */
[-C--:B------:R-:W-:Y:S01]  /*7a70*/  LEA.HI.X.SX32 R97, R20, R5.reuse, 0x2, P4 ;  /* 0x0000000514617211 */ /* 0x080fe200020f16ff */
[----:B------:R-:W-:Y:S01]  /*7a80*/  IMAD R72, R72, UR5, RZ ;  /* 0x0000000548487c24 */ /* 0x000fe2000f8e02ff */
[-C--:B------:R-:W-:Y:S01]  /*7a90*/  LEA R20, P4, R21, R4.reuse, 0x2 ;  /* 0x0000000415147211 */ /* 0x080fe200078810ff */
[----:B------:R2:W-:Y:S01]  /*7aa0*/  STL.64 [R1+0x1fc8], R22 ;  /* 0x001fc81601007387 */ /* 0x0005e20000100a00 */
[-C--:B-1----:R-:W-:Y:S01]  /*7ab0*/  LEA R18, P6, R92, R4.reuse, 0x2 ;  /* 0x000000045c127211 */ /* 0x082fe200078c10ff */
[----:B------:R-:W-:Y:S01]  /*7ac0*/  IMAD R71, R71, UR5, RZ ;  /* 0x0000000547477c24 */ /* 0x000fe2000f8e02ff */
[-C--:B------:R-:W-:Y:S01]  /*7ad0*/  LEA.HI.X.SX32 R21, R21, R5.reuse, 0x2, P4 ;  /* 0x0000000515157211 */ /* 0x080fe200020f16ff */
[----:B------:R-:W-:Y:S01]  /*7ae0*/  STL.64 [R1+0x1fb8], R100 ;  /* 0x001fb86401007387 */ /* 0x000fe20000100a00 */
[-C--:B---3--:R-:W-:Y:S01]  /*7af0*/  LEA R12, P2, R91, R4.reuse, 0x2 ;  /* 0x000000045b0c7211 */ /* 0x088fe200078410ff */
[----:B------:R-:W-:Y:S01]  /*7b00*/  IMAD R70, R70, UR5, RZ ;  /* 0x0000000546467c24 */ /* 0x000fe2000f8e02ff */
        /* <DEDUP_REMOVED lines=8> */
[-C--:B--2---:R-:W-:Y:S01]  /*7b90*/  LEA R22, P5, R89, R4.reuse, 0x2 ;  /* 0x0000000459167211 */ /* 0x084fe200078a10ff */
[----:B------:R2:W-:Y:S01]  /*7ba0*/  STL.64 [R1+0x1fe8], R12 ;  /* 0x001fe80c01007387 */ /* 0x0005e20000100a00 */
[-C--:B------:R-:W-:Y:S01]  /*7bb0*/  LEA R168, P4, R81, R4.reuse, 0x2 ;  /* 0x0000000451a87211 */ /* 0x080fe200078810ff */
[----:B------:R-:W-:Y:S01]  /*7bc0*/  IMAD R66, R66, UR5, RZ ;  /* 0x0000000542427c24 */ /* 0x000fe2000f8e02ff */
[-C--:B------:R-:W-:Y:S01]  /*7bd0*/  LEA.HI.X.SX32 R23, R89, R5.reuse, 0x2, P5 ;  /* 0x0000000559177211 */ /* 0x080fe200028f16ff */
[----:B------:R3:W-:Y:S01]  /*7be0*/  STL.64 [R1+0x1ff8], R10 ;  /* 0x001ff80a01007387 */ /* 0x0007e20000100a00 */
[-C--:B------:R-:W-:Y:S01]  /*7bf0*/  LEA R152, P5, R85, R4.reuse, 0x2 ;  /* 0x0000000455987211 */ /* 0x080fe200078a10ff */
[----:B------:R-:W-:Y:S01]  /*7c00*/  IMAD R65, R65, UR5, RZ ;  /* 0x0000000541417c24 */ /* 0x000fe2000f8e02ff */
[-C--:B------:R-:W-:Y:S01]  /*7c10*/  LEA.HI.X.SX32 R169, R81, R5.reuse, 0x2, P4 ;  /* 0x0000000551a97211 */ /* 0x080fe200020f16ff */
[----:B------:R4:W-:Y:S01]  /*7c20*/  STL.64 [R1+0x2008], R96 ;  /* 0x0020086001007387 */ /* 0x0009e20000100a00 */
[-C--:B-1----:R-:W-:Y:S01]  /*7c30*/  LEA R18, P6, R88, R4.reuse, 0x2 ;  /* 0x0000000458127211 */ /* 0x082fe200078c10ff */
[----:B------:R-:W-:Y:S01]  /*7c40*/  IMAD R64, R64, UR5, RZ ;  /* 0x0000000540407c24 */ /* 0x000fe2000f8e02ff */
[-C--:B------:R-:W-:Y:S01]  /*7c50*/  LEA.HI.X.SX32 R153, R85, R5.reuse, 0x2, P5 ;  /* 0x0000000555997211 */ /* 0x080fe200028f16ff */
[----:B------:R-:W-:Y:S01]  /*7c60*/  STL.64 [R1+0x2018], R22 ;  /* 0x0020181601007387 */ /* 0x000fe20000100a00 */
[-C--:B--2---:R-:W-:Y:S01]  /*7c70*/  LEA R12, P2, R87, R4.reuse, 0x2 ;  /* 0x00000004570c7211 */ /* 0x084fe200078410ff */
[----:B------:R-:W-:Y:S01]  /*7c80*/  IMAD R63, R63, UR5, RZ ;  /* 0x000000053f3f7c24 */ /* 0x000fe2000f8e02ff */
[-C--:B------:R-:W-:Y:S01]  /*7c90*/  LEA.HI.X.SX32 R19, R88, R5.reuse, 0x2, P6 ;  /* 0x0000000558137211 */ /* 0x080fe200030f16ff */
[----:B------:R-:W-:Y:S01]  /*7ca0*/  IMAD R62, R62, UR5, RZ ;  /* 0x000000053e3e7c24 */ /* 0x000fe2000f8e02ff */
[-C--:B---3--:R-:W-:Y:S01]  /*7cb0*/  LEA R10, P3, R86, R4.reuse, 0x2 ;  /* 0x00000004560a7211 */ /* 0x088fe200078610ff */
[----:B------:R-:W-:Y:S01]  /*7cc0*/  IMAD R61, R61, UR5, RZ ;  /* 0x000000053d3d7c24 */ /* 0x000fe2000f8e02ff */
[-C--:B------:R-:W-:Y:S01]  /*7cd0*/  LEA.HI.X.SX32 R13, R87, R5.reuse, 0x2, P2 ;  /* 0x00000005570d7211 */ /* 0x080fe200010f16ff */
[----:B------:R-:W-:Y:S01]  /*7ce0*/  STL.64 [R1+0x2028], R18 ;  /* 0x0020281201007387 */ /* 0x000fe20000100a00 */
[-C--:B------:R-:W-:Y:S01]  /*7cf0*/  LEA R156, P6, R84, R4.reuse, 0x2 ;  /* 0x00000004549c7211 */ /* 0x080fe200078c10ff */
[----:B------:R-:W-:Y:S01]  /*7d00*/  IMAD R60, R60, UR5, RZ ;  /* 0x000000053c3c7c24 */ /* 0x000fe2000f8e02ff */
[-C--:B------:R-:W-:Y:S01]  /*7d10*/  LEA R160, P2, R83, R4.reuse, 0x2 ;  /* 0x0000000453a07211 */ /* 0x080fe200078410ff */
[----:B------:R-:W-:Y:S01]  /*7d20*/  STL.64 [R1+0x2038], R12 ;  /* 0x0020380c01007387 */ /* 0x000fe20000100a00 */
[-C--:B------:R-:W-:Y:S01]  /*7d30*/  LEA.HI.X.SX32 R11, R86, R5.reuse, 0x2, P3 ;  /* 0x00000005560b7211 */ /* 0x080fe200018f16ff */
[----:B------:R-:W-:Y:S01]  /*7d40*/  IMAD R59, R59, UR5, RZ ;  /* 0x000000053b3b7c24 */ /* 0x000fe2000f8e02ff */
[-C--:B------:R-:W-:Y:S01]  /*7d50*/  LEA R164, P3, R82, R4.reuse, 0x2 ;  /* 0x0000000452a47211 */ /* 0x080fe200078610ff */
[----:B------:R1:W-:Y:S01]  /*7d60*/  STL.64 [R1+0x2888], R12 ;  /* 0x0028880c01007387 */ /* 0x0003e20000100a00 */
[-C--:B------:R-:W-:Y:S01]  /*7d70*/  LEA R172, P5, R80, R4.reuse, 0x2 ;  /* 0x0000000450ac7211 */ /* 0x080fe200078a10ff */
[----:B------:R-:W-:Y:S01]  /*7d80*/  IMAD R58, R58, UR5, RZ ;  /* 0x000000053a3a7c24 */ /* 0x000fe2000f8e02ff */
[-C--:B------:R-:W-:Y:S01]  /*7d90*/  LEA.HI.X.SX32 R157, R84, R5.reuse, 0x2, P6 ;  /* 0x00000005549d7211 */ /* 0x080fe200030f16ff */
[----:B------:R-:W-:Y:S01]  /*7da0*/  STL.64 [R1+0x2890], R20 ;  /* 0x0028901401007387 */ /* 0x000fe20000100a00 */
[-C--:B------:R-:W-:Y:S01]  /*7db0*/  LEA R176, P6, R79, R4.reuse, 0x2 ;  /* 0x000000044fb07211 */ /* 0x080fe200078c10ff */
[----:B------:R-:W-:Y:S01]  /*7dc0*/  IMAD R57, R57, UR5, RZ ;  /* 0x0000000539397c24 */ /* 0x000fe2000f8e02ff */
[-C--:B------:R-:W-:Y:S01]  /*7dd0*/  LEA.HI.X.SX32 R161, R83, R5.reuse, 0x2, P2 ;  /* 0x0000000553a17211 */ /* 0x080fe200010f16ff */
[----:B------:R-:W-:Y:S01]  /*7de0*/  STL.64 [R1+0x2048], R10 ;  /* 0x0020480a01007387 */ /* 0x000fe20000100a00 */
[-C--:B------:R-:W-:Y:S01]  /*7df0*/  LEA R180, P2, R78, R4.reuse, 0x2 ;  /* 0x000000044eb47211 */ /* 0x080fe200078410ff */
[----:B------:R-:W-:Y:S01]  /*7e00*/  IMAD R55, R55, UR5, RZ ;  /* 0x0000000537377c24 */ /* 0x000fe2000f8e02ff */
[-C--:B------:R-:W-:Y:S01]  /*7e10*/  LEA.HI.X.SX32 R165, R82, R5.reuse, 0x2, P3 ;  /* 0x0000000552a57211 */ /* 0x080fe200018f16ff */
[----:B------:R2:W-:Y:S01]  /*7e20*/  STL.64 [R1+0x2898], R10 ;  /* 0x0028980a01007387 */ /* 0x0005e20000100a00 */
[-C--:B------:R-:W-:Y:S01]  /*7e30*/  LEA R184, P3, R77, R4.reuse, 0x2 ;  /* 0x000000044db87211 */ /* 0x080fe200078610ff */
        /* <DEDUP_REMOVED lines=59> */
[----:B------:R-:W-:Y:S01]  /*81f0*/  LEA.HI.X.SX32 R229, R66, R5, 0x2, P4 ;  /* 0x0000000542e57211 */ /* 0x000fe200020f16ff */
[----:B------:R-:W-:Y:S01]  /*8200*/  IMAD R3, R56, R35, RZ ;  /* 0x0000002338037224 */ /* 0x000fe200078e02ff */
        /* <DEDUP_REMOVED lines=10> */
[-C--:B------:R-:W-:Y:S01]  /*82b0*/  LEA R78, P6, R59, R4.reuse, 0x2 ;  /* 0x000000043b4e7211 */ /* 0x080fe200078c10ff */
[----:B------:R-:W-:Y:S01]  /*82c0*/  IMAD R36, R36, UR5, RZ ;  /* 0x0000000524247c24 */ /* 0x000fe2000f8e02ff */
[-C--:B------:R-:W-:Y:S01]  /*82d0*/  LEA.HI.X.SX32 R245, R62, R5.reuse, 0x2, P3 ;  /* 0x000000053ef57211 */ /* 0x080fe200018f16ff */
[----:B------:R-:W-:Y:S01]  /*82e0*/  STL.64 [R1+0x2a08], R224 ;  /* 0x002a08e001007387 */ /* 0x000fe20000100a00 */
[-C--:B------:R-:W-:Y:S01]  /*82f0*/  LEA.HI.X.SX32 R249, R61, R5.reuse, 0x2, P4 ;  /* 0x000000053df97211 */ /* 0x080fe200020f16ff */
[----:B------:R-:W3:Y:S01]  /*8300*/  LDC R56, c[0x0][0x230] ;  /* 0x00008c00ff387b82 */ /* 0x000ee20000000800 */
        /* <DEDUP_REMOVED lines=32> */
[-C--:B----4-:R-:W-:Y:S01]  /*8510*/  LEA R96, P5, R48, R4.reuse, 0x2 ;  /* 0x0000000430607211 */ /* 0x090fe200078a10ff */
        /* <DEDUP_REMOVED lines=41> */
[-C--:B------:R-:W-:Y:S01]  /*87b0*/  LEA R118, P6, R37, R4.reuse, 0x2 ;  /* 0x0000000425767211 */ /* 0x080fe200078c10ff */
[----:B------:R-:W-:Y:S01]  /*87c0*/  VIADD R54, R149, 0xfffffffd ;  /* 0xfffffffd95367836 */ /* 0x000fe20000000000 */
[-C--:B------:R-:W-:Y:S01]  /*87d0*/  LEA R120, P2, R36, R4.reuse, 0x2 ;  /* 0x0000000424787211 */ /* 0x080fe200078410ff */
[----:B------:R-:W-:Y:S01]  /*87e0*/  STL.64 [R1+0x2a70], R88 ;  /* 0x002a705801007387 */ /* 0x000fe20000100a00 */
[-C--:B------:R-:W-:Y:S01]  /*87f0*/  LEA.HI.X.SX32 R113, R40, R5.reuse, 0x2, P3 ;  /* 0x0000000528717211 */ /* 0x080fe200018f16ff */
[----:B------:R-:W4:Y:S01]  /*8800*/  LDC R57, c[0x0][0x230] ;  /* 0x00008c00ff397b82 */ /* 0x000f220000000800 */
[-C--:B------:R-:W-:Y:S01]  /*8810*/  LEA.HI.X.SX32 R115, R39, R5.reuse, 0x2, P4 ;  /* 0x0000000527737211 */ /* 0x080fe200020f16ff */
[----:B------:R-:W-:Y:S01]  /*8820*/  STL.64 [R1+0x1e70], R90 ;  /* 0x001e705a01007387 */ /* 0x000fe20000100a00 */
[-C--:B------:R-:W-:Y:S01]  /*8830*/  LEA.HI.X.SX32 R117, R38, R5.reuse, 0x2, P5 ;  /* 0x0000000526757211 */ /* 0x080fe200028f16ff */
[----:B------:R-:W-:Y:S01]  /*8840*/  IMAD.SHL.U32 R38, R16, 0x10, RZ ;  /* 0x0000001010267824 */ /* 0x000fe200078e00ff */
[-C--:B------:R-:W-:Y:S01]  /*8850*/  LEA.HI.X.SX32 R119, R37, R5.reuse, 0x2, P6 ;  /* 0x0000000525777211 */ /* 0x080fe200030f16ff */
[----:B------:R-:W-:Y:S01]  /*8860*/  STL.64 [R1+0x2a78], R90 ;  /* 0x002a785a01007387 */ /* 0x000fe20000100a00 */
[-C--:B------:R-:W-:Y:S01]  /*8870*/  LEA.HI.X.SX32 R121, R36, R5.reuse, 0x2, P2 ;  /* 0x0000000524797211 */ /* 0x080fe200010f16ff */
[----:B------:R-:W4:Y:S01]  /*8880*/  LDC R58, c[0x0][0x230] ;  /* 0x00008c00ff3a7b82 */ /* 0x000f220000000800 */
[-C--:B------:R-:W-:Y:S01]  /*8890*/  LEA R122, P3, R33, R4.reuse, 0x2 ;  /* 0x00000004217a7211 */ /* 0x080fe200078610ff */
[----:B------:R-:W-:Y:S01]  /*88a0*/  STL.64 [R1+0x1e80], R92 ;  /* 0x001e805c01007387 */ /* 0x000fe20000100a00 */
[-C--:B------:R-:W-:Y:S01]  /*88b0*/  LEA R124, P4, R32, R4.reuse, 0x2 ;  /* 0x00000004207c7211 */ /* 0x080fe200078810ff */
[C---:B------:R-:W-:Y:S01]  /*88c0*/  IMAD R36, R16.reuse, 0xe, RZ ;  /* 0x0000000e10247824 */ /* 0x040fe200078e02ff */
[-C--:B------:R-:W-:Y:S01]  /*88d0*/  LEA R126, P5, R31, R4.reuse, 0x2 ;  /* 0x000000041f7e7211 */ /* 0x080fe200078a10ff */
[----:B------:R-:W-:Y:S01]  /*88e0*/  STL.64 [R1+0x2a80], R92 ;  /* 0x002a805c01007387 */ /* 0x000fe20000100a00 */
[-C--:B------:R-:W-:Y:S01]  /*88f0*/  LEA R128, P6, R7, R4.reuse, 0x2 ;  /* 0x0000000407807211 */ /* 0x080fe200078c10ff */
[----:B------:R-:W-:Y:S01]  /*8900*/  IMAD R37, R16, 0xf, RZ ;  /* 0x0000000f10257824 */ /* 0x000fe200078e02ff */
[-C--:B------:R-:W-:Y:S01]  /*8910*/  LEA R130, P2, R8, R4.reuse, 0x2 ;  /* 0x0000000408827211 */ /* 0x080fe200078410ff */
[----:B------:R-:W-:Y:S01]  /*8920*/  STL.64 [R1+0x1e90], R94 ;  /* 0x001e905e01007387 */ /* 0x000fe20000100a00 */
[-C--:B------:R-:W-:Y:S01]  /*8930*/  LEA.HI.X.SX32 R123, R33, R5.reuse, 0x2, P3 ;  /* 0x00000005217b7211 */ /* 0x080fe200018f16ff */
[----:B------:R-:W-:Y:S01]  /*8940*/  IMAD R33, R16, 0xc, RZ ;  /* 0x0000000c10217824 */ /* 0x000fe200078e02ff */
[-C--:B------:R-:W-:Y:S01]  /*8950*/  LEA.HI.X.SX32 R125, R32, R5.reuse, 0x2, P4 ;  /* 0x00000005207d7211 */ /* 0x080fe200020f16ff */
[----:B------:R-:W-:Y:S01]  /*8960*/  STL.64 [R1+0x2a88], R94 ;  /* 0x002a885e01007387 */ /* 0x000fe20000100a00 */
[-C--:B------:R-:W-:Y:S01]  /*8970*/  LEA.HI.X.SX32 R127, R31, R5.reuse, 0x2, P5 ;  /* 0x000000051f7f7211 */ /* 0x080fe200028f16ff */
[----:B------:R-:W-:Y:S01]  /*8980*/  IMAD R31, R16, 0xa, RZ ;  /* 0x0000000a101f7824 */ /* 0x000fe200078e02ff */
[-C--:B------:R-:W-:Y:S01]  /*8990*/  LEA.HI.X.SX32 R129, R7, R5.reuse, 0x2, P6 ;  /* 0x0000000507817211 */ /* 0x080fe200030f16ff */
[----:B------:R-:W-:Y:S01]  /*89a0*/  STL.64 [R1+0x1ea0], R96 ;  /* 0x001ea06001007387 */ /* 0x000fe20000100a00 */
[-C--:B------:R-:W-:Y:S01]  /*89b0*/  LEA.HI.X.SX32 R131, R8, R5.reuse, 0x2, P2 ;  /* 0x0000000508837211 */ /* 0x080fe200010f16ff */
[C---:B------:R-:W-:Y:S01]  /*89c0*/  IMAD R32, R16.reuse, 0xb, RZ ;  /* 0x0000000b10207824 */ /* 0x040fe200078e02ff */
[-C--:B------:R-:W-:Y:S01]  /*89d0*/  LEA R132, P3, R9, R4.reuse, 0x2 ;  /* 0x0000000409847211 */ /* 0x080fe200078610ff */
[----:B------:R-:W-:Y:S01]  /*89e0*/  STL.64 [R1+0x2a90], R96 ;  /* 0x002a906001007387 */ /* 0x000fe20000100a00 */
[-C--:B------:R-:W-:Y:S01]  /*89f0*/  LEA R134, P4, R15, R4.reuse, 0x2 ;  /* 0x000000040f867211 */ /* 0x080fe200078810ff */
[----:B------:R-:W-:Y:S01]  /*8a00*/  IMAD R39, R16, 0x11, RZ ;  /* 0x0000001110277824 */ /* 0x000fe200078e02ff */
        /* <DEDUP_REMOVED lines=13> */
[----:B------:R4:W-:Y:S01]  /*8ae0*/  STL.64 [R1+0x2aa0], R100 ;  /* 0x002aa06401007387 */ /* 0x0009e20000100a00 */
[-C--:B------:R-:W-:Y:S01]  /*8af0*/  LEA.HI.X.SX32 R143, R26, R5.reuse, 0x2, P2 ;  /* 0x000000051a8f7211 */ /* 0x080fe200010f16ff */
[----:B------:R-:W-:Y:S01]  /*8b00*/  IMAD.SHL.U32 R25, R16, 0x4, RZ ;  /* 0x0000000410197824 */ /* 0x000fe200078e00ff */
        /* <DEDUP_REMOVED lines=8> */
[----:B------:R-:W-:Y:S01]  /*8b90*/  LEA R148, P2, R30, R4, 0x2 ;  /* 0x000000041e947211 */ /* 0x000fe200078410ff */
        /* <DEDUP_REMOVED lines=9> */
[----:B------:R-:W-:Y:S01]  /*8c30*/  LEA.HI.X.SX32 R149, R30, R5, 0x2, P2 ;  /* 0x000000051e957211 */ /* 0x000fe200010f16ff */
[----:B---3--:R-:W-:Y:S01]  /*8c40*/  VIADD R5, R56, 0xfffffffc ;  /* 0xfffffffc38057836 */ /* 0x008fe20000000000 */
[----:B------:R-:W-:Y:S01]  /*8c50*/  LEA R8, P3, R2, UR6, 0x2 ;  /* 0x0000000602087c11 */ /* 0x000fe2000f8610ff */
[----:B------:R-:W-:Y:S01]  /*8c60*/  STL.64 [R1+0x2ab8], R106 ;  /* 0x002ab86a01007387 */ /* 0x000fe20000100a00 */
[----:B------:R-:W3:Y:S01]  /*8c70*/  LDC R56, c[0x0][0x230] ;  /* 0x00008c00ff387b82 */ /* 0x000ee20000000800 */
[----:B------:R-:W-:Y:S01]  /*8c80*/  LEA R4, P5, R0, UR6, 0x2 ;  /* 0x0000000600047c11 */ /* 0x000fe2000f8a10ff */
[----:B------:R-:W-:Y:S01]  /*8c90*/  IMAD.SHL.U32 R29, R16, 0x8, RZ ;  /* 0x00000008101d7824 */ /* 0x000fe200078e00ff */
[----:B------:R-:W-:Y:S01]  /*8ca0*/  STL.64 [R1+0x1f00], R108 ;  /* 0x001f006c01007387 */ /* 0x000fe20000100a00 */
[----:B------:R-:W-:Y:S01]  /*8cb0*/  LEA.HI.X.SX32 R9, R2, UR7, 0x2, P3 ;  /* 0x0000000702097c11 */ /* 0x000fe200098f16ff */
[----:B------:R-:W-:Y:S01]  /*8cc0*/  IMAD R30, R16, 0x9, RZ ;  /* 0x00000009101e7824 */ /* 0x000fe200078e02ff */
[----:B------:R-:W-:Y:S01]  /*8cd0*/  ISETP.GE.U32.AND P3, PT, R5, 0x7fffffdd, PT ;  /* 0x7fffffdd0500780c */ /* 0x000fe20003f66070 */
[----:B------:R-:W3:Y:S01]  /*8ce0*/  S2R R71, SR_TID.X ;  /* 0x0000000000477919 */ /* 0x000ee20000002100 */
[----:B------:R-:W-:Y:S01]  /*8cf0*/  LEA.HI.X.SX32 R5, R0, UR7, 0x2, P5 ;  /* 0x0000000700057c11 */ /* 0x000fe2000a8f16ff */
[----:B------:R-:W-:Y:S01]  /*8d00*/  IMAD.SHL.U32 R0, R16, 0x2, RZ ;  /* 0x0000000210007824 */ /* 0x000fe200078e00ff */
[----:B------:R-:W-:Y:S01]  /*8d10*/  ISETP.GE.U32.AND P2, PT, R54, 0x7fffffde, PT ;  /* 0x7fffffde3600780c */ /* 0x000fe20003f46070 */
[----:B------:R4:W-:Y:S01]  /*8d20*/  STL.64 [R1+0x2ac0], R108 ;  /* 0x002ac06c01007387 */ /* 0x0009e20000100a00 */
[--C-:B-1----:R-:W-:Y:S01]  /*8d30*/  IMAD.WIDE R12, R16, 0x4, R8.reuse ;  /* 0x00000004100c7825 */ /* 0x102fe200078e0208 */
[----:B------:R-:W-:Y:S01]  /*8d40*/  LEA R6, P4, R3, UR6, 0x2 ;  /* 0x0000000603067c11 */ /* 0x000fe2000f8810ff */
[----:B------:R-:W1:Y:S01]  /*8d50*/  LDC R55, c[0x0][0x230] ;  /* 0x00008c00ff377b82 */ /* 0x000e620000000800 */
[----:B------:R-:W-:Y:S01]  /*8d60*/  STL.64 [R1+0x1f10], R110 ;  /* 0x001f106e01007387 */ /* 0x000fe20000100a00 */
[----:B--2---:R-:W-:Y:S01]  /*8d70*/  IMAD.WIDE R10, R0, 0x4, R8 ;  /* 0x00000004000a7825 */ /* 0x004fe200078e0208 */
[----:B------:R-:W-:-:S02]  /*8d80*/  LEA R2, P6, R35, UR6, 0x2 ;  /* 0x0000000623027c11 */ /* 0x000fc4000f8c10ff */
[----:B------:R-:W-:Y:S01]  /*8d90*/  STL.64 [R1+0x2ac8], R110 ;  /* 0x002ac86e01007387 */ /* 0x000fe20000100a00 */
[----:B------:R-:W-:Y:S01]  /*8da0*/  LEA.HI.X.SX32 R7, R3, UR7, 0x2, P4 ;  /* 0x0000000703077c11 */ /* 0x000fe2000a0f16ff */
[--C-:B----4-:R-:W-:Y:S01]  /*8db0*/  IMAD.WIDE R100, R33, 0x4, R8.reuse ;  /* 0x0000000421647825 */ /* 0x110fe200078e0208 */
[----:B------:R-:W-:Y:S01]  /*8dc0*/  LEA.HI.X.SX32 R3, R35, UR7, 0x2, P6 ;  /* 0x0000000723037c11 */ /* 0x000fe2000b0f16ff */
[----:B------:R-:W-:Y:S01]  /*8dd0*/  STL.64 [R1+0x1f20], R112 ;  /* 0x001f207001007387 */ /* 0x000fe20000100a00 */
[----:B------:R-:W-:Y:S01]  /*8de0*/  ULDC.64 UR6, c[0x0][0x208] ;  /* 0x0000820000067ab9 */ /* 0x000fe20000000a00 */
[----:B------:R-:W-:Y:S02]  /*8df0*/  IMAD R35, R16, 0xd, RZ ;  /* 0x0000000d10237824 */ /* 0x000fe400078e02ff */
[----:B------:R-:W-:Y:S01]  /*8e00*/  STL.64 [R1+0x2ad0], R112 ;  /* 0x002ad07001007387 */ /* 0x000fe20000100a00 */
[----:B------:R-:W-:-:S03]  /*8e10*/  IMAD.WIDE R108, R32, 0x4, R8 ;  /* 0x00000004206c7825 */ /* 0x000fc600078e0208 */
[----:B------:R-:W-:Y:S01]  /*8e20*/  STL.64 [R1+0x1f30], R114 ;  /* 0x001f307201007387 */ /* 0x000fe20000100a00 */
[----:B------:R-:W-:-:S03]  /*8e30*/  IMAD.WIDE R92, R35, 0x4, R8 ;  /* 0x00000004235c7825 */ /* 0x000fc600078e0208 */
[----:B------:R-:W-:Y:S01]  /*8e40*/  STL.64 [R1+0x2ad8], R114 ;  /* 0x002ad87201007387 */ /* 0x000fe20000100a00 */
[----:B------:R-:W-:-:S03]  /*8e50*/  IMAD.WIDE R84, R36, 0x4, R8 ;  /* 0x0000000424547825 */ /* 0x000fc600078e0208 */
[----:B------:R-:W-:Y:S01]  /*8e60*/  STL.64 [R1+0x1f40], R116 ;  /* 0x001f407401007387 */ /* 0x000fe20000100a00 */
[----:B---3--:R-:W-:Y:S02]  /*8e70*/  IMAD.SHL.U32 R18, R71, 0x10, RZ ;  /* 0x0000001047127824 */ /* 0x008fe400078e00ff */
[--C-:B------:R-:W-:Y:S01]  /*8e80*/  IMAD.WIDE R76, R37, 0x4, R8.reuse ;  /* 0x00000004254c7825 */ /* 0x100fe200078e0208 */
[----:B------:R2:W-:Y:S02]  /*8e90*/  STL.64 [R1+0x2ae0], R116 ;  /* 0x002ae07401007387 */ /* 0x0005e40000100a00 */
[----:B------:R-:W-:Y:S01]  /*8ea0*/  LOP3.LUT R15, R18, 0x70, RZ, 0xc0, !PT ;  /* 0x00000070120f7812 */ /* 0x000fe200078ec0ff */
[----:B------:R-:W-:Y:S01]  /*8eb0*/  IMAD.WIDE R236, R38, 0x4, R8 ;  /* 0x0000000426ec7825 */ /* 0x000fe200078e0208 */
[----:B------:R-:W-:Y:S03]  /*8ec0*/  STL.64 [R1+0x1f50], R118 ;  /* 0x001f507601007387 */ /* 0x000fe60000100a00 */
[----:B------:R-:W-:Y:S01]  /*8ed0*/  IMAD R15, R252, 0x80, R15 ;  /* 0x00000080fc0f7824 */ /* 0x000fe200078e020f */
[----:B------:R-:W-:Y:S01]  /*8ee0*/  STL.64 [R1+0x2ae8], R118 ;  /* 0x002ae87601007387 */ /* 0x000fe20000100a00 */
[----:B------:R-:W-:-:S02]  /*8ef0*/  IMAD R43, R16, 0x15, RZ ;  /* 0x00000015102b7824 */ /* 0x000fc400078e02ff */
[----:B------:R-:W-:Y:S01]  /*8f00*/  VIADD R54, R15, UR44 ;  /* 0x0000002c0f367c36 */ /* 0x000fe20008000000 */
[----:B------:R-:W-:Y:S01]  /*8f10*/  STL.64 [R1+0x1f60], R120 ;  /* 0x001f607801007387 */ /* 0x000fe20000100a00 */
[----:B--2---:R-:W-:-:S03]  /*8f20*/  IMAD.WIDE R116, R31, 0x4, R8 ;  /* 0x000000041f747825 */ /* 0x004fc600078e0208 */
[----:B------:R-:W-:Y:S01]  /*8f30*/  STL.64 [R1+0x2af0], R120 ;  /* 0x002af07801007387 */ /* 0x000fe20000100a00 */
[----:B------:R-:W-:-:S03]  /*8f40*/  IMAD.WIDE R220, R39, 0x4, R8 ;  /* 0x0000000427dc7825 */ /* 0x000fc600078e0208 */
[----:B------:R-:W-:Y:S01]  /*8f50*/  STL.64 [R1+0x1f70], R122 ;  /* 0x001f707a01007387 */ /* 0x000fe20000100a00 */
[----:B------:R-:W-:Y:S02]  /*8f60*/  IMAD R44, R16, 0x16, RZ ;  /* 0x00000016102c7824 */ /* 0x000fe400078e02ff */
[--C-:B------:R-:W-:Y:S01]  /*8f70*/  IMAD.WIDE R204, R40, 0x4, R8.reuse ;  /* 0x0000000428cc7825 */ /* 0x100fe200078e0208 */
[----:B------:R-:W-:Y:S03]  /*8f80*/  STL.64 [R1+0x2af8], R122 ;  /* 0x002af87a01007387 */ /* 0x000fe60000100a00 */
[----:B------:R-:W-:Y:S01]  /*8f90*/  IMAD R45, R16, 0x17, RZ ;  /* 0x00000017102d7824 */ /* 0x000fe200078e02ff */
[----:B------:R-:W-:Y:S01]  /*8fa0*/  STL.64 [R1+0x1f80], R124 ;  /* 0x001f807c01007387 */ /* 0x000fe20000100a00 */
[----:B------:R-:W-:-:S03]  /*8fb0*/  IMAD.WIDE R188, R41, 0x4, R8 ;  /* 0x0000000429bc7825 */ /* 0x000fc600078e0208 */
[----:B------:R2:W-:Y:S01]  /*8fc0*/  STL.64 [R1+0x2b00], R124 ;  /* 0x002b007c01007387 */ /* 0x0005e20000100a00 */
[----:B------:R-:W-:Y:S02]  /*8fd0*/  IMAD R46, R16, 0x18, RZ ;  /* 0x00000018102e7824 */ /* 0x000fe400078e02ff */
[--C-:B------:R-:W-:Y:S01]  /*8fe0*/  IMAD.WIDE R172, R42, 0x4, R8.reuse ;  /* 0x000000042aac7825 */ /* 0x100fe200078e0208 */
[----:B------:R-:W-:Y:S03]  /*8ff0*/  STL.64 [R1+0x1f90], R126 ;  /* 0x001f907e01007387 */ /* 0x000fe60000100a00 */
[----:B------:R-:W-:Y:S01]  /*9000*/  IMAD R47, R16, 0x19, RZ ;  /* 0x00000019102f7824 */ /* 0x000fe200078e02ff */
[----:B------:R-:W-:Y:S01]  /*9010*/  STL.64 [R1+0x2b08], R126 ;  /* 0x002b087e01007387 */ /* 0x000fe20000100a00 */
[----:B------:R-:W-:-:S03]  /*9020*/  IMAD.WIDE R246, R43, 0x4, R8 ;  /* 0x000000042bf67825 */ /* 0x000fc600078e0208 */
[----:B------:R-:W-:Y:S01]  /*9030*/  STL.64 [R1+0x1fa0], R128 ;  /* 0x001fa08001007387 */ /* 0x000fe20000100a00 */
[----:B--2---:R-:W-:-:S03]  /*9040*/  IMAD.WIDE R124, R30, 0x4, R8 ;  /* 0x000000041e7c7825 */ /* 0x004fc600078e0208 */
[----:B------:R-:W-:Y:S01]  /*9050*/  STL.64 [R1+0x2b10], R128 ;  /* 0x002b108001007387 */ /* 0x000fe20000100a00 */
[----:B------:R-:W-:Y:S02]  /*9060*/  IMAD R48, R16, 0x1a, RZ ;  /* 0x0000001a10307824 */ /* 0x000fe400078e02ff */
[--C-:B------:R-:W-:Y:S01]  /*9070*/  IMAD.WIDE R230, R44, 0x4, R8.reuse ;  /* 0x000000042ce67825 */ /* 0x100fe200078e0208 */
[----:B------:R-:W-:Y:S03]  /*9080*/  STL.64 [R1+0x1fb0], R130 ;  /* 0x001fb08201007387 */ /* 0x000fe60000100a00 */
[----:B------:R-:W-:Y:S01]  /*9090*/  IMAD R49, R16, 0x1b, RZ ;  /* 0x0000001b10317824 */ /* 0x000fe200078e02ff */
[----:B------:R-:W-:Y:S01]  /*90a0*/  STL.64 [R1+0x2b18], R130 ;  /* 0x002b188201007387 */ /* 0x000fe20000100a00 */
[----:B------:R-:W-:-:S03]  /*90b0*/  IMAD.WIDE R214, R45, 0x4, R8 ;  /* 0x000000042dd67825 */ /* 0x000fc600078e0208 */
[----:B------:R-:W-:Y:S01]  /*90c0*/  STL.64 [R1+0x1fc0], R132 ;  /* 0x001fc08401007387 */ /* 0x000fe20000100a00 */
[----:B------:R-:W-:Y:S02]  /*90d0*/  IMAD R50, R16, 0x1c, RZ ;  /* 0x0000001c10327824 */ /* 0x000fe400078e02ff */
[--C-:B------:R-:W-:Y:S01]  /*90e0*/  IMAD.WIDE R202, R46, 0x4, R8.reuse ;  /* 0x000000042eca7825 */ /* 0x100fe200078e0208 */
[----:B------:R2:W-:Y:S03]  /*90f0*/  STL.64 [R1+0x2b20], R132 ;  /* 0x002b208401007387 */ /* 0x0005e60000100a00 */
[----:B------:R-:W-:Y:S01]  /*9100*/  IMAD R51, R16, 0x1d, RZ ;  /* 0x0000001d10337824 */ /* 0x000fe200078e02ff */
[----:B------:R-:W-:Y:S01]  /*9110*/  STL.64 [R1+0x1fd0], R134 ;  /* 0x001fd08601007387 */ /* 0x000fe20000100a00 */
[----:B------:R-:W-:-:S03]  /*9120*/  IMAD.WIDE R190, R47, 0x4, R8 ;  /* 0x000000042fbe7825 */ /* 0x000fc600078e0208 */
[----:B------:R-:W-:Y:S01]  /*9130*/  STL.64 [R1+0x2b28], R134 ;  /* 0x002b288601007387 */ /* 0x000fe20000100a00 */
[----:B------:R-:W-:Y:S02]  /*9140*/  IMAD R52, R16, 0x1e, RZ ;  /* 0x0000001e10347824 */ /* 0x000fe400078e02ff */
[--C-:B------:R-:W-:Y:S01]  /*9150*/  IMAD.WIDE R178, R48, 0x4, R8.reuse ;  /* 0x0000000430b27825 */ /* 0x100fe200078e0208 */
[----:B------:R-:W-:Y:S03]  /*9160*/  STL.64 [R1+0x1fe0], R146 ;  /* 0x001fe09201007387 */ /* 0x000fe60000100a00 */
[--C-:B--2---:R-:W-:Y:S01]  /*9170*/  IMAD.WIDE R132, R29, 0x4, R8.reuse ;  /* 0x000000041d847825 */ /* 0x104fe200078e0208 */
[----:B------:R-:W-:Y:S03]  /*9180*/  STL.64 [R1+0x2b30], R146 ;  /* 0x002b309201007387 */ /* 0x000fe60000100a00 */
[--C-:B------:R-:W-:Y:S01]  /*9190*/  IMAD.WIDE R166, R49, 0x4, R8.reuse ;  /* 0x0000000431a67825 */ /* 0x100fe200078e0208 */
[----:B------:R-:W-:Y:S03]  /*91a0*/  STL.64 [R1+0x1ff0], R144 ;  /* 0x001ff09001007387 */ /* 0x000fe60000100a00 */
[----:B------:R-:W-:Y:S01]  /*91b0*/  IMAD R53, R16, 0x1f, RZ ;  /* 0x0000001f10357824 */ /* 0x000fe200078e02ff */
[----:B------:R2:W-:Y:S01]  /*91c0*/  STL.64 [R1+0x2b38], R144 ;  /* 0x002b389001007387 */ /* 0x0005e20000100a00 */
[----:B------:R-:W-:-:S03]  /*91d0*/  IMAD.WIDE R154, R50, 0x4, R8 ;  /* 0x00000004329a7825 */ /* 0x000fc600078e0208 */
[----:B------:R-:W-:Y:S01]  /*91e0*/  STL.64 [R1+0x2000], R142 ;  /* 0x0020008e01007387 */ /* 0x000fe20000100a00 */
[----:B------:R-:W-:-:S03]  /*91f0*/  IMAD.WIDE R156, R51, 0x4, R8 ;  /* 0x00000004339c7825 */ /* 0x000fc600078e0208 */
[----:B------:R3:W-:Y:S01]  /*9200*/  STL.64 [R1+0x2b40], R142 ;  /* 0x002b408e01007387 */ /* 0x0007e20000100a00 */
[----:B------:R-:W-:-:S03]  /*9210*/  IMAD.WIDE R68, R52, 0x4, R8 ;  /* 0x0000000434447825 */ /* 0x000fc600078e0208 */
[----:B------:R-:W-:Y:S01]  /*9220*/  STL.64 [R1+0x2010], R140 ;  /* 0x0020108c01007387 */ /* 0x000fe20000100a00 */
[----:B------:R-:W-:-:S03]  /*9230*/  IMAD.WIDE R60, R53, 0x4, R8 ;  /* 0x00000004353c7825 */ /* 0x000fc600078e0208 */
[----:B------:R-:W-:Y:S01]  /*9240*/  STL.64 [R1+0x2b48], R140 ;  /* 0x002b488c01007387 */ /* 0x000fe20000100a00 */
[----:B--2---:R-:W-:-:S03]  /*9250*/  IMAD.WIDE R144, R28, 0x4, R6 ;  /* 0x000000041c907825 */ /* 0x004fc600078e0206 */
[----:B------:R-:W-:Y:S01]  /*9260*/  STL.64 [R1+0x2020], R138 ;  /* 0x0020208a01007387 */ /* 0x000fe20000100a00 */
[----:B---3--:R-:W-:-:S03]  /*9270*/  IMAD.WIDE R142, R28, 0x4, R8 ;  /* 0x000000041c8e7825 */ /* 0x008fc600078e0208 */
[----:B------:R-:W-:Y:S01]  /*9280*/  STL.64 [R1+0x2b50], R138 ;  /* 0x002b508a01007387 */ /* 0x000fe20000100a00 */
[----:B------:R-:W-:-:S03]  /*9290*/  IMAD.WIDE R130, R29, 0x4, R6 ;  /* 0x000000041d827825 */ /* 0x000fc600078e0206 */
[----:B------:R-:W-:Y:S01]  /*92a0*/  STL.64 [R1+0x2030], R136 ;  /* 0x0020308801007387 */ /* 0x000fe20000100a00 */
[----:B------:R-:W-:-:S03]  /*92b0*/  IMAD.WIDE R122, R30, 0x4, R6 ;  /* 0x000000041e7a7825 */ /* 0x000fc600078e0206 */
[----:B------:R2:W-:Y:S01]  /*92c0*/  STL.64 [R1+0x2b58], R136 ;  /* 0x002b588801007387 */ /* 0x0005e20000100a00 */
[----:B------:R-:W-:-:S03]  /*92d0*/  IMAD.WIDE R114, R31, 0x4, R6 ;  /* 0x000000041f727825 */ /* 0x000fc600078e0206 */
[----:B------:R-:W-:Y:S01]  /*92e0*/  STL.64 [R1+0x2450], R150 ;  /* 0x0024509601007387 */ /* 0x000fe20000100a00 */
[----:B------:R-:W-:-:S03]  /*92f0*/  IMAD.WIDE R106, R32, 0x4, R6 ;  /* 0x00000004206a7825 */ /* 0x000fc600078e0206 */
[----:B------:R3:W-:Y:S01]  /*9300*/  STL.64 [R1+0x2b60], R150 ;  /* 0x002b609601007387 */ /* 0x0007e20000100a00 */
[----:B------:R-:W-:-:S03]  /*9310*/  IMAD.WIDE R98, R33, 0x4, R6 ;  /* 0x0000000421627825 */ /* 0x000fc600078e0206 */
[----:B------:R-:W-:Y:S01]  /*9320*/  STL.64 [R1+0x2040], R148 ;  /* 0x0020409401007387 */ /* 0x000fe20000100a00 */
[----:B--2---:R-:W-:-:S03]  /*9330*/  IMAD.WIDE R136, R27, 0x4, R6 ;  /* 0x000000041b887825 */ /* 0x004fc600078e0206 */
[----:B------:R-:W-:Y:S01]  /*9340*/  STL.64 [R1+0x2b68], R148 ;  /* 0x002b689401007387 */ /* 0x000fe20000100a00 */
[----:B------:R-:W-:-:S03]  /*9350*/  IMAD.WIDE R90, R35, 0x4, R6 ;  /* 0x00000004235a7825 */ /* 0x000fc600078e0206 */
[----:B------:R-:W-:Y:S01]  /*9360*/  STL.64 [R1+0x2bb8], R56 ;  /* 0x002bb83801007387 */ /* 0x000fe20000100a00 */
[----:B---3--:R-:W-:-:S03]  /*9370*/  IMAD.WIDE R150, R27, 0x4, R8 ;  /* 0x000000041b967825 */ /* 0x008fc600078e0208 */
[----:B------:R-:W-:Y:S01]  /*9380*/  STL [R1+0x2bb0], R58 ;  /* 0x002bb03a01007387 */ /* 0x000fe20000100800 */
[----:B------:R-:W-:-:S03]  /*9390*/  IMAD.WIDE R82, R36, 0x4, R6 ;  /* 0x0000000424527825 */ /* 0x000fc600078e0206 */
[----:B------:R-:W-:Y:S01]  /*93a0*/  STL [R1+0x2b98], R71 ;  /* 0x002b984701007387 */ /* 0x000fe20000100800 */
[----:B------:R-:W-:-:S03]  /*93b0*/  IMAD.WIDE R248, R37, 0x4, R6 ;  /* 0x0000000425f87825 */ /* 0x000fc600078e0206 */
[----:B------:R2:W-:Y:S01]  /*93c0*/  STL.64 [R1+0x2ba0], R14 ;  /* 0x002ba00e01007387 */ /* 0x0005e20000100a00 */
[----:B------:R-:W-:-:S03]  /*93d0*/  IMAD.WIDE R232, R38, 0x4, R6 ;  /* 0x0000000426e87825 */ /* 0x000fc600078e0206 */
[----:B------:R3:W-:Y:S01]  /*93e0*/  STL.64 [R1+0x2068], R12 ;  /* 0x0020680c01007387 */ /* 0x0007e20000100a00 */
[----:B------:R-:W-:-:S03]  /*93f0*/  IMAD.WIDE R216, R39, 0x4, R6 ;  /* 0x0000000427d87825 */ /* 0x000fc600078e0206 */
[----:B------:R4:W-:Y:S01]  /*9400*/  STL.64 [R1+0x2050], R10 ;  /* 0x0020500a01007387 */ /* 0x0009e20000100a00 */
[----:B------:R-:W-:-:S03]  /*9410*/  IMAD.WIDE R200, R40, 0x4, R6 ;  /* 0x0000000428c87825 */ /* 0x000fc600078e0206 */
[----:B------:R-:W-:Y:S01]  /*9420*/  @!PT LDS RZ, [RZ] ;  /* 0x00000000fffff984 */ /* 0x000fe20000000800 */
[----:B------:R-:W-:Y:S01]  /*9430*/  @!PT LDS RZ, [RZ] ;  /* 0x00000000fffff984 */ /* 0x000fe20000000800 */
[----:B------:R-:W-:Y:S01]  /*9440*/  @!PT LDS RZ, [RZ] ;  /* 0x00000000fffff984 */ /* 0x000fe20000000800 */
[----:B------:R-:W-:Y:S01]  /*9450*/  LDGSTS.E [R54], desc[UR6][R8.64], !P1 ;  /* 0x0000000008367fae */ /* 0x000fe2000c921846 */
[----:B--2---:R-:W-:-:S03]  /*9460*/  IMAD.WIDE R14, R24, 0x4, R8 ;  /* 0x00000004180e7825 */ /* 0x004fc600078e0208 */
[----:B------:R-:W-:Y:S01]  /*9470*/  LDGSTS.E [R54+0x4000], desc[UR6][R6.64], !P1 ;  /* 0x0400000006367fae */ /* 0x000fe2000c921846 */
[----:B---3--:R-:W-:-:S03]  /*9480*/  IMAD.WIDE R12, R25, 0x4, R8 ;  /* 0x00000004190c7825 */ /* 0x008fc600078e0208 */
[----:B------:R-:W-:Y:S01]  /*9490*/  STL.64 [R1+0x20b0], R14 ;  /* 0x0020b00e01007387 */ /* 0x000fe20000100a00 */
[----:B----4-:R-:W-:-:S03]  /*94a0*/  IMAD.WIDE R10, R26, 0x4, R8 ;  /* 0x000000041a0a7825 */ /* 0x010fc600078e0208 */
        /* <DEDUP_REMOVED lines=14> */
[----:B------:R2:W-:Y:S01]  /*9590*/  STL.64 [R1+0x2b78], R132 ;  /* 0x002b788401007387 */ /* 0x0005e20000100a00 */
[----:B------:R-:W-:-:S03]  /*95a0*/  IMAD.WIDE R198, R46, 0x4, R6 ;  /* 0x000000042ec67825 */ /* 0x000fc600078e0206 */
[----:B------:R-:W-:Y:S01]  /*95b0*/  STL.64 [R1+0x2170], R124 ;  /* 0x0021707c01007387 */ /* 0x000fe20000100a00 */
[----:B------:R-:W-:-:S03]  /*95c0*/  IMAD.WIDE R186, R47, 0x4, R6 ;  /* 0x000000042fba7825 */ /* 0x000fc600078e0206 */
[----:B------:R-:W-:Y:S01]  /*95d0*/  STL.64 [R1+0x2b80], R124 ;  /* 0x002b807c01007387 */ /* 0x000fe20000100a00 */
[----:B------:R-:W-:-:S03]  /*95e0*/  IMAD.WIDE R174, R48, 0x4, R6 ;  /* 0x0000000430ae7825 */ /* 0x000fc600078e0206 */
[----:B------:R-:W-:Y:S01]  /*95f0*/  STL.64 [R1+0x2190], R116 ;  /* 0x0021907401007387 */ /* 0x000fe20000100a00 */
[----:B--2---:R-:W-:-:S03]  /*9600*/  IMAD.WIDE R132, R26, 0x4, R6 ;  /* 0x000000041a847825 */ /* 0x004fc600078e0206 */
        /* <DEDUP_REMOVED lines=12> */
[----:B------:R2:W-:Y:S01]  /*96d0*/  STL.64 [R1+0x2bc8], R92 ;  /* 0x002bc85c01007387 */ /* 0x0005e20000100a00 */
[----:B------:R-:W-:-:S03]  /*96e0*/  IMAD.WIDE R56, R0, 0x4, R4 ;  /* 0x0000000400387825 */ /* 0x000fc600078e0204 */
[----:B------:R-:W-:Y:S01]  /*96f0*/  STL.64 [R1+0x2210], R84 ;  /* 0x0022105401007387 */ /* 0x000fe20000100a00 */
[----:B---3--:R-:W-:-:S03]  /*9700*/  IMAD.WIDE R100, R0, 0x4, R6 ;  /* 0x0000000400647825 */ /* 0x008fc600078e0206 */
        /* <DEDUP_REMOVED lines=66> */
[----:B------:R-:W-:Y:S04]  /*9b30*/  STL.64 [R1+0x2278], R216 ;  /* 0x002278d801007387 */ /* 0x000fe80000100a00 */
        /* <DEDUP_REMOVED lines=13> */
[----:B------:R3:W-:Y:S04]  /*9c10*/  STL.64 [R1+0x2080], R92 ;  /* 0x0020805c01007387 */ /* 0x0007e80000100a00 */
        /* <DEDUP_REMOVED lines=27> */
[----:B------:R-:W-:Y:S01]  /*9dd0*/  STL.64 [R1+0x23e0], R18 ;  /* 0x0023e01201007387 */ /* 0x000fe20000100a00 */
[----:B------:R-:W-:-:S03]  /*9de0*/  IMAD.WIDE R148, R26, 0x4, R2 ;  /* 0x000000041a947825 */ /* 0x000fc600078e0202 */
[----:B------:R-:W-:Y:S01]  /*9df0*/  STL.64 [R1+0x2400], R74 ;  /* 0x0024004a01007387 */ /* 0x000fe20000100a00 */
[----:B------:R-:W-:-:S03]  /*9e00*/  IMAD.WIDE R140, R27, 0x4, R2 ;  /* 0x000000041b8c7825 */ /* 0x000fc600078e0202 */
[----:B------:R-:W-:Y:S01]  /*9e10*/  STL.64 [R1+0x2420], R64 ;  /* 0x0024204001007387 */ /* 0x000fe20000100a00 */
[----:B------:R-:W-:-:S03]  /*9e20*/  IMAD.WIDE R134, R28, 0x4, R2 ;  /* 0x000000041c867825 */ /* 0x000fc600078e0202 */
[----:B------:R-:W-:Y:S01]  /*9e30*/  STL.64 [R1+0x20a8], R58 ;  /* 0x0020a83a01007387 */ /* 0x000fe20000100a00 */
[--C-:B------:R-:W-:Y:S02]  /*9e40*/  IMAD.WIDE R126, R29, 0x4, R2.reuse ;  /* 0x000000041d7e7825 */ /* 0x100fe400078e0202 */
[----:B------:R-:W4:Y:S01]  /*9e50*/  LDC R29, c[0x0][0x230] ;  /* 0x00008c00ff1d7b82 */ /* 0x000f220000000800 */
[----:B------:R-:W4:Y:S04]  /*9e60*/  LDL.64 R24, [R1+0x20b0] ;  /* 0x0020b00001187983 */ /* 0x000f280000100a00 */
[----:B------:R-:W-:Y:S01]  /*9e70*/  STL.64 [R1+0x2440], R12 ;  /* 0x0024400c01007387 */ /* 0x000fe20000100a00 */
[----:B------:R-:W-:-:S03]  /*9e80*/  IMAD.WIDE R118, R30, 0x4, R2 ;  /* 0x000000041e767825 */ /* 0x000fc600078e0202 */
[----:B------:R-:W-:Y:S01]  /*9e90*/  STL.64 [R1+0x20c8], R70 ;  /* 0x0020c84601007387 */ /* 0x000fe20000100a00 */
[----:B------:R-:W-:-:S03]  /*9ea0*/  IMAD.WIDE R110, R31, 0x4, R2 ;  /* 0x000000041f6e7825 */ /* 0x000fc600078e0202 */
[----:B------:R-:W3:Y:S01]  /*9eb0*/  LDL.64 R26, [R1+0x2050] ;  /* 0x00205000011a7983 */ /* 0x000ee20000100a00 */
        /* <DEDUP_REMOVED lines=11> */
[----:B------:R-:W4:Y:S01]  /*9f70*/  LDL.64 R32, [R1+0x2078] ;  /* 0x0020780001207983 */ /* 0x000f220000100a00 */
        /* <DEDUP_REMOVED lines=24> */
[----:B------:R-:W3:Y:S04]  /*a100*/  LDL.64 R46, [R1+0x20d0] ;  /* 0x0020d000012e7983 */ /* 0x000ee80000100a00 */
[----:B------:R-:W-:Y:S04]  /*a110*/  STL.64 [R1+0x2328], R218 ;  /* 0x002328da01007387 */ /* 0x000fe80000100a00 */
[----:B------:R-:W-:Y:S04]  /*a120*/  STL.64 [R1+0x2348], R44 ;  /* 0x0023482c01007387 */ /* 0x000fe80000100a00 */
[----:B------:R-:W4:Y:S01]  /*a130*/  LDL.64 R48, [R1+0x2068] ;  /* 0x0020680001307983 */ /* 0x000f220000100a00 */
[----:B------:R-:W-:-:S03]  /*a140*/  IMAD.WIDE R160, R50, 0x4, R2 ;  /* 0x0000000432a07825 */ /* 0x000fc600078e0202 */
[----:B------:R-:W-:Y:S01]  /*a150*/  STL.64 [R1+0x2368], R42 ;  /* 0x0023682a01007387 */ /* 0x000fe20000100a00 */
[----:B------:R-:W-:-:S03]  /*a160*/  IMAD.WIDE R72, R51, 0x4, R2 ;  /* 0x0000000433487825 */ /* 0x000fc600078e0202 */
[----:B------:R-:W-:Y:S01]  /*a170*/  STL.64 [R1+0x2388], R40 ;  /* 0x0023882801007387 */ /* 0x000fe20000100a00 */
[----:B------:R-:W-:-:S03]  /*a180*/  IMAD.WIDE R62, R52, 0x4, R2 ;  /* 0x00000004343e7825 */ /* 0x000fc600078e0202 */
[----:B------:R-:W-:Y:S01]  /*a190*/  STL.64 [R1+0x23a8], R38 ;  /* 0x0023a82601007387 */ /* 0x000fe20000100a00 */
[----:B--2---:R-:W-:-:S03]  /*a1a0*/  IMAD.WIDE R10, R53, 0x4, R2 ;  /* 0x00000004350a7825 */ /* 0x004fc600078e0202 */
[----:B------:R-:W-:Y:S01]  /*a1b0*/  LDGSTS.E [R54+0x8000], desc[UR6][R4.64], !P1 ;  /* 0x0800000004367fae */ /* 0x000fe2000c921846 */
[----:B------:R-:W-:-:S03]  /*a1c0*/  IMAD.WIDE R30, R16, 0x4, R2 ;  /* 0x00000004101e7825 */ /* 0x000fc600078e0202 */
[----:B------:R-:W-:Y:S04]  /*a1d0*/  STL.64 [R1+0x23c8], R36 ;  /* 0x0023c82401007387 */ /* 0x000fe80000100a00 */
[----:B------:R-:W-:Y:S04]  /*a1e0*/  STL.64 [R1+0x23e8], R160 ;  /* 0x0023e8a001007387 */ /* 0x000fe80000100a00 */
[----:B------:R-:W-:Y:S04]  /*a1f0*/  LDGSTS.E [R54+0xc000], desc[UR6][R2.64], !P1 ;  /* 0x0c00000002367fae */ /* 0x000fe8000c921846 */
[----:B------:R-:W-:Y:S04]  /*a200*/  STL.64 [R1+0x2408], R72 ;  /* 0x0024084801007387 */ /* 0x000fe80000100a00 */
[----:B------:R-:W-:Y:S04]  /*a210*/  STL.64 [R1+0x2428], R62 ;  /* 0x0024283e01007387 */ /* 0x000fe80000100a00 */
[----:B------:R-:W-:Y:S04]  /*a220*/  STL.64 [R1+0x2460], R10 ;  /* 0x0024600a01007387 */ /* 0x000fe80000100a00 */
[----:B------:R2:W-:Y:S04]  /*a230*/  STL.64 [R1+0x2088], R30 ;  /* 0x0020881e01007387 */ /* 0x0005e80000100a00 */
[----:B----4-:R-:W-:Y:S04]  /*a240*/  LDGSTS.E [R54+0x4], desc[UR6][R48.64], !P0 ;  /* 0x0000400030367fae */ /* 0x010fe8000c121846 */
[----:B------:R-:W-:Y:S04]  /*a250*/  LDGSTS.E [R54+0x4004], desc[UR6][R32.64], !P0 ;  /* 0x0400400020367fae */ /* 0x000fe8000c121846 */
[----:B------:R-:W-:Y:S04]  /*a260*/  LDGSTS.E [R54+0x8004], desc[UR6][R92.64], !P0 ;  /* 0x080040005c367fae */ /* 0x000fe8000c121846 */
[----:B------:R2:W-:Y:S04]  /*a270*/  LDGSTS.E [R54+0xc004], desc[UR6][R30.64], !P0 ;  /* 0x0c0040001e367fae */ /* 0x0005e8000c121846 */
[----:B---3--:R3:W-:Y:S04]  /*a280*/  LDGSTS.E [R54+0x8], desc[UR6][R26.64], !P2 ;  /* 0x000080001a367fae */ /* 0x0087e8000d121846 */
[----:B------:R-:W4:Y:S04]  /*a290*/  LDL.LU.64 R92, [R1+0x2bc8] ;  /* 0x002bc800015c7983 */ /* 0x000f280000300a00 */
[----:B------:R-:W4:Y:S01]  /*a2a0*/  LDL.64 R32, [R1+0x20f0] ;  /* 0x0020f00001207983 */ /* 0x000f220000100a00 */
[----:B--2---:R-:W2:Y:S03]  /*a2b0*/  LDC R30, c[0x0][0x230] ;  /* 0x00008c00ff1e7b82 */ /* 0x004ea60000000800 */
[----:B------:R-:W-:Y:S04]  /*a2c0*/  LDGSTS.E [R54+0x4008], desc[UR6][R100.64], !P2 ;  /* 0x0400800064367fae */ /* 0x000fe8000d121846 */
[----:B------:R-:W-:Y:S01]  /*a2d0*/  LDGSTS.E [R54+0x8008], desc[UR6][R56.64], !P2 ;  /* 0x0800800038367fae */ /* 0x000fe2000d121846 */
[----:B---3--:R-:W3:Y:S03]  /*a2e0*/  LDC R27, c[0x0][0x230] ;  /* 0x00008c00ff1b7b82 */ /* 0x008ee60000000800 */
[----:B------:R-:W-:Y:S04]  /*a2f0*/  LDGSTS.E [R54+0xc008], desc[UR6][R58.64], !P2 ;  /* 0x0c0080003a367fae */ /* 0x000fe8000d121846 */
[----:B------:R-:W2:Y:S01]  /*a300*/  LDL.LU.64 R100, [R1+0x2bc0] ;  /* 0x002bc00001647983 */ /* 0x000ea20000300a00 */
[----:B------:R-:W3:Y:S03]  /*a310*/  LDC R31, c[0x0][0x230] ;  /* 0x00008c00ff1f7b82 */ /* 0x000ee60000000800 */
[----:B------:R-:W3:Y:S04]  /*a320*/  LDL.LU.64 R56, [R1+0x2bb8] ;  /* 0x002bb80001387983 */ /* 0x000ee80000300a00 */
[----:B------:R3:W-:Y:S04]  /*a330*/  LDGSTS.E [R54+0xc], desc[UR6][R24.64], !P3 ;  /* 0x0000c00018367fae */ /* 0x0007e8000d921846 */
[----:B------:R-:W4:Y:S04]  /*a340*/  LDL.LU R58, [R1+0x2bb0] ;  /* 0x002bb000013a7983 */ /* 0x000f280000300800 */
[----:B------:R-:W-:Y:S04]  /*a350*/  LDGSTS.E [R54+0x400c], desc[UR6][R108.64], !P3 ;  /* 0x0400c0006c367fae */ /* 0x000fe8000d921846 */
[----:B------:R-:W-:Y:S01]  /*a360*/  LDGSTS.E [R54+0x800c], desc[UR6][R14.64], !P3 ;  /* 0x0800c0000e367fae */ /* 0x000fe2000d921846 */
[----:B-1----:R-:W-:-:S03]  /*a370*/  VIADD R26, R55, 0xfffffffb ;  /* 0xfffffffb371a7836 */ /* 0x002fc60000000000 */
[----:B------:R-:W-:Y:S04]  /*a380*/  LDGSTS.E [R54+0xc00c], desc[UR6][R70.64], !P3 ;  /* 0x0c00c00046367fae */ /* 0x000fe8000d921846 */
[----:B------:R-:W2:Y:S04]  /*a390*/  LDL.LU.64 R108, [R1+0x2ba8] ;  /* 0x002ba800016c7983 */ /* 0x000ea80000300a00 */
[----:B------:R-:W2:Y:S01]  /*a3a0*/  LDL.LU.64 R14, [R1+0x2ba0] ;  /* 0x002ba000010e7983 */ /* 0x000ea20000300a00 */
[----:B------:R-:W-:Y:S02]  /*a3b0*/  ISETP.GE.U32.AND P0, PT, R26, 0x7fffffdc, PT ;  /* 0x7fffffdc1a00780c */ /* 0x000fe40003f06070 */
[----:B------:R-:W1:Y:S01]  /*a3c0*/  LDC R26, c[0x0][0x230] ;  /* 0x00008c00ff1a7b82 */ /* 0x000e620000000800 */
[----:B------:R-:W2:Y:S01]  /*a3d0*/  LDL.LU R71, [R1+0x2b98] ;  /* 0x002b980001477983 */ /* 0x000ea20000300800 */
[----:B---3--:R-:W-:-:S05]  /*a3e0*/  VIADD R25, R56, 0xfffffffa ;  /* 0xfffffffa38197836 */ /* 0x008fca0000000000 */
[----:B------:R-:W-:Y:S01]  /*a3f0*/  ISETP.GE.U32.AND P1, PT, R25, 0x7fffffdb, PT ;  /* 0x7fffffdb1900780c */ /* 0x000fe20003f26070 */
[----:B------:R-:W-:Y:S01]  /*a400*/  VIADD R24, R57, 0xfffffff9 ;  /* 0xfffffff939187836 */ /* 0x000fe20000000000 */
[----:B------:R-:W3:Y:S01]  /*a410*/  LDC R25, c[0x0][0x230] ;  /* 0x00008c00ff197b82 */ /* 0x000ee20000000800 */
[----:B----4-:R-:W-:-:S05]  /*a420*/  VIADD R0, R58, 0xfffffff8 ;  /* 0xfffffff83a007836 */ /* 0x010fca0000000000 */
[----:B------:R-:W-:Y:S02]  /*a430*/  ISETP.GE.U32.AND P3, PT, R0, 0x7fffffd9, PT ;  /* 0x7fffffd90000780c */ /* 0x000fe40003f66070 */
[----:B--2---:R-:W-:-:S05]  /*a440*/  LOP3.LUT R28, R15, 0x10, RZ, 0x3c, !PT ;  /* 0x000000100f1c7812 */ /* 0x004fca00078e3cff */
[----:B------:R-:W-:Y:S02]  /*a450*/  VIADD R0, R28, UR44 ;  /* 0x0000002c1c007c36 */ /* 0x000fe40008000000 */
[----:B------:R-:W2:Y:S03]  /*a460*/  LDC R28, c[0x0][0x230] ;  /* 0x00008c00ff1c7b82 */ /* 0x000ea60000000800 */
[----:B------:R-:W-:Y:S04]  /*a470*/  LDGSTS.E [R0], desc[UR6][R46.64], !P0 ;  /* 0x000000002e007fae */ /* 0x000fe8000c121846 */
[----:B------:R-:W-:Y:S04]  /*a480*/  LDGSTS.E [R0+0x4000], desc[UR6][R150.64], !P0 ;  /* 0x0400000096007fae */ /* 0x000fe8000c121846 */
[----:B------:R-:W-:Y:S04]  /*a490*/  LDGSTS.E [R0+0x8000], desc[UR6][R116.64], !P0 ;  /* 0x0800000074007fae */ /* 0x000fe8000c121846 */
[----:B------:R-:W-:Y:S04]  /*a4a0*/  LDGSTS.E [R0+0xc000], desc[UR6][R124.64], !P0 ;  /* 0x0c0000007c007fae */ /* 0x000fe8000c121846 */
[----:B------:R-:W4:Y:S04]  /*a4b0*/  LDL.LU.64 R150, [R1+0x2b90] ;  /* 0x002b900001967983 */ /* 0x000f280000300a00 */
[----:B------:R-:W2:Y:S04]  /*a4c0*/  LDL.LU.64 R116, [R1+0x2b88] ;  /* 0x002b880001747983 */ /* 0x000ea80000300a00 */
[----:B------:R3:W-:Y:S04]  /*a4d0*/  LDGSTS.E [R0+0x4], desc[UR6][R32.64], !P1 ;  /* 0x0000400020007fae */ /* 0x0007e8000c921846 */
[----:B------:R-:W2:Y:S04]  /*a4e0*/  LDL.LU.64 R124, [R1+0x2b80] ;  /* 0x002b8000017c7983 */ /* 0x000ea80000300a00 */
[----:B------:R-:W-:Y:S04]  /*a4f0*/  LDGSTS.E [R0+0x4004], desc[UR6][R132.64], !P1 ;  /* 0x0400400084007fae */ /* 0x000fe8000c921846 */
[----:B------:R-:W-:Y:S01]  /*a500*/  LDGSTS.E [R0+0x8004], desc[UR6][R142.64], !P1 ;  /* 0x080040008e007fae */ /* 0x000fe2000c921846 */
[----:B------:R-:W-:Y:S01]  /*a510*/  ISETP.GE.U32.AND P2, PT, R24, 0x7fffffda, PT ;  /* 0x7fffffda1800780c */ /* 0x000fe20003f46070 */
[----:B-1----:R-:W-:Y:S01]  /*a520*/  VIADD R26, R26, 0xfffffff6 ;  /* 0xfffffff61a1a7836 */ /* 0x002fe20000000000 */
[----:B---3--:R-:W1:Y:S01]  /*a530*/  LDC R32, c[0x0][0x230] ;  /* 0x00008c00ff207b82 */ /* 0x008e620000000800 */
[----:B------:R-:W-:Y:S04]  /*a540*/  LDGSTS.E [R0+0xc004], desc[UR6][R148.64], !P1 ;  /* 0x0c00400094007fae */ /* 0x000fe8000c921846 */
[----:B------:R-:W3:Y:S04]  /*a550*/  LDL.LU.64 R132, [R1+0x2b78] ;  /* 0x002b780001847983 */ /* 0x000ee80000300a00 */
[----:B------:R-:W2:Y:S01]  /*a560*/  LDL.LU.64 R142, [R1+0x2b70] ;  /* 0x002b7000018e7983 */ /* 0x000ea20000300a00 */
[----:B------:R-:W-:Y:S01]  /*a570*/  VIADD R24, R29, 0xfffffff7 ;  /* 0xfffffff71d187836 */ /* 0x000fe20000000000 */
[----:B------:R-:W-:Y:S01]  /*a580*/  LOP3.LUT R29, R15, 0x20, RZ, 0x3c, !PT ;  /* 0x000000200f1d7812 */ /* 0x000fe200078e3cff */
[----:B------:R-:W-:Y:S01]  /*a590*/  VIADD R25, R25, 0xfffffff5 ;  /* 0xfffffff519197836 */ /* 0x000fe20000000000 */
[----:B------:R-:W3:Y:S02]  /*a5a0*/  LDL.LU.64 R148, [R1+0x2b68] ;  /* 0x002b680001947983 */ /* 0x000ee40000300a00 */
[----:B------:R-:W-:Y:S01]  /*a5b0*/  ISETP.GE.U32.AND P1, PT, R24, 0x7fffffd8, PT ;  /* 0x7fffffd81800780c */ /* 0x000fe20003f26070 */
[----:B------:R-:W-:-:S02]  /*a5c0*/  VIADD R24, R27, 0xfffffff4 ;  /* 0xfffffff41b187836 */ /* 0x000fc40000000000 */
[----:B------:R-:W1:Y:S03]  /*a5d0*/  LDC R27, c[0x0][0x230] ;  /* 0x00008c00ff1b7b82 */ /* 0x000e660000000800 */
[----:B------:R-:W-:Y:S01]  /*a5e0*/  ISETP.GE.U32.AND P4, PT, R24, 0x7fffffd5, PT ;  /* 0x7fffffd51800780c */ /* 0x000fe20003f86070 */
[----:B------:R-:W-:Y:S01]  /*a5f0*/  VIADD R24, R31, 0xfffffff1 ;  /* 0xfffffff11f187836 */ /* 0x000fe20000000000 */
[----:B------:R-:W-:Y:S01]  /*a600*/  LOP3.LUT R31, R15, 0x50, RZ, 0x3c, !PT ;  /* 0x000000500f1f7812 */ /* 0x000fe200078e3cff */
[----:B------:R-:W-:Y:S01]  /*a610*/  VIADD R252, R34, 0x1f ;  /* 0x0000001f22fc7836 */ /* 0x000fe20000000000 */
[----:B------:R-:W-:Y:S01]  /*a620*/  LOP3.LUT R71, R71, 0x1f, RZ, 0xc0, !PT ;  /* 0x0000001f47477812 */ /* 0x000fe200078ec0ff */
[----:B----4-:R-:W-:Y:S04]  /*a630*/  LDGSTS.E [R0+0x8], desc[UR6][R150.64], !P2 ;  /* 0x0000800096007fae */ /* 0x010fe8000d121846 */
[----:B------:R-:W-:Y:S04]  /*a640*/  LDGSTS.E [R0+0x4008], desc[UR6][R136.64], !P2 ;  /* 0x0400800088007fae */ /* 0x000fe8000d121846 */
[----:B------:R-:W-:Y:S04]  /*a650*/  LDGSTS.E [R0+0x8008], desc[UR6][R138.64], !P2 ;  /* 0x080080008a007fae */ /* 0x000fe8000d121846 */
[----:B------:R-:W-:Y:S01]  /*a660*/  LDGSTS.E [R0+0xc008], desc[UR6][R140.64], !P2 ;  /* 0x0c0080008c007fae */ /* 0x000fe2000d121846 */
[----:B------:R-:W-:-:S02]  /*a670*/  ISETP.GE.U32.AND P2, PT, R26, 0x7fffffd7, PT ;  /* 0x7fffffd71a00780c */ /* 0x000fc40003f46070 */
[----:B------:R-:W4:Y:S01]  /*a680*/  LDC R26, c[0x0][0x230] ;  /* 0x00008c00ff1a7b82 */ /* 0x000f220000000800 */
[----:B------:R-:W3:Y:S04]  /*a690*/  LDL.LU.64 R150, [R1+0x2b60] ;  /* 0x002b600001967983 */ /* 0x000ee80000300a00 */
[----:B------:R-:W3:Y:S04]  /*a6a0*/  LDL.LU.64 R136, [R1+0x2b58] ;  /* 0x002b580001887983 */ /* 0x000ee80000300a00 */
[----:B------:R-:W3:Y:S04]  /*a6b0*/  LDL.LU.64 R138, [R1+0x2b50] ;  /* 0x002b5000018a7983 */ /* 0x000ee80000300a00 */
[----:B------:R-:W3:Y:S04]  /*a6c0*/  LDL.LU.64 R140, [R1+0x2b48] ;  /* 0x002b4800018c7983 */ /* 0x000ee80000300a00 */
[----:B--2---:R-:W-:Y:S04]  /*a6d0*/  LDGSTS.E [R0+0xc], desc[UR6][R142.64], !P3 ;  /* 0x0000c0008e007fae */ /* 0x004fe8000d921846 */
[----:B------:R-:W-:Y:S04]  /*a6e0*/  LDGSTS.E [R0+0x400c], desc[UR6][R144.64], !P3 ;  /* 0x0400c00090007fae */ /* 0x000fe8000d921846 */
[----:B------:R-:W-:Y:S04]  /*a6f0*/  LDGSTS.E [R0+0x800c], desc[UR6][R146.64], !P3 ;  /* 0x0800c00092007fae */ /* 0x000fe8000d921846 */
[----:B------:R2:W-:Y:S01]  /*a700*/  LDGSTS.E [R0+0xc00c], desc[UR6][R134.64], !P3 ;  /* 0x0c00c00086007fae */ /* 0x0005e2000d921846 */
[----:B------:R-:W-:Y:S01]  /*a710*/  ISETP.GE.U32.AND P3, PT, R25, 0x7fffffd6, PT ;  /* 0x7fffffd61900780c */ /* 0x000fe20003f66070 */
[----:B----4-:R-:W-:-:S02]  /*a720*/  VIADD R26, R26, 0xfffffff0 ;  /* 0xfffffff01a1a7836 */ /* 0x010fc40000000000 */
[----:B------:R-:W4:Y:S01]  /*a730*/  LDL.LU.64 R142, [R1+0x2b40] ;  /* 0x002b4000018e7983 */ /* 0x000f220000300a00 */
[----:B--2---:R-:W-:Y:S02]  /*a740*/  VIADD R0, R28, 0xfffffff3 ;  /* 0xfffffff31c007836 */ /* 0x004fe40000000000 */
[----:B------:R-:W-:Y:S01]  /*a750*/  VIADD R25, R30, 0xfffffff2 ;  /* 0xfffffff21e197836 */ /* 0x000fe20000000000 */
[----:B------:R-:W2:Y:S01]  /*a760*/  LDC R28, c[0x0][0x230] ;  /* 0x00008c00ff1c7b82 */ /* 0x000ea20000000800 */
[----:B------:R-:W-:Y:S01]  /*a770*/  ISETP.GE.U32.AND P5, PT, R26, 0x7fffffd1, PT ;  /* 0x7fffffd11a00780c */ /* 0x000fe20003fa6070 */
[----:B------:R-:W4:Y:S01]  /*a780*/  LDL.LU.64 R144, [R1+0x2b38] ;  /* 0x002b380001907983 */ /* 0x000f220000300a00 */
[----:B------:R-:W-:Y:S01]  /*a790*/  ISETP.GE.U32.AND P0, PT, R0, 0x7fffffd4, PT ;  /* 0x7fffffd40000780c */ /* 0x000fe20003f06070 */
[----:B------:R-:W-:Y:S01]  /*a7a0*/  VIADD R0, R29, UR44 ;  /* 0x0000002c1d007c36 */ /* 0x000fe20008000000 */
[----:B------:R-:W-:Y:S01]  /*a7b0*/  LOP3.LUT R30, R15, 0x30, RZ, 0x3c, !PT ;  /* 0x000000300f1e7812 */ /* 0x000fe200078e3cff */
[----:B------:R-:W4:Y:S02]  /*a7c0*/  LDL.LU.64 R146, [R1+0x2b30] ;  /* 0x002b300001927983 */ /* 0x000f240000300a00 */
[----:B------:R-:W2:Y:S02]  /*a7d0*/  LDC R29, c[0x0][0x230] ;  /* 0x00008c00ff1d7b82 */ /* 0x000ea40000000800 */
[----:B---3--:R-:W-:Y:S04]  /*a7e0*/  LDGSTS.E [R0], desc[UR6][R132.64], !P1 ;  /* 0x0000000084007fae */ /* 0x008fe8000c921846 */
[----:B------:R-:W-:Y:S02]  /*a7f0*/  LDGSTS.E [R0+0x4000], desc[UR6][R130.64], !P1 ;  /* 0x0400000082007fae */ /* 0x000fe4000c921846 */
[----:B------:R-:W3:Y:S02]  /*a800*/  LDC R26, c[0x0][0x230] ;  /* 0x00008c00ff1a7b82 */ /* 0x000ee40000000800 */
[----:B------:R-:W-:Y:S04]  /*a810*/  LDGSTS.E [R0+0x8000], desc[UR6][R128.64], !P1 ;  /* 0x0800000080007fae */ /* 0x000fe8000c921846 */
        /* <DEDUP_REMOVED lines=8> */
[----:B------:R-:W-:Y:S01]  /*a8a0*/  LDGSTS.E [R0+0xc008], desc[UR6][R110.64], !P3 ;  /* 0x0c0080006e007fae */ /* 0x000fe2000d921846 */
[----:B------:R-:W-:-:S03]  /*a8b0*/  ISETP.GE.U32.AND P3, PT, R25, 0x7fffffd3, PT ;  /* 0x7fffffd31900780c */ /* 0x000fc60003f66070 */
[----:B------:R-:W-:Y:S04]  /*a8c0*/  LDGSTS.E [R0+0xc], desc[UR6][R108.64], !P4 ;  /* 0x0000c0006c007fae */ /* 0x000fe8000e121846 */
[----:B------:R-:W-:Y:S04]  /*a8d0*/  LDGSTS.E [R0+0x400c], desc[UR6][R106.64], !P4 ;  /* 0x0400c0006a007fae */ /* 0x000fe8000e121846 */
[----:B------:R-:W-:Y:S04]  /*a8e0*/  LDGSTS.E [R0+0x800c], desc[UR6][R104.64], !P4 ;  /* 0x0800c00068007fae */ /* 0x000fe8000e121846 */
[----:B------:R2:W-:Y:S01]  /*a8f0*/  LDGSTS.E [R0+0xc00c], desc[UR6][R102.64], !P4 ;  /* 0x0c00c00066007fae */ /* 0x0005e2000e121846 */
[----:B------:R-:W-:Y:S01]  /*a900*/  ISETP.GE.U32.AND P4, PT, R24, 0x7fffffd2, PT ;  /* 0x7fffffd21800780c */ /* 0x000fe20003f86070 */
[----:B-1----:R-:W-:-:S02]  /*a910*/  VIADD R25, R27, 0xffffffef ;  /* 0xffffffef1b197836 */ /* 0x002fc40000000000 */
[----:B--2---:R-:W-:Y:S01]  /*a920*/  VIADD R24, R28, 0xffffffee ;  /* 0xffffffee1c187836 */ /* 0x004fe20000000000 */
[----:B------:R-:W1:Y:S01]  /*a930*/  LDC R27, c[0x0][0x230] ;  /* 0x00008c00ff1b7b82 */ /* 0x000e620000000800 */
[----:B------:R-:W2:Y:S01]  /*a940*/  LDL.LU.64 R134, [R1+0x2b28] ;  /* 0x002b280001867983 */ /* 0x000ea20000300a00 */
[----:B------:R-:W-:Y:S01]  /*a950*/  VIADD R0, R30, UR44 ;  /* 0x0000002c1e007c36 */ /* 0x000fe20008000000 */
[----:B------:R-:W-:Y:S02]  /*a960*/  ISETP.GE.U32.AND P2, PT, R25, 0x7fffffd0, PT ;  /* 0x7fffffd01900780c */ /* 0x000fe40003f46070 */
[----:B------:R-:W4:Y:S03]  /*a970*/  LDL.LU.64 R132, [R1+0x2b20] ;  /* 0x002b200001847983 */ /* 0x000f260000300a00 */
[----:B------:R-:W1:Y:S01]  /*a980*/  LDC R28, c[0x0][0x230] ;  /* 0x00008c00ff1c7b82 */ /* 0x000e620000000800 */
[----:B------:R-:W-:Y:S01]  /*a990*/  LDGSTS.E [R0], desc[UR6][R100.64], !P0 ;  /* 0x0000000064007fae */ /* 0x000fe2000c121846 */
[----:B------:R-:W-:-:S03]  /*a9a0*/  ISETP.GE.U32.AND P1, PT, R24, 0x7fffffcf, PT ;  /* 0x7fffffcf1800780c */ /* 0x000fc60003f26070 */
[----:B------:R-:W-:Y:S01]  /*a9b0*/  LDGSTS.E [R0+0x4000], desc[UR6][R98.64], !P0 ;  /* 0x0400000062007fae */ /* 0x000fe2000c121846 */
[----:B------:R-:W-:Y:S01]  /*a9c0*/  VIADD R24, R29, 0xffffffed ;  /* 0xffffffed1d187836 */ /* 0x000fe20000000000 */
[----:B------:R-:W-:Y:S01]  /*a9d0*/  LOP3.LUT R30, R15, 0x40, RZ, 0x3c, !PT ;  /* 0x000000400f1e7812 */ /* 0x000fe200078e3cff */
[----:B------:R-:W1:Y:S01]  /*a9e0*/  LDC R29, c[0x0][0x230] ;  /* 0x00008c00ff1d7b82 */ /* 0x000e620000000800 */
[----:B------:R-:W-:Y:S04]  /*a9f0*/  LDGSTS.E [R0+0x8000], desc[UR6][R96.64], !P0 ;  /* 0x0800000060007fae */ /* 0x000fe8000c121846 */
[----:B------:R-:W-:Y:S04]  /*aa00*/  LDGSTS.E [R0+0xc000], desc[UR6][R94.64], !P0 ;  /* 0x0c0000005e007fae */ /* 0x000fe8000c121846 */
[----:B------:R-:W-:Y:S04]  /*aa10*/  LDGSTS.E [R0+0x4], desc[UR6][R92.64], !P3 ;  /* 0x000040005c007fae */ /* 0x000fe8000d921846 */
[----:B------:R-:W-:Y:S04]  /*aa20*/  LDGSTS.E [R0+0x4004], desc[UR6][R90.64], !P3 ;  /* 0x040040005a007fae */ /* 0x000fe8000d921846 */
[----:B------:R-:W-:Y:S01]  /*aa30*/  LDGSTS.E [R0+0x8004], desc[UR6][R88.64], !P3 ;  /* 0x0800400058007fae */ /* 0x000fe2000d921846 */
[----:B------:R-:W-:-:S03]  /*aa40*/  ISETP.GE.U32.AND P0, PT, R24, 0x7fffffce, PT ;  /* 0x7fffffce1800780c */ /* 0x000fc60003f06070 */
[----:B------:R-:W-:Y:S01]  /*aa50*/  LDGSTS.E [R0+0xc004], desc[UR6][R86.64], !P3 ;  /* 0x0c00400056007fae */ /* 0x000fe2000d921846 */
[----:B------:R-:W-:Y:S02]  /*aa60*/  VIADD R24, R30, UR44 ;  /* 0x0000002c1e187c36 */ /* 0x000fe40008000000 */
[----:B------:R-:W-:Y:S01]  /*aa70*/  VIADD R25, R32, 0xffffffec ;  /* 0xffffffec20197836 */ /* 0x000fe20000000000 */
[----:B------:R-:W-:Y:S01]  /*aa80*/  LDGSTS.E [R0+0x8], desc[UR6][R84.64], !P4 ;  /* 0x0000800054007fae */ /* 0x000fe2000e121846 */
[----:B------:R-:W1:Y:S03]  /*aa90*/  LDC R30, c[0x0][0x230] ;  /* 0x00008c00ff1e7b82 */ /* 0x000e660000000800 */
[----:B------:R-:W-:Y:S04]  /*aaa0*/  LDGSTS.E [R0+0x4008], desc[UR6][R82.64], !P4 ;  /* 0x0400800052007fae */ /* 0x000fe8000e121846 */
[----:B------:R-:W-:Y:S01]  /*aab0*/  LDGSTS.E [R0+0x8008], desc[UR6][R80.64], !P4 ;  /* 0x0800800050007fae */ /* 0x000fe2000e121846 */
[----:B---3--:R-:W-:Y:S01]  /*aac0*/  VIADD R26, R26, 0xffffffeb ;  /* 0xffffffeb1a1a7836 */ /* 0x008fe20000000000 */
[----:B------:R-:W3:Y:S02]  /*aad0*/  LDC R32, c[0x0][0x230] ;  /* 0x00008c00ff207b82 */ /* 0x000ee40000000800 */
[----:B------:R-:W2:Y:S04]  /*aae0*/  LDL.LU.64 R130, [R1+0x2b18] ;  /* 0x002b180001827983 */ /* 0x000ea80000300a00 */
[----:B------:R-:W-:Y:S04]  /*aaf0*/  LDGSTS.E [R0+0xc008], desc[UR6][R78.64], !P4 ;  /* 0x0c0080004e007fae */ /* 0x000fe8000e121846 */
[----:B------:R-:W4:Y:S04]  /*ab00*/  LDL.LU.64 R128, [R1+0x2b10] ;  /* 0x002b100001807983 */ /* 0x000f280000300a00 */
[----:B------:R-:W-:Y:S04]  /*ab10*/  LDGSTS.E [R0+0xc], desc[UR6][R76.64], !P5 ;  /* 0x0000c0004c007fae */ /* 0x000fe8000e921846 */
[----:B------:R-:W2:Y:S04]  /*ab20*/  LDL.LU.64 R126, [R1+0x2b08] ;  /* 0x002b0800017e7983 */ /* 0x000ea80000300a00 */
[----:B------:R-:W-:Y:S04]  /*ab30*/  LDGSTS.E [R0+0x400c], desc[UR6][R248.64], !P5 ;  /* 0x0400c000f8007fae */ /* 0x000fe8000e921846 */
[----:B------:R-:W4:Y:S04]  /*ab40*/  LDL.LU.64 R124, [R1+0x2b00] ;  /* 0x002b0000017c7983 */ /* 0x000f280000300a00 */
[----:B------:R-:W-:Y:S01]  /*ab50*/  LDGSTS.E [R0+0x800c], desc[UR6][R244.64], !P5 ;  /* 0x0800c000f4007fae */ /* 0x000fe2000e921846 */
[----:B------:R-:W-:-:S03]  /*ab60*/  ISETP.GE.U32.AND P3, PT, R25, 0x7fffffcd, PT ;  /* 0x7fffffcd1900780c */ /* 0x000fc60003f66070 */
[----:B------:R-:W2:Y:S04]  /*ab70*/  LDL.LU.64 R122, [R1+0x2af8] ;  /* 0x002af800017a7983 */ /* 0x000ea80000300a00 */
[----:B------:R1:W-:Y:S04]  /*ab80*/  LDGSTS.E [R0+0xc00c], desc[UR6][R240.64], !P5 ;  /* 0x0c00c000f0007fae */ /* 0x0003e8000e921846 */
[----:B------:R-:W4:Y:S04]  /*ab90*/  LDL.LU.64 R120, [R1+0x2af0] ;  /* 0x002af00001787983 */ /* 0x000f280000300a00 */
[----:B------:R-:W-:Y:S04]  /*aba0*/  LDGSTS.E [R24], desc[UR6][R236.64], !P2 ;  /* 0x00000000ec187fae */ /* 0x000fe8000d121846 */
[----:B------:R-:W2:Y:S04]  /*abb0*/  LDL.LU.64 R118, [R1+0x2ae8] ;  /* 0x002ae80001767983 */ /* 0x000ea80000300a00 */
[----:B------:R-:W-:Y:S04]  /*abc0*/  LDGSTS.E [R24+0x4000], desc[UR6][R232.64], !P2 ;  /* 0x04000000e8187fae */ /* 0x000fe8000d121846 */
[----:B------:R-:W4:Y:S04]  /*abd0*/  LDL.LU.64 R116, [R1+0x2ae0] ;  /* 0x002ae00001747983 */ /* 0x000f280000300a00 */
[----:B------:R-:W-:Y:S04]  /*abe0*/  LDGSTS.E [R24+0x8000], desc[UR6][R228.64], !P2 ;  /* 0x08000000e4187fae */ /* 0x000fe8000d121846 */
[----:B------:R-:W2:Y:S04]  /*abf0*/  LDL.LU.64 R114, [R1+0x2ad8] ;  /* 0x002ad80001727983 */ /* 0x000ea80000300a00 */
[----:B------:R-:W-:Y:S04]  /*ac00*/  LDGSTS.E [R24+0xc000], desc[UR6][R224.64], !P2 ;  /* 0x0c000000e0187fae */ /* 0x000fe8000d121846 */
[----:B------:R-:W4:Y:S04]  /*ac10*/  LDL.LU.64 R112, [R1+0x2ad0] ;  /* 0x002ad00001707983 */ /* 0x000f280000300a00 */
[----:B------:R-:W-:Y:S04]  /*ac20*/  LDGSTS.E [R24+0x4], desc[UR6][R220.64], !P1 ;  /* 0x00004000dc187fae */ /* 0x000fe8000c921846 */
[----:B------:R-:W2:Y:S04]  /*ac30*/  LDL.LU.64 R110, [R1+0x2ac8] ;  /* 0x002ac800016e7983 */ /* 0x000ea80000300a00 */
[----:B------:R-:W-:Y:S01]  /*ac40*/  LDGSTS.E [R24+0x4004], desc[UR6][R216.64], !P1 ;  /* 0x04004000d8187fae */ /* 0x000fe2000c921846 */
[----:B-1----:R-:W-:-:S02]  /*ac50*/  VIADD R25, R27, 0xffffffea ;  /* 0xffffffea1b197836 */ /* 0x002fc40000000000 */
[----:B------:R-:W-:Y:S01]  /*ac60*/  VIADD R0, R29, 0xffffffe8 ;  /* 0xffffffe81d007836 */ /* 0x000fe20000000000 */
[----:B------:R-:W4:Y:S01]  /*ac70*/  LDL.LU.64 R108, [R1+0x2ac0] ;  /* 0x002ac000016c7983 */ /* 0x000f220000300a00 */
[----:B------:R-:W1:Y:S03]  /*ac80*/  LDC R27, c[0x0][0x230] ;  /* 0x00008c00ff1b7b82 */ /* 0x000e660000000800 */
[----:B------:R-:W-:Y:S04]  /*ac90*/  LDGSTS.E [R24+0x8004], desc[UR6][R212.64], !P1 ;  /* 0x08004000d4187fae */ /* 0x000fe8000c921846 */
[----:B------:R-:W2:Y:S01]  /*aca0*/  LDL.LU.64 R106, [R1+0x2ab8] ;  /* 0x002ab800016a7983 */ /* 0x000ea20000300a00 */
[----:B------:R-:W3:Y:S03]  /*acb0*/  LDC R29, c[0x0][0x230] ;  /* 0x00008c00ff1d7b82 */ /* 0x000ee60000000800 */
[----:B------:R-:W-:Y:S04]  /*acc0*/  LDGSTS.E [R24+0xc004], desc[UR6][R208.64], !P1 ;  /* 0x0c004000d0187fae */ /* 0x000fe8000c921846 */
[----:B------:R-:W4:Y:S04]  /*acd0*/  LDL.LU.64 R104, [R1+0x2ab0] ;  /* 0x002ab00001687983 */ /* 0x000f280000300a00 */
[----:B------:R-:W-:Y:S04]  /*ace0*/  LDGSTS.E [R24+0x8], desc[UR6][R204.64], !P0 ;  /* 0x00008000cc187fae */ /* 0x000fe8000c121846 */
[----:B------:R-:W2:Y:S04]  /*acf0*/  LDL.LU.64 R102, [R1+0x2aa8] ;  /* 0x002aa80001667983 */ /* 0x000ea80000300a00 */
[----:B------:R-:W-:Y:S04]  /*ad00*/  LDGSTS.E [R24+0x4008], desc[UR6][R200.64], !P0 ;  /* 0x04008000c8187fae */ /* 0x000fe8000c121846 */
[----:B------:R-:W4:Y:S04]  /*ad10*/  LDL.LU.64 R100, [R1+0x2aa0] ;  /* 0x002aa00001647983 */ /* 0x000f280000300a00 */
[----:B------:R-:W-:Y:S01]  /*ad20*/  LDGSTS.E [R24+0x8008], desc[UR6][R196.64], !P0 ;  /* 0x08008000c4187fae */ /* 0x000fe2000c121846 */
[----:B------:R-:W-:-:S02]  /*ad30*/  ISETP.GE.U32.AND P1, PT, R25, 0x7fffffcb, PT ;  /* 0x7fffffcb1900780c */ /* 0x000fc40003f26070 */
[----:B------:R-:W1:Y:S01]  /*ad40*/  LDC R25, c[0x0][0x230] ;  /* 0x00008c00ff197b82 */ /* 0x000e620000000800 */
[----:B------:R-:W2:Y:S04]  /*ad50*/  LDL.LU.64 R98, [R1+0x2a98] ;  /* 0x002a980001627983 */ /* 0x000ea80000300a00 */
[----:B------:R-:W-:Y:S01]  /*ad60*/  LDGSTS.E [R24+0xc008], desc[UR6][R192.64], !P0 ;  /* 0x0c008000c0187fae */ /* 0x000fe2000c121846 */
[----:B------:R-:W-:Y:S02]  /*ad70*/  ISETP.GE.U32.AND P0, PT, R26, 0x7fffffcc, PT ;  /* 0x7fffffcc1a00780c */ /* 0x000fe40003f06070 */
[----:B------:R-:W3:Y:S01]  /*ad80*/  LDC R26, c[0x0][0x230] ;  /* 0x00008c00ff1a7b82 */ /* 0x000ee20000000800 */
[----:B------:R-:W4:Y:S04]  /*ad90*/  LDL.LU.64 R96, [R1+0x2a90] ;  /* 0x002a900001607983 */ /* 0x000f280000300a00 */
[----:B------:R-:W2:Y:S04]  /*ada0*/  LDL.LU.64 R94, [R1+0x2a88] ;  /* 0x002a8800015e7983 */ /* 0x000ea80000300a00 */
[----:B------:R-:W4:Y:S04]  /*adb0*/  LDL.LU.64 R92, [R1+0x2a80] ;  /* 0x002a8000015c7983 */ /* 0x000f280000300a00 */
[----:B------:R-:W2:Y:S04]  /*adc0*/  LDL.LU.64 R90, [R1+0x2a78] ;  /* 0x002a7800015a7983 */ /* 0x000ea80000300a00 */
[----:B------:R-:W-:Y:S04]  /*add0*/  LDGSTS.E [R24+0xc], desc[UR6][R188.64], !P3 ;  /* 0x0000c000bc187fae */ /* 0x000fe8000d921846 */
[----:B------:R-:W4:Y:S04]  /*ade0*/  LDL.LU.64 R88, [R1+0x2a70] ;  /* 0x002a700001587983 */ /* 0x000f280000300a00 */
[----:B------:R-:W-:Y:S04]  /*adf0*/  LDGSTS.E [R24+0x400c], desc[UR6][R184.64], !P3 ;  /* 0x0400c000b8187fae */ /* 0x000fe8000d921846 */
[----:B------:R-:W2:Y:S04]  /*ae00*/  LDL.LU.64 R86, [R1+0x2a68] ;  /* 0x002a680001567983 */ /* 0x000ea80000300a00 */
[----:B------:R-:W-:Y:S04]  /*ae10*/  LDGSTS.E [R24+0x800c], desc[UR6][R180.64], !P3 ;  /* 0x0800c000b4187fae */ /* 0x000fe8000d921846 */
[----:B------:R-:W4:Y:S04]  /*ae20*/  LDL.LU.64 R84, [R1+0x2a60] ;  /* 0x002a600001547983 */ /* 0x000f280000300a00 */
[----:B------:R1:W-:Y:S04]  /*ae30*/  LDGSTS.E [R24+0xc00c], desc[UR6][R176.64], !P3 ;  /* 0x0c00c000b0187fae */ /* 0x0003e8000d921846 */
[----:B------:R-:W2:Y:S01]  /*ae40*/  LDL.LU.64 R82, [R1+0x2a58] ;  /* 0x002a580001527983 */ /* 0x000ea20000300a00 */
[----:B------:R-:W-:-:S03]  /*ae50*/  ISETP.GE.U32.AND P3, PT, R0, 0x7fffffc9, PT ;  /* 0x7fffffc90000780c */ /* 0x000fc60003f66070 */
[----:B------:R-:W4:Y:S01]  /*ae60*/  LDL.LU.64 R80, [R1+0x2a50] ;  /* 0x002a500001507983 */ /* 0x000f220000300a00 */
[----:B-1----:R-:W-:-:S03]  /*ae70*/  VIADD R24, R28, 0xffffffe9 ;  /* 0xffffffe91c187836 */ /* 0x002fc60000000000 */
[----:B------:R-:W2:Y:S01]  /*ae80*/  LDL.LU.64 R78, [R1+0x2a48] ;  /* 0x002a4800014e7983 */ /* 0x000ea20000300a00 */
[----:B------:R-:W-:Y:S01]  /*ae90*/  VIADD R0, R31, UR44 ;  /* 0x0000002c1f007c36 */ /* 0x000fe20008000000 */
[----:B------:R-:W1:Y:S02]  /*aea0*/  LDC R28, c[0x0][0x230] ;  /* 0x00008c00ff1c7b82 */ /* 0x000e640000000800 */
[----:B------:R-:W4:Y:S01]  /*aeb0*/  LDL.LU.64 R76, [R1+0x2a40] ;  /* 0x002a4000014c7983 */ /* 0x000f220000300a00 */
[----:B------:R-:W-:-:S03]  /*aec0*/  ISETP.GE.U32.AND P2, PT, R24, 0x7fffffca, PT ;  /* 0x7fffffca1800780c */ /* 0x000fc60003f46070 */
[----:B------:R-:W2:Y:S02]  /*aed0*/  LDL.LU.64 R248, [R1+0x2a38] ;  /* 0x002a380001f87983 */ /* 0x000ea40000300a00 */
[----:B------:R-:W1:Y:S02]  /*aee0*/  LDC R31, c[0x0][0x230] ;  /* 0x00008c00ff1f7b82 */ /* 0x000e640000000800 */
[----:B------:R-:W4:Y:S04]  /*aef0*/  LDL.LU.64 R244, [R1+0x2a30] ;  /* 0x002a300001f47983 */ /* 0x000f280000300a00 */
[----:B------:R-:W2:Y:S04]  /*af00*/  LDL.LU.64 R240, [R1+0x2a28] ;  /* 0x002a280001f07983 */ /* 0x000ea80000300a00 */
[----:B------:R-:W4:Y:S04]  /*af10*/  LDL.LU.64 R236, [R1+0x2a20] ;  /* 0x002a200001ec7983 */ /* 0x000f280000300a00 */
[----:B------:R-:W2:Y:S01]  /*af20*/  LDL.LU.64 R232, [R1+0x2a18] ;  /* 0x002a180001e87983 */ /* 0x000ea20000300a00 */
[----:B------:R-:W-:-:S02]  /*af30*/  VIADD R24, R30, 0xffffffe7 ;  /* 0xffffffe71e187836 */ /* 0x000fc40000000000 */
[----:B------:R-:W-:Y:S01]  /*af40*/  VIADD R25, R25, 0xffffffe6 ;  /* 0xffffffe619197836 */ /* 0x000fe20000000000 */
[----:B------:R-:W4:Y:S01]  /*af50*/  LDL.LU.64 R228, [R1+0x2a10] ;  /* 0x002a100001e47983 */ /* 0x000f220000300a00 */
[----:B------:R-:W1:Y:S03]  /*af60*/  LDC R30, c[0x0][0x230] ;  /* 0x00008c00ff1e7b82 */ /* 0x000e660000000800 */
[----:B------:R-:W2:Y:S04]  /*af70*/  LDL.LU.64 R224, [R1+0x2a08] ;  /* 0x002a080001e07983 */ /* 0x000ea80000300a00 */
[----:B------:R-:W-:Y:S04]  /*af80*/  LDGSTS.E [R0], desc[UR6][R172.64], !P0 ;  /* 0x00000000ac007fae */ /* 0x000fe8000c121846 */
        /* <DEDUP_REMOVED lines=8> */
[----:B------:R-:W-:Y:S01]  /*b010*/  LDGSTS.E [R0+0x4], desc[UR6][R246.64], !P1 ;  /* 0x00004000f6007fae */ /* 0x000fe2000c921846 */
[----:B---3--:R-:W-:-:S03]  /*b020*/  VIADD R24, R26, 0xffffffe5 ;  /* 0xffffffe51a187836 */ /* 0x008fc60000000000 */
[----:B------:R-:W3:Y:S04]  /*b030*/  LDL.LU.64 R204, [R1+0x29e0] ;  /* 0x0029e00001cc7983 */ /* 0x000ee80000300a00 */
[----:B------:R-:W-:Y:S04]  /*b040*/  LDGSTS.E [R0+0x4004], desc[UR6][R242.64], !P1 ;  /* 0x04004000f2007fae */ /* 0x000fe8000c921846 */
[----:B------:R-:W4:Y:S04]  /*b050*/  LDL.LU.64 R200, [R1+0x29d8] ;  /* 0x0029d80001c87983 */ /* 0x000f280000300a00 */
[----:B------:R-:W-:Y:S04]  /*b060*/  LDGSTS.E [R0+0x8004], desc[UR6][R238.64], !P1 ;  /* 0x08004000ee007fae */ /* 0x000fe8000c921846 */
[----:B------:R-:W2:Y:S04]  /*b070*/  LDL.LU.64 R196, [R1+0x29d0] ;  /* 0x0029d00001c47983 */ /* 0x000ea80000300a00 */
[----:B------:R-:W-:Y:S04]  /*b080*/  LDGSTS.E [R0+0xc004], desc[UR6][R234.64], !P1 ;  /* 0x0c004000ea007fae */ /* 0x000fe8000c921846 */
[----:B------:R-:W3:Y:S04]  /*b090*/  LDL.LU.64 R192, [R1+0x29c8] ;  /* 0x0029c80001c07983 */ /* 0x000ee80000300a00 */
[----:B------:R-:W-:Y:S04]  /*b0a0*/  LDGSTS.E [R0+0x8], desc[UR6][R230.64], !P2 ;  /* 0x00008000e6007fae */ /* 0x000fe8000d121846 */
[----:B------:R-:W4:Y:S04]  /*b0b0*/  LDL.LU.64 R188, [R1+0x29c0] ;  /* 0x0029c00001bc7983 */ /* 0x000f280000300a00 */
[----:B------:R-:W-:Y:S04]  /*b0c0*/  LDGSTS.E [R0+0x4008], desc[UR6][R226.64], !P2 ;  /* 0x04008000e2007fae */ /* 0x000fe8000d121846 */
[----:B------:R-:W2:Y:S04]  /*b0d0*/  LDL.LU.64 R184, [R1+0x29b8] ;  /* 0x0029b80001b87983 */ /* 0x000ea80000300a00 */
[----:B------:R-:W-:Y:S04]  /*b0e0*/  LDGSTS.E [R0+0x8008], desc[UR6][R222.64], !P2 ;  /* 0x08008000de007fae */ /* 0x000fe8000d121846 */
[----:B------:R-:W3:Y:S04]  /*b0f0*/  LDL.LU.64 R180, [R1+0x29b0] ;  /* 0x0029b00001b47983 */ /* 0x000ee80000300a00 */
[----:B------:R-:W-:Y:S01]  /*b100*/  LDGSTS.E [R0+0xc008], desc[UR6][R218.64], !P2 ;  /* 0x0c008000da007fae */ /* 0x000fe2000d121846 */
[----:B------:R-:W-:-:S03]  /*b110*/  ISETP.GE.U32.AND P2, PT, R24, 0x7fffffc6, PT ;  /* 0x7fffffc61800780c */ /* 0x000fc60003f46070 */
[----:B------:R-:W4:Y:S01]  /*b120*/  LDL.LU.64 R176, [R1+0x29a8] ;  /* 0x0029a80001b07983 */ /* 0x000f220000300a00 */
[----:B------:R-:W-:-:S03]  /*b130*/  LOP3.LUT R24, R15, 0x60, RZ, 0x3c, !PT ;  /* 0x000000600f187812 */ /* 0x000fc600078e3cff */
[----:B------:R-:W-:Y:S01]  /*b140*/  LDGSTS.E [R0+0xc], desc[UR6][R214.64], !P3 ;  /* 0x0000c000d6007fae */ /* 0x000fe2000d921846 */
[----:B------:R-:W-:-:S03]  /*b150*/  ISETP.GE.U32.AND P0, PT, R25, 0x7fffffc7, PT ;  /* 0x7fffffc71900780c */ /* 0x000fc60003f06070 */
[----:B------:R-:W2:Y:S04]  /*b160*/  LDL.LU.64 R172, [R1+0x29a0] ;  /* 0x0029a00001ac7983 */ /* 0x000ea80000300a00 */
[----:B------:R-:W-:Y:S04]  /*b170*/  LDGSTS.E [R0+0x400c], desc[UR6][R210.64], !P3 ;  /* 0x0400c000d2007fae */ /* 0x000fe8000d921846 */
[----:B------:R-:W3:Y:S04]  /*b180*/  LDL.LU.64 R168, [R1+0x2998] ;  /* 0x0029980001a87983 */ /* 0x000ee80000300a00 */
[----:B------:R-:W-:Y:S04]  /*b190*/  LDGSTS.E [R0+0x800c], desc[UR6][R206.64], !P3 ;  /* 0x0800c000ce007fae */ /* 0x000fe8000d921846 */
[----:B------:R-:W4:Y:S04]  /*b1a0*/  LDL.LU.64 R164, [R1+0x2990] ;  /* 0x0029900001a47983 */ /* 0x000f280000300a00 */
[----:B------:R1:W-:Y:S01]  /*b1b0*/  LDGSTS.E [R0+0xc00c], desc[UR6][R44.64], !P3 ;  /* 0x0c00c0002c007fae */ /* 0x0003e2000d921846 */
[----:B------:R-:W-:-:S03]  /*b1c0*/  VIADD R24, R24, UR44 ;  /* 0x0000002c18187c36 */ /* 0x000fc60008000000 */
[----:B------:R-:W2:Y:S04]  /*b1d0*/  LDL.LU.64 R250, [R1+0x2988] ;  /* 0x0029880001fa7983 */ /* 0x000ea80000300a00 */
[----:B------:R-:W3:Y:S01]  /*b1e0*/  LDL.LU.64 R246, [R1+0x2980] ;  /* 0x0029800001f67983 */ /* 0x000ee20000300a00 */
[----:B-1----:R-:W-:-:S03]  /*b1f0*/  VIADD R0, R27, 0xffffffe4 ;  /* 0xffffffe41b007836 */ /* 0x002fc60000000000 */
[----:B------:R-:W4:Y:S01]  /*b200*/  LDL.LU.64 R242, [R1+0x2978] ;  /* 0x0029780001f27983 */ /* 0x000f220000300a00 */
[----:B------:R-:W-:-:S03]  /*b210*/  ISETP.GT.AND P3, PT, R252, 0x1f, PT ;  /* 0x0000001ffc00780c */ /* 0x000fc60003f64270 */
[----:B------:R-:W2:Y:S01]  /*b220*/  LDL.LU.64 R238, [R1+0x2970] ;  /* 0x0029700001ee7983 */ /* 0x000ea20000300a00 */
[----:B------:R-:W-:Y:S01]  /*b230*/  ISETP.GE.U32.AND P1, PT, R0, 0x7fffffc5, PT ;  /* 0x7fffffc50000780c */ /* 0x000fe20003f26070 */
[----:B------:R-:W-:Y:S02]  /*b240*/  VIADD R0, R28, 0xffffffe3 ;  /* 0xffffffe31c007836 */ /* 0x000fe40000000000 */
[----:B------:R-:W3:Y:S04]  /*b250*/  LDL.LU.64 R234, [R1+0x2968] ;  /* 0x0029680001ea7983 */ /* 0x000ee80000300a00 */
[----:B------:R-:W4:Y:S04]  /*b260*/  LDL.LU.64 R230, [R1+0x2960] ;  /* 0x0029600001e67983 */ /* 0x000f280000300a00 */
[----:B------:R-:W2:Y:S01]  /*b270*/  LDL.LU.64 R226, [R1+0x2958] ;  /* 0x0029580001e27983 */ /* 0x000ea20000300a00 */
[----:B------:R-:W-:-:S03]  /*b280*/  SEL R25, RZ, 0x4, !P3 ;  /* 0x00000004ff197807 */ /* 0x000fc60005800000 */
[----:B------:R-:W3:Y:S01]  /*b290*/  LDL.LU.64 R222, [R1+0x2950] ;  /* 0x0029500001de7983 */ /* 0x000ee20000300a00 */
[----:B------:R-:W-:-:S03]  /*b2a0*/  ISETP.GE.AND P4, PT, R71, R32, PT ;  /* 0x000000204700720c */ /* 0x000fc60003f86270 */
[----:B------:R-:W4:Y:S01]  /*b2b0*/  LDL.LU.64 R218, [R1+0x2948] ;  /* 0x0029480001da7983 */ /* 0x000f220000300a00 */
[----:B------:R-:W-:-:S03]  /*b2c0*/  ISETP.GE.U32.AND P3, PT, R0, 0x7fffffc4, PT ;  /* 0x7fffffc40000780c */ /* 0x000fc60003f66070 */
[----:B------:R-:W-:Y:S04]  /*b2d0*/  LDGSTS.E [R24], desc[UR6][R202.64], !P5 ;  /* 0x00000000ca187fae */ /* 0x000fe8000e921846 */
[----:B------:R-:W2:Y:S04]  /*b2e0*/  LDL.LU.64 R214, [R1+0x2940] ;  /* 0x0029400001d67983 */ /* 0x000ea80000300a00 */
[----:B------:R-:W-:Y:S01]  /*b2f0*/  LDGSTS.E [R24+0x4000], desc[UR6][R198.64], !P5 ;  /* 0x04000000c6187fae */ /* 0x000fe2000e921846 */
[----:B------:R-:W-:-:S03]  /*b300*/  VIADD R0, R31, 0xffffffe1 ;  /* 0xffffffe11f007836 */ /* 0x000fc60000000000 */
[----:B------:R-:W3:Y:S04]  /*b310*/  LDL.LU.64 R210, [R1+0x2938] ;  /* 0x0029380001d27983 */ /* 0x000ee80000300a00 */
[----:B------:R-:W-:Y:S01]  /*b320*/  LDGSTS.E [R24+0x8000], desc[UR6][R194.64], !P5 ;  /* 0x08000000c2187fae */ /* 0x000fe2000e921846 */
[----:B------:R-:W-:-:S03]  /*b330*/  LOP3.LUT R27, R15, 0x70, RZ, 0x3c, !PT ;  /* 0x000000700f1b7812 */ /* 0x000fc600078e3cff */
[----:B------:R-:W4:Y:S04]  /*b340*/  LDL.LU.64 R206, [R1+0x2930] ;  /* 0x0029300001ce7983 */ /* 0x000f280000300a00 */
[----:B------:R-:W-:Y:S04]  /*b350*/  LDGSTS.E [R24+0xc000], desc[UR6][R42.64], !P5 ;  /* 0x0c0000002a187fae */ /* 0x000fe8000e921846 */
[----:B------:R-:W2:Y:S04]  /*b360*/  LDL R71, [R1+0x244c] ;  /* 0x00244c0001477983 */ /* 0x000ea80000100800 */
[----:B------:R-:W-:Y:S04]  /*b370*/  LDGSTS.E [R24+0x4], desc[UR6][R190.64], !P0 ;  /* 0x00004000be187fae */ /* 0x000fe8000c121846 */
[----:B------:R-:W3:Y:S04]  /*b380*/  LDL.LU.64 R202, [R1+0x2928] ;  /* 0x0029280001ca7983 */ /* 0x000ee80000300a00 */
[----:B------:R-:W-:Y:S04]  /*b390*/  LDGSTS.E [R24+0x4004], desc[UR6][R186.64], !P0 ;  /* 0x04004000ba187fae */ /* 0x000fe8000c121846 */
[----:B------:R-:W4:Y:S04]  /*b3a0*/  LDL.LU.64 R198, [R1+0x2920] ;  /* 0x0029200001c67983 */ /* 0x000f280000300a00 */
[----:B------:R-:W-:Y:S01]  /*b3b0*/  LDGSTS.E [R24+0x8004], desc[UR6][R182.64], !P0 ;  /* 0x08004000b6187fae */ /* 0x000fe2000c121846 */
[----:B------:R-:W-:-:S03]  /*b3c0*/  ISETP.GE.U32.AND P5, PT, R0, 0x7fffffc2, PT ;  /* 0x7fffffc20000780c */ /* 0x000fc60003fa6070 */
[----:B------:R-:W3:Y:S04]  /*b3d0*/  LDL.LU.64 R194, [R1+0x2918] ;  /* 0x0029180001c27983 */ /* 0x000ee80000300a00 */
[----:B------:R-:W-:Y:S01]  /*b3e0*/  LDGSTS.E [R24+0xc004], desc[UR6][R40.64], !P0 ;  /* 0x0c00400028187fae */ /* 0x000fe2000c121846 */
[----:B------:R-:W-:-:S03]  /*b3f0*/  VIADD R0, R27, UR44 ;  /* 0x0000002c1b007c36 */ /* 0x000fc60008000000 */
[----:B------:R-:W4:Y:S04]  /*b400*/  LDL.LU.64 R190, [R1+0x2910] ;  /* 0x0029100001be7983 */ /* 0x000f280000300a00 */
[----:B------:R-:W-:Y:S04]  /*b410*/  LDGSTS.E [R24+0x8], desc[UR6][R178.64], !P2 ;  /* 0x00008000b2187fae */ /* 0x000fe8000d121846 */
[----:B------:R-:W3:Y:S04]  /*b420*/  LDL.LU.64 R186, [R1+0x2908] ;  /* 0x0029080001ba7983 */ /* 0x000ee80000300a00 */
[----:B------:R-:W-:Y:S04]  /*b430*/  LDGSTS.E [R24+0x4008], desc[UR6][R174.64], !P2 ;  /* 0x04008000ae187fae */ /* 0x000fe8000d121846 */
[----:B------:R-:W4:Y:S04]  /*b440*/  LDL.LU.64 R182, [R1+0x2900] ;  /* 0x0029000001b67983 */ /* 0x000f280000300a00 */
[----:B------:R-:W-:Y:S04]  /*b450*/  LDGSTS.E [R24+0x8008], desc[UR6][R170.64], !P2 ;  /* 0x08008000aa187fae */ /* 0x000fe8000d121846 */
[----:B------:R-:W3:Y:S04]  /*b460*/  LDL.LU.64 R178, [R1+0x28f8] ;  /* 0x0028f80001b27983 */ /* 0x000ee80000300a00 */
[----:B------:R-:W-:Y:S04]  /*b470*/  LDGSTS.E [R24+0xc008], desc[UR6][R38.64], !P2 ;  /* 0x0c00800026187fae */ /* 0x000fe8000d121846 */
[----:B------:R-:W4:Y:S04]  /*b480*/  LDL.LU.64 R174, [R1+0x28f0] ;  /* 0x0028f00001ae7983 */ /* 0x000f280000300a00 */
[----:B------:R-:W-:Y:S04]  /*b490*/  LDGSTS.E [R24+0xc], desc[UR6][R166.64], !P1 ;  /* 0x0000c000a6187fae */ /* 0x000fe8000c921846 */
[----:B------:R-:W3:Y:S04]  /*b4a0*/  LDL.LU.64 R170, [R1+0x28e8] ;  /* 0x0028e80001aa7983 */ /* 0x000ee80000300a00 */
[----:B------:R-:W-:Y:S01]  /*b4b0*/  LDGSTS.E [R24+0x400c], desc[UR6][R162.64], !P1 ;  /* 0x0400c000a2187fae */ /* 0x000fe2000c921846 */
[----:B------:R-:W-:-:S03]  /*b4c0*/  VIADD R26, R29, 0xffffffe2 ;  /* 0xffffffe21d1a7836 */ /* 0x000fc60000000000 */
[----:B------:R-:W4:Y:S04]  /*b4d0*/  LDL.LU.64 R166, [R1+0x28e0] ;  /* 0x0028e00001a67983 */ /* 0x000f280000300a00 */
[----:B------:R-:W-:Y:S04]  /*b4e0*/  LDGSTS.E [R24+0x800c], desc[UR6][R158.64], !P1 ;  /* 0x0800c0009e187fae */ /* 0x000fe8000c921846 */
[----:B------:R-:W3:Y:S04]  /*b4f0*/  LDL.LU.64 R162, [R1+0x28d8] ;  /* 0x0028d80001a27983 */ /* 0x000ee80000300a00 */
[----:B------:R-:W-:Y:S04]  /*b500*/  LDGSTS.E [R24+0xc00c], desc[UR6][R36.64], !P1 ;  /* 0x0c00c00024187fae */ /* 0x000fe8000c921846 */
[----:B------:R-:W4:Y:S04]  /*b510*/  LDL.LU.64 R158, [R1+0x28d0] ;  /* 0x0028d000019e7983 */ /* 0x000f280000300a00 */
[----:B------:R-:W-:Y:S04]  /*b520*/  LDGSTS.E [R0], desc[UR6][R154.64], !P3 ;  /* 0x000000009a007fae */ /* 0x000fe8000d921846 */
[----:B------:R-:W-:Y:S01]  /*b530*/  LDGSTS.E [R0+0x4000], desc[UR6][R22.64], !P3 ;  /* 0x0400000016007fae */ /* 0x000fe2000d921846 */
[----:B------:R-:W-:-:S03]  /*b540*/  SEL R25, R25, RZ, !P4 ;  /* 0x000000ff19197207 */ /* 0x000fc60006000000 */
[----:B------:R-:W-:Y:S04]  /*b550*/  LDGSTS.E [R0+0x8000], desc[UR6][R18.64], !P3 ;  /* 0x0800000012007fae */ /* 0x000fe8000d921846 */
[----:B------:R-:W3:Y:S04]  /*b560*/  LDL.LU.64 R154, [R1+0x28c8] ;  /* 0x0028c800019a7983 */ /* 0x000ee80000300a00 */
[----:B------:R-:W4:Y:S01]  /*b570*/  LDL.LU.64 R22, [R1+0x28c0] ;  /* 0x0028c00001167983 */ /* 0x000f220000300a00 */
[----:B------:R-:W-:-:S03]  /*b580*/  ISETP.GE.U32.AND P4, PT, R26, 0x7fffffc3, PT ;  /* 0x7fffffc31a00780c */ /* 0x000fc60003f86070 */
[----:B------:R-:W3:Y:S01]  /*b590*/  LDL.LU.64 R18, [R1+0x28b8] ;  /* 0x0028b80001127983 */ /* 0x000ee20000300a00 */
[----:B------:R-:W-:-:S03]  /*b5a0*/  VIADD R26, R30, 0xffffffe0 ;  /* 0xffffffe01e1a7836 */ /* 0x000fc60000000000 */
[----:B------:R-:W-:Y:S02]  /*b5b0*/  LDGSTS.E [R0+0xc000], desc[UR6][R160.64], !P3 ;  /* 0x0c000000a0007fae */ /* 0x000fe4000d921846 */
[----:B------:R-:W-:Y:S02]  /*b5c0*/  ISETP.GE.U32.AND P0, PT, R26, 0x7fffffc1, PT ;  /* 0x7fffffc11a00780c */ /* 0x000fe40003f06070 */
[----:B------:R-:W-:Y:S01]  /*b5d0*/  ISETP.NE.U32.AND P1, PT, R25, RZ, PT ;  /* 0x000000ff1900720c */ /* 0x000fe20003f25070 */
[----:B------:R-:W4:Y:S04]  /*b5e0*/  LDL.64 R26, [R1+0x1eb8] ;  /* 0x001eb800011a7983 */ /* 0x000f280000100a00 */
        /* <DEDUP_REMOVED lines=11> */
[----:B------:R1:W-:Y:S04]  /*b6a0*/  LDGSTS.E [R0+0xc00c], desc[UR6][R10.64], !P0 ;  /* 0x0c00c0000a007fae */ /* 0x0003e8000c121846 */
[----:B------:R-:W4:Y:S04]  /*b6b0*/  LDL.64 R152, [R1+0x1e08] ;  /* 0x001e080001987983 */ /* 0x000f280000100a00 */
[----:B------:R-:W4:Y:S04]  /*b6c0*/  LDL.64 R20, [R1+0x1e28] ;  /* 0x001e280001147983 */ /* 0x000f280000100a00 */
[----:B------:R-:W4:Y:S04]  /*b6d0*/  LDL.64 R10, [R1+0x1e18] ;  /* 0x001e1800010a7983 */ /* 0x000f280000100a00 */
[----:B------:R-:W4:Y:S04]  /*b6e0*/  LDL.64 R12, [R1+0x1e38] ;  /* 0x001e3800010c7983 */ /* 0x000f280000100a00 */
[----:B------:R-:W0:Y:S04]  /*b6f0*/  LDGDEPBAR ;  /* 0x00000000000079af */ /* 0x000e280000000000 */
[----:B------:R-:W4:Y:S04]  /*b700*/  LDL.64 R74, [R1+0x1e48] ;  /* 0x001e4800014a7983 */ /* 0x000f280000100a00 */
        /* <DEDUP_REMOVED lines=23> */
[----:B------:R-:W4:Y:S01]  /*b880*/  LDL.64 R72, [R1+0x2018] ;  /* 0x0020180001487983 */ /* 0x000f220000100a00 */
[----:B--2---:R-:W-:-:S05]  /*b890*/  VIADD R25, R71, UR44 ;  /* 0x0000002c47197c36 */ /* 0x004fca0008000000 */
[----:B---3--:R-:W-:Y:S04]  /*b8a0*/  LDGSTS.E [R25+0x20000], desc[UR6][R18.64], P1 ;  /* 0x2000000012197fae */ /* 0x008fe80008921846 */
[----:B----4-:R-:W-:Y:S04]  /*b8b0*/  LDGSTS.E [R25+0x20400], desc[UR6][R22.64], P1 ;  /* 0x2040000016197fae */ /* 0x010fe80008921846 */
[----:B------:R-:W-:Y:S04]  /*b8c0*/  LDGSTS.E [R25+0x20800], desc[UR6][R154.64], P1 ;  /* 0x208000009a197fae */ /* 0x000fe80008921846 */
        /* <DEDUP_REMOVED lines=27> */
[----:B------:R-:W2:Y:S04]  /*ba80*/  LDL.64 R152, [R1+0x1e78] ;  /* 0x001e780001987983 */ /* 0x000ea80000100a00 */
[----:B------:R-:W3:Y:S04]  /*ba90*/  LDL.64 R10, [R1+0x1e88] ;  /* 0x001e8800010a7983 */ /* 0x000ee80000100a00 */
[----:B------:R-:W-:Y:S04]  /*baa0*/  LDGSTS.E [R25+0x27800], desc[UR6][R12.64], P1 ;  /* 0x278000000c197fae */ /* 0x000fe80008921846 */
[----:B------:R-:W4:Y:S04]  /*bab0*/  LDL.64 R20, [R1+0x1e98] ;  /* 0x001e980001147983 */ /* 0x000f280000100a00 */
[----:B------:R-:W-:Y:S04]  /*bac0*/  LDGSTS.E [R25+0x27c00], desc[UR6][R74.64], P1 ;  /* 0x27c000004a197fae */ /* 0x000fe80008921846 */
[----:B------:R-:W4:Y:S04]  /*bad0*/  LDL.64 R12, [R1+0x1ea8] ;  /* 0x001ea800010c7983 */ /* 0x000f280000100a00 */
[----:B------:R-:W-:Y:S04]  /*bae0*/  LDGSTS.E [R25+0x28000], desc[UR6][R160.64], P1 ;  /* 0x28000000a0197fae */ /* 0x000fe80008921846 */
[----:B------:R-:W4:Y:S04]  /*baf0*/  LDL.64 R74, [R1+0x2028] ;  /* 0x00202800014a7983 */ /* 0x000f280000100a00 */
[----:B------:R-:W-:Y:S04]  /*bb00*/  LDGSTS.E [R25+0x28400], desc[UR6][R156.64], P1 ;  /* 0x284000009c197fae */ /* 0x000fe80008921846 */
[----:B------:R-:W4:Y:S04]  /*bb10*/  LDL.LU.64 R160, [R1+0x28b0] ;  /* 0x0028b00001a07983 */ /* 0x000f280000300a00 */
[----:B------:R-:W4:Y:S04]  /*bb20*/  LDL.LU.64 R156, [R1+0x28a8] ;  /* 0x0028a800019c7983 */ /* 0x000f280000300a00 */
[----:B--2---:R-:W-:Y:S04]  /*bb30*/  LDGSTS.E [R25+0x28800], desc[UR6][R152.64], P1 ;  /* 0x2880000098197fae */ /* 0x004fe80008921846 */
[----:B---3--:R-:W-:Y:S04]  /*bb40*/  LDGSTS.E [R25+0x28c00], desc[UR6][R10.64], P1 ;  /* 0x28c000000a197fae */ /* 0x008fe80008921846 */
[----:B------:R-:W2:Y:S04]  /*bb50*/  LDL.LU.64 R152, [R1+0x28a0] ;  /* 0x0028a00001987983 */ /* 0x000ea80000300a00 */
[----:B------:R-:W3:Y:S04]  /*bb60*/  LDL.LU.64 R10, [R1+0x2898] ;  /* 0x00289800010a7983 */ /* 0x000ee80000300a00 */
[----:B----4-:R-:W-:Y:S04]  /*bb70*/  LDGSTS.E [R25+0x29000], desc[UR6][R20.64], P1 ;  /* 0x2900000014197fae */ /* 0x010fe80008921846 */
[----:B------:R-:W-:Y:S04]  /*bb80*/  LDGSTS.E [R25+0x29400], desc[UR6][R12.64], P1 ;  /* 0x294000000c197fae */ /* 0x000fe80008921846 */
[----:B------:R-:W-:Y:S04]  /*bb90*/  LDGSTS.E [R25+0x29800], desc[UR6][R26.64], P1 ;  /* 0x298000001a197fae */ /* 0x000fe80008921846 */
[----:B------:R-:W4:Y:S04]  /*bba0*/  LDL.LU.64 R20, [R1+0x2890] ;  /* 0x0028900001147983 */ /* 0x000f280000300a00 */
[----:B------:R-:W2:Y:S04]  /*bbb0*/  LDL.LU.64 R12, [R1+0x2888] ;  /* 0x00288800010c7983 */ /* 0x000ea80000300a00 */
        /* <DEDUP_REMOVED lines=23> */
[----:B--2---:R-:W-:Y:S04]  /*bd30*/  LDGSTS.E [R25+0x2f800], desc[UR6][R12.64], P1 ;  /* 0x2f8000000c197fae */ /* 0x004fe80008921846 */
[----:B---3--:R2:W-:Y:S04]  /*bd40*/  LDGSTS.E [R25+0x2fc00], desc[UR6][R10.64], P1 ;  /* 0x2fc000000a197fae */ /* 0x0085e80008921846 */
[----:B------:R-:W5:Y:S04]  /*bd50*/  LDL.LU.64 R12, [R1+0x2880] ;  /* 0x00288000010c7983 */ /* 0x000f680000300a00 */
[----:B------:R-:W5:Y:S04]  /*bd60*/  LDL.LU.64 R10, [R1+0x2878] ;  /* 0x00287800010a7983 */ /* 0x000f680000300a00 */
[----:B------:R3:W-:Y:S04]  /*bd70*/  STL [R1+0x1c00], RZ ;  /* 0x001c00ff01007387 */ /* 0x0007e80000100800 */
        /* <DEDUP_REMOVED lines=1791> */
[----:B------:R3:W-:Y:S04]  /*12d70*/  STL [R1], RZ ;  /* 0x000000ff01007387 */ /* 0x0007e80000100800 */
        /* <DEDUP_REMOVED lines=65> */
[----:B------:R3:W-:Y:S01]  /*13190*/  STL [R1+0x108], RZ ;  /* 0x000108ff01007387 */ /* 0x0007e20000100800 */
[----:B-1----:R-:W-:-:S03]  /*131a0*/  LOP3.LUT R0, R71, 0x40, RZ, 0x3c, !PT ;  /* 0x0000004047007812 */ /* 0x002fc600078e3cff */
[----:B------:R3:W-:Y:S04]  /*131b0*/  STL [R1+0x10c], RZ ;  /* 0x00010cff01007387 */ /* 0x0007e80000100800 */
[----:B------:R3:W-:Y:S04]  /*131c0*/  STL [R1+0x110], RZ ;  /* 0x000110ff01007387 */ /* 0x0007e80000100800 */
[----:B------:R3:W-:Y:S04]  /*131d0*/  STL [R1+0x114], RZ ;  /* 0x000114ff01007387 */ /* 0x0007e80000100800 */
[----:B------:R3:W-:Y:S04]  /*131e0*/  STL [R1+0x118], RZ ;  /* 0x000118ff01007387 */ /* 0x0007e80000100800 */
[----:B------:R3:W-:Y:S01]  /*131f0*/  STL [R1+0x11c], RZ ;  /* 0x00011cff01007387 */ /* 0x0007e20000100800 */
[----:B------:R-:W-:-:S03]  /*13200*/  VIADD R0, R0, UR44 ;  /* 0x0000002c00007c36 */ /* 0x000fc60008000000 */
        /* <DEDUP_REMOVED lines=8> */
[----:B----4-:R-:W-:Y:S04]  /*13290*/  LDGSTS.E [R0+0x20200], desc[UR6][R20.64], P1 ;  /* 0x2020000014007fae */ /* 0x010fe80008921846 */
[----:B------:R3:W-:Y:S04]  /*132a0*/  STL [R1+0x140], RZ ;  /* 0x000140ff01007387 */ /* 0x0007e80000100800 */
[----:B------:R-:W-:Y:S04]  /*132b0*/  LDGSTS.E [R0+0x20600], desc[UR6][R152.64], P1 ;  /* 0x2060000098007fae */ /* 0x000fe80008921846 */
        /* <DEDUP_REMOVED lines=49> */
[----:B------:R1:W-:Y:S04]  /*135d0*/  LDGSTS.E [R0+0x26a00], desc[UR6][R76.64], P1 ;  /* 0x26a000004c007fae */ /* 0x0003e80008921846 */
        /* <DEDUP_REMOVED lines=43> */
[----:B------:R3:W-:Y:S01]  /*13890*/  LDGSTS.E [R0+0x2c200], desc[UR6][R120.64], P1 ;  /* 0x2c20000078007fae */ /* 0x0007e20008921846 */
[----:B------:R-:W-:-:S03]  /*138a0*/  ISETP.GE.AND P0, PT, R252, 0x20, PT ;  /* 0x00000020fc00780c */ /* 0x000fc60003f06270 */
[----:B------:R3:W-:Y:S04]  /*138b0*/  LDGSTS.E [R0+0x2c600], desc[UR6][R122.64], P1 ;  /* 0x2c6000007a007fae */ /* 0x0007e80008921846 */
[----:B------:R3:W-:Y:S04]  /*138c0*/  LDGSTS.E [R0+0x2ca00], desc[UR6][R124.64], P1 ;  /* 0x2ca000007c007fae */ /* 0x0007e80008921846 */
[----:B------:R3:W-:Y:S04]  /*138d0*/  LDGSTS.E [R0+0x2ce00], desc[UR6][R126.64], P1 ;  /* 0x2ce000007e007fae */ /* 0x0007e80008921846 */
[----:B------:R3:W-:Y:S04]  /*138e0*/  LDGSTS.E [R0+0x2d200], desc[UR6][R128.64], P1 ;  /* 0x2d20000080007fae */ /* 0x0007e80008921846 */
[----:B------:R3:W-:Y:S04]  /*138f0*/  LDGSTS.E [R0+0x2d600], desc[UR6][R130.64], P1 ;  /* 0x2d60000082007fae */ /* 0x0007e80008921846 */
[----:B------:R3:W-:Y:S04]  /*13900*/  LDGSTS.E [R0+0x2da00], desc[UR6][R132.64], P1 ;  /* 0x2da0000084007fae */ /* 0x0007e80008921846 */
[----:B------:R3:W-:Y:S04]  /*13910*/  LDGSTS.E [R0+0x2de00], desc[UR6][R134.64], P1 ;  /* 0x2de0000086007fae */ /* 0x0007e80008921846 */
[----:B------:R-:W-:Y:S04]  /*13920*/  LDGSTS.E [R0+0x2e200], desc[UR6][R146.64], P1 ;  /* 0x2e20000092007fae */ /* 0x000fe80008921846 */
[----:B------:R-:W-:Y:S04]  /*13930*/  LDGSTS.E [R0+0x2e600], desc[UR6][R144.64], P1 ;  /* 0x2e60000090007fae */ /* 0x000fe80008921846 */
[----:B------:R-:W-:Y:S04]  /*13940*/  LDGSTS.E [R0+0x2ea00], desc[UR6][R142.64], P1 ;  /* 0x2ea000008e007fae */ /* 0x000fe80008921846 */
[----:B------:R-:W-:Y:S04]  /*13950*/  LDGSTS.E [R0+0x2ee00], desc[UR6][R140.64], P1 ;  /* 0x2ee000008c007fae */ /* 0x000fe80008921846 */
[----:B------:R-:W-:Y:S04]  /*13960*/  LDGSTS.E [R0+0x2f200], desc[UR6][R138.64], P1 ;  /* 0x2f2000008a007fae */ /* 0x000fe80008921846 */
[----:B------:R3:W-:Y:S04]  /*13970*/  LDGSTS.E [R0+0x2f600], desc[UR6][R136.64], P1 ;  /* 0x2f60000088007fae */ /* 0x0007e80008921846 */
[----:B------:R3:W-:Y:S04]  /*13980*/  LDGSTS.E [R0+0x2fa00], desc[UR6][R148.64], P1 ;  /* 0x2fa0000094007fae */ /* 0x0007e80008921846 */
[----:B------:R3:W-:Y:S01]  /*13990*/  LDGSTS.E [R0+0x2fe00], desc[UR6][R150.64], P1 ;  /* 0x2fe0000096007fae */ /* 0x0007e20008921846 */
[----:B--2---:R-:W-:-:S03]  /*139a0*/  CS2R R24, SRZ ;  /* 0x0000000000187805 */ /* 0x004fc6000001ff00 */
[----:B------:R-:W0:Y:S01]  /*139b0*/  LDGDEPBAR ;  /* 0x00000000000079af */ /* 0x000e220000000000 */
[----:B------:R-:W-:Y:S02]  /*139c0*/  CS2R R26, SRZ ;  /* 0x00000000001a7805 */ /* 0x000fe4000001ff00 */
[----:B------:R-:W-:Y:S02]  /*139d0*/  CS2R R28, SRZ ;  /* 0x00000000001c7805 */ /* 0x000fe4000001ff00 */
[----:B------:R-:W-:Y:S02]  /*139e0*/  CS2R R30, SRZ ;  /* 0x00000000001e7805 */ /* 0x000fe4000001ff00 */
[----:B------:R-:W-:Y:S02]  /*139f0*/  CS2R R32, SRZ ;  /* 0x0000000000207805 */ /* 0x000fe4000001ff00 */
[----:B------:R-:W-:Y:S02]  /*13a00*/  CS2R R34, SRZ ;  /* 0x0000000000227805 */ /* 0x000fe4000001ff00 */
[----:B------:R-:W-:-:S02]  /*13a10*/  CS2R R36, SRZ ;  /* 0x0000000000247805 */ /* 0x000fc4000001ff00 */
        /* <DEDUP_REMOVED lines=19> */
[----:B-1----:R-:W-:Y:S02]  /*13b50*/  CS2R R76, SRZ ;  /* 0x00000000004c7805 */ /* 0x002fe4000001ff00 */
[----:B----4-:R-:W-:Y:S02]  /*13b60*/  CS2R R78, SRZ ;  /* 0x00000000004e7805 */ /* 0x010fe4000001ff00 */
[----:B---3--:R-:W-:Y:S02]  /*13b70*/  CS2R R80, SRZ ;  /* 0x0000000000507805 */ /* 0x008fe4000001ff00 */
        /* <DEDUP_REMOVED lines=34> */
[----:B------:R-:W-:Y:S01]  /*13da0*/  CS2R R150, SRZ ;  /* 0x0000000000967805 */ /* 0x000fe2000001ff00 */
[----:B------:R-:W-:Y:S06]  /*13db0*/  @!P0 BRA `(.L_x_0) ;  /* 0x0000022000d88947 */ /* 0x000fec0003800000 */
[----:B------:R-:W2:Y:S04]  /*13dc0*/  LDL.LU.64 R138, [R1+0x2068] ;  /* 0x00206800018a7983 */ /* 0x000ea80000300a00 */
[----:B------:R-:W3:Y:S04]  /*13dd0*/  LDL.LU.64 R140, [R1+0x2078] ;  /* 0x00207800018c7983 */ /* 0x000ee80000300a00 */
[----:B------:R-:W4:Y:S04]  /*13de0*/  LDL.LU.64 R130, [R1+0x2080] ;  /* 0x0020800001827983 */ /* 0x000f280000300a00 */
        /* <DEDUP_REMOVED lines=8> */
[----:B--2---:R1:W-:Y:S01]  /*13e70*/  STL [R1+0x2070], R138 ;  /* 0x0020708a01007387 */ /* 0x0043e20000100800 */
[----:B------:R-:W-:-:S03]  /*13e80*/  IMAD.MOV.U32 R0, RZ, RZ, R139 ;  /* 0x000000ffff007224 */ /* 0x000fc600078e008b */
[----:B-1----:R-:W2:Y:S04]  /*13e90*/  LDL.LU.64 R138, [R1+0x20c8] ;  /* 0x0020c800018a7983 */ /* 0x002ea80000300a00 */
[----:B------:R1:W-:Y:S04]  /*13ea0*/  STL [R1+0x206c], R0 ;  /* 0x00206c0001007387 */ /* 0x0003e80000100800 */
[----:B---3--:R3:W-:Y:S01]  /*13eb0*/  STL [R1+0x2078], R140 ;  /* 0x0020788c01007387 */ /* 0x0087e20000100800 */
[----:B-1----:R-:W-:-:S03]  /*13ec0*/  IMAD.MOV.U32 R0, RZ, RZ, R141 ;  /* 0x000000ffff007224 */ /* 0x002fc600078e008d */
[----:B---3--:R-:W3:Y:S04]  /*13ed0*/  LDL.LU.64 R140, [R1+0x20d0] ;  /* 0x0020d000018c7983 */ /* 0x008ee80000300a00 */
[----:B------:R1:W-:Y:S04]  /*13ee0*/  STL [R1+0x2074], R0 ;  /* 0x0020740001007387 */ /* 0x0003e80000100800 */
[----:B----4-:R4:W-:Y:S01]  /*13ef0*/  STL [R1+0x2080], R130 ;  /* 0x0020808201007387 */ /* 0x0109e20000100800 */
[----:B-1----:R-:W-:-:S03]  /*13f00*/  IMAD.MOV.U32 R0, RZ, RZ, R131 ;  /* 0x000000ffff007224 */ /* 0x002fc600078e0083 */
[----:B----4-:R-:W4:Y:S04]  /*13f10*/  LDL.LU.64 R130, [R1+0x20d8] ;  /* 0x0020d80001827983 */ /* 0x010f280000300a00 */
[----:B------:R1:W-:Y:S04]  /*13f20*/  STL [R1+0x207c], R0 ;  /* 0x00207c0001007387 */ /* 0x0003e80000100800 */
[----:B------:R1:W-:Y:S02]  /*13f30*/  STL [R1+0x2088], R132 ;  /* 0x0020888401007387 */ /* 0x0003e40000100800 */
[----:B-1----:R-:W-:-:S02]  /*13f40*/  IMAD.MOV.U32 R0, RZ, RZ, R133 ;  /* 0x000000ffff007224 */ /* 0x002fc400078e0085 */
[----:B------:R-:W4:Y:S04]  /*13f50*/  LDL.LU.64 R132, [R1+0x20e0] ;  /* 0x0020e00001847983 */ /* 0x000f280000300a00 */
        /* <DEDUP_REMOVED lines=29> */
[----:B--2---:R2:W-:Y:S01]  /*14130*/  STL [R1+0x20c8], R138 ;  /* 0x0020c88a01007387 */ /* 0x0045e20000100800 */
[----:B-1----:R-:W-:-:S03]  /*14140*/  IMAD.MOV.U32 R0, RZ, RZ, R139 ;  /* 0x000000ffff007224 */ /* 0x002fc600078e008b */
[----:B--2---:R-:W2:Y:S04]  /*14150*/  LDL.LU.64 R138, [R1+0x2120] ;  /* 0x00212000018a7983 */ /* 0x004ea80000300a00 */
        /* <DEDUP_REMOVED lines=185> */
[----:B------:R-:W-:Y:S04]  /*14cf0*/  STL [R1+0x2240], R132 ;  /* 0x0022408401007387 */ /* 0x000fe80000100800 */
[----:B------:R-:W4:Y:S01]  /*14d00*/  LDL.LU.64 R128, [R1+0x2298] ;  /* 0x0022980001807983 */ /* 0x000f220000300a00 */
[----:B-1----:R-:W-:-:S05]  /*14d10*/  IMAD.MOV.U32 R0, RZ, RZ, R133 ;  /* 0x000000ffff007224 */ /* 0x002fca00078e0085 */
[----:B------:R1:W-:Y:S04]  /*14d20*/  STL [R1+0x223c], R0 ;  /* 0x00223c0001007387 */ /* 0x0003e80000100800 */
[----:B------:R1:W-:Y:S02]  /*14d30*/  STL [R1+0x2248], R142 ;  /* 0x0022488e01007387 */ /* 0x0003e40000100800 */
[----:B-1----:R-:W-:Y:S02]  /*14d40*/  IMAD.MOV.U32 R0, RZ, RZ, R143 ;  /* 0x000000ffff007224 */ /* 0x002fe400078e008f */
        /* <DEDUP_REMOVED lines=14> */
[----:B------:R-:W-:Y:S04]  /*14e30*/  STL [R1+0x2268], R134 ;  /* 0x0022688601007387 */ /* 0x000fe80000100800 */
[----:B------:R-:W4:Y:S01]  /*14e40*/  LDL.LU.64 R132, [R1+0x22c0] ;  /* 0x0022c00001847983 */ /* 0x000f220000300a00 */
[----:B-1----:R-:W-:-:S05]  /*14e50*/  IMAD.MOV.U32 R0, RZ, RZ, R135 ;  /* 0x000000ffff007224 */ /* 0x002fca00078e0087 */
[----:B------:R1:W-:Y:S02]  /*14e60*/  STL [R1+0x2264], R0 ;  /* 0x0022640001007387 */ /* 0x0003e40000100800 */
[----:B-1----:R-:W-:Y:S02]  /*14e70*/  IMAD.MOV.U32 R0, RZ, RZ, R151 ;  /* 0x000000ffff007224 */ /* 0x002fe400078e0097 */
[----:B------:R1:W-:Y:S04]  /*14e80*/  STL [R1+0x2270], R150 ;  /* 0x0022709601007387 */ /* 0x0003e80000100800 */
[----:B-1----:R-:W4:Y:S04]  /*14e90*/  LDL.LU.64 R150, [R1+0x22c8] ;  /* 0x0022c80001967983 */ /* 0x002f280000300a00 */
[----:B------:R1:W-:Y:S04]  /*14ea0*/  STL [R1+0x226c], R0 ;  /* 0x00226c0001007387 */ /* 0x0003e80000100800 */
[----:B------:R2:W-:Y:S04]  /*14eb0*/  STL [R1+0x2278], R136 ;  /* 0x0022788801007387 */ /* 0x0005e80000100800 */
[----:B------:R-:W4:Y:S01]  /*14ec0*/  LDL.LU.64 R134, [R1+0x22d0] ;  /* 0x0022d00001867983 */ /* 0x000f220000300a00 */
[----:B-1----:R-:W-:-:S03]  /*14ed0*/  IMAD.MOV.U32 R0, RZ, RZ, R137 ;  /* 0x000000ffff007224 */ /* 0x002fc600078e0089 */
[----:B--2---:R-:W-:Y:S04]  /*14ee0*/  STL [R1+0x2280], R138 ;  /* 0x0022808a01007387 */ /* 0x004fe80000100800 */
[----:B------:R1:W-:Y:S04]  /*14ef0*/  STL [R1+0x2274], R0 ;  /* 0x0022740001007387 */ /* 0x0003e80000100800 */
[----:B------:R-:W2:Y:S01]  /*14f00*/  LDL.LU.64 R136, [R1+0x22d8] ;  /* 0x0022d80001887983 */ /* 0x000ea20000300a00 */
[----:B-1----:R-:W-:-:S03]  /*14f10*/  IMAD.MOV.U32 R0, RZ, RZ, R139 ;  /* 0x000000ffff007224 */ /* 0x002fc600078e008b */
[----:B---3--:R-:W-:Y:S04]  /*14f20*/  STL [R1+0x2288], R140 ;  /* 0x0022888c01007387 */ /* 0x008fe80000100800 */
[----:B------:R1:W-:Y:S04]  /*14f30*/  STL [R1+0x227c], R0 ;  /* 0x00227c0001007387 */ /* 0x0003e80000100800 */
[----:B------:R-:W3:Y:S01]  /*14f40*/  LDL.LU.64 R138, [R1+0x22e0] ;  /* 0x0022e000018a7983 */ /* 0x000ee20000300a00 */
[----:B-1----:R-:W-:-:S03]  /*14f50*/  IMAD.MOV.U32 R0, RZ, RZ, R141 ;  /* 0x000000ffff007224 */ /* 0x002fc600078e008d */
[----:B----4-:R-:W-:Y:S04]  /*14f60*/  STL [R1+0x2290], R130 ;  /* 0x0022908201007387 */ /* 0x010fe80000100800 */
[----:B------:R1:W-:Y:S04]  /*14f70*/  STL [R1+0x2284], R0 ;  /* 0x0022840001007387 */ /* 0x0003e80000100800 */
[----:B------:R-:W4:Y:S01]  /*14f80*/  LDL.LU.64 R140, [R1+0x22e8] ;  /* 0x0022e800018c7983 */ /* 0x000f220000300a00 */
[----:B-1----:R-:W-:-:S03]  /*14f90*/  IMAD.MOV.U32 R0, RZ, RZ, R131 ;  /* 0x000000ffff007224 */ /* 0x002fc600078e0083 */
[----:B------:R-:W-:Y:S04]  /*14fa0*/  STL [R1+0x2298], R128 ;  /* 0x0022988001007387 */ /* 0x000fe80000100800 */
[----:B------:R1:W-:Y:S04]  /*14fb0*/  STL [R1+0x228c], R0 ;  /* 0x00228c0001007387 */ /* 0x0003e80000100800 */
[----:B------:R-:W4:Y:S01]  /*14fc0*/  LDL.LU.64 R130, [R1+0x22f0] ;  /* 0x0022f00001827983 */ /* 0x000f220000300a00 */
[----:B-1----:R-:W-:-:S03]  /*14fd0*/  IMAD.MOV.U32 R0, RZ, RZ, R129 ;  /* 0x000000ffff007224 */ /* 0x002fc600078e0081 */
[----:B------:R-:W-:Y:S04]  /*14fe0*/  STL [R1+0x22a0], R142 ;  /* 0x0022a08e01007387 */ /* 0x000fe80000100800 */
        /* <DEDUP_REMOVED lines=22> */
[----:B------:R-:W-:Y:S04]  /*15150*/  STL [R1+0x22d0], R134 ;  /* 0x0022d08601007387 */ /* 0x000fe80000100800 */
        /* <DEDUP_REMOVED lines=17> */
[----:B------:R-:W4:Y:S04]  /*15270*/  LDL.LU.64 R140, [R1+0x2340] ;  /* 0x00234000018c7983 */ /* 0x000f280000300a00 */
        /* <DEDUP_REMOVED lines=19> */
[----:B------:R1:W-:Y:S04]  /*153b0*/  STL [R1+0x230c], R0 ;  /* 0x00230c0001007387 */ /* 0x0003e80000100800 */
[----:B------:R-:W4:Y:S01]  /*153c0*/  LDL.LU.64 R148, [R1+0x2370] ;  /* 0x0023700001947983 */ /* 0x000f220000300a00 */
[----:B-1----:R-:W-:-:S03]  /*153d0*/  IMAD.MOV.U32 R0, RZ, RZ, R133 ;  /* 0x000000ffff007224 */ /* 0x002fc600078e0085 */
        /* <DEDUP_REMOVED lines=51> */
[----:B--2---:R-:W-:Y:S04]  /*15710*/  STL [R1+0x2388], R134 ;  /* 0x0023888601007387 */ /* 0x004fe80000100800 */
[----:B------:R-:W2:Y:S01]  /*15720*/  LDL.LU.64 R120, [R1+0x23d0] ;  /* 0x0023d00001787983 */ /* 0x000ea20000300a00 */
[----:B-1----:R-:W-:-:S05]  /*15730*/  IMAD.MOV.U32 R0, RZ, RZ, R135 ;  /* 0x000000ffff007224 */ /* 0x002fca00078e0087 */
[----:B------:R1:W-:Y:S04]  /*15740*/  STL [R1+0x2384], R0 ;  /* 0x0023840001007387 */ /* 0x0003e80000100800 */
[----:B---3--:R-:W-:Y:S01]  /*15750*/  STL [R1+0x2390], R136 ;  /* 0x0023908801007387 */ /* 0x008fe20000100800 */
[----:B-1----:R-:W-:-:S03]  /*15760*/  IMAD.MOV.U32 R0, RZ, RZ, R137 ;  /* 0x000000ffff007224 */ /* 0x002fc600078e0089 */
[----:B------:R-:W3:Y:S04]  /*15770*/  LDL.LU.64 R122, [R1+0x23d8] ;  /* 0x0023d800017a7983 */ /* 0x000ee80000300a00 */
[----:B------:R1:W-:Y:S04]  /*15780*/  STL [R1+0x238c], R0 ;  /* 0x00238c0001007387 */ /* 0x0003e80000100800 */
[----:B----4-:R-:W-:Y:S04]  /*15790*/  STL [R1+0x2398], R138 ;  /* 0x0023988a01007387 */ /* 0x010fe80000100800 */
[----:B------:R-:W4:Y:S01]  /*157a0*/  LDL.LU.64 R124, [R1+0x23e0] ;  /* 0x0023e000017c7983 */ /* 0x000f220000300a00 */
[----:B-1----:R-:W-:-:S03]  /*157b0*/  IMAD.MOV.U32 R0, RZ, RZ, R139 ;  /* 0x000000ffff007224 */ /* 0x002fc600078e008b */
[----:B------:R-:W4:Y:S04]  /*157c0*/  LDL.LU.64 R126, [R1+0x23e8] ;  /* 0x0023e800017e7983 */ /* 0x000f280000300a00 */
[----:B------:R1:W-:Y:S04]  /*157d0*/  STL [R1+0x2394], R0 ;  /* 0x0023940001007387 */ /* 0x0003e80000100800 */
[----:B------:R-:W-:Y:S04]  /*157e0*/  STL [R1+0x23a0], R140 ;  /* 0x0023a08c01007387 */ /* 0x000fe80000100800 */
        /* <DEDUP_REMOVED lines=19> */
[----:B------:R-:W-:Y:S01]  /*15920*/  STL [R1+0x23c0], R148 ;  /* 0x0023c09401007387 */ /* 0x000fe20000100800 */
[----:B-1----:R-:W-:-:S03]  /*15930*/  IMAD.MOV.U32 R0, RZ, RZ, R149 ;  /* 0x000000ffff007224 */ /* 0x002fc600078e0095 */
[----:B------:R-:W4:Y:S04]  /*15940*/  LDL.LU.64 R144, [R1+0x2430] ;  /* 0x0024300001907983 */ /* 0x000f280000300a00 */
[----:B------:R-:W4:Y:S04]  /*15950*/  LDL.LU.64 R146, [R1+0x2438] ;  /* 0x0024380001927983 */ /* 0x000f280000300a00 */
[----:B------:R1:W-:Y:S02]  /*15960*/  STL [R1+0x23bc], R0 ;  /* 0x0023bc0001007387 */ /* 0x0003e40000100800 */
[----:B-1----:R-:W-:-:S02]  /*15970*/  IMAD.MOV.U32 R0, RZ, RZ, R151 ;  /* 0x000000ffff007224 */ /* 0x002fc400078e0097 */
[----:B------:R1:W-:Y:S04]  /*15980*/  STL [R1+0x23c8], R150 ;  /* 0x0023c89601007387 */ /* 0x0003e80000100800 */
[----:B------:R-:W4:Y:S04]  /*15990*/  LDL.LU.64 R148, [R1+0x2440] ;  /* 0x0024400001947983 */ /* 0x000f280000300a00 */
[----:B--2---:R-:W-:Y:S04]  /*159a0*/  STL [R1+0x23d0], R120 ;  /* 0x0023d07801007387 */ /* 0x004fe80000100800 */
[----:B------:R2:W-:Y:S04]  /*159b0*/  STL [R1+0x23c4], R0 ;  /* 0x0023c40001007387 */ /* 0x0005e80000100800 */
[----:B-1----:R-:W4:Y:S01]  /*159c0*/  LDL.LU.64 R150, [R1+0x2460] ;  /* 0x0024600001967983 */ /* 0x002f220000300a00 */
[----:B--2---:R-:W-:-:S03]  /*159d0*/  IMAD.MOV.U32 R0, RZ, RZ, R121 ;  /* 0x000000ffff007224 */ /* 0x004fc600078e0079 */
[----:B---3--:R-:W-:Y:S04]  /*159e0*/  STL [R1+0x23d8], R122 ;  /* 0x0023d87a01007387 */ /* 0x008fe80000100800 */
[----:B------:R1:W-:Y:S02]  /*159f0*/  STL [R1+0x23cc], R0 ;  /* 0x0023cc0001007387 */ /* 0x0003e40000100800 */
[----:B-1----:R-:W-:Y:S02]  /*15a00*/  IMAD.MOV.U32 R0, RZ, RZ, R123 ;  /* 0x000000ffff007224 */ /* 0x002fe400078e007b */
[----:B----4-:R-:W-:Y:S04]  /*15a10*/  STL [R1+0x23e0], R124 ;  /* 0x0023e07c01007387 */ /* 0x010fe80000100800 */
[----:B------:R1:W-:Y:S04]  /*15a20*/  STL [R1+0x23d4], R0 ;  /* 0x0023d40001007387 */ /* 0x0003e80000100800 */
[----:B------:R-:W-:Y:S01]  /*15a30*/  STL [R1+0x23e8], R126 ;  /* 0x0023e87e01007387 */ /* 0x000fe20000100800 */
[----:B-1----:R-:W-:-:S05]  /*15a40*/  IMAD.MOV.U32 R0, RZ, RZ, R125 ;  /* 0x000000ffff007224 */ /* 0x002fca00078e007d */
[----:B------:R1:W-:Y:S04]  /*15a50*/  STL [R1+0x23dc], R0 ;  /* 0x0023dc0001007387 */ /* 0x0003e80000100800 */
[----:B------:R-:W-:Y:S01]  /*15a60*/  STL [R1+0x23f0], R128 ;  /* 0x0023f08001007387 */ /* 0x000fe20000100800 */
[----:B-1----:R-:W-:-:S05]  /*15a70*/  IMAD.MOV.U32 R0, RZ, RZ, R127 ;  /* 0x000000ffff007224 */ /* 0x002fca00078e007f */
[----:B------:R1:W-:Y:S04]  /*15a80*/  STL [R1+0x23e4], R0 ;  /* 0x0023e40001007387 */ /* 0x0003e80000100800 */
[----:B------:R-:W-:Y:S01]  /*15a90*/  STL [R1+0x23f8], R130 ;  /* 0x0023f88201007387 */ /* 0x000fe20000100800 */
[----:B-1----:R-:W-:-:S05]  /*15aa0*/  IMAD.MOV.U32 R0, RZ, RZ, R129 ;  /* 0x000000ffff007224 */ /* 0x002fca00078e0081 */
[----:B------:R1:W-:Y:S02]  /*15ab0*/  STL [R1+0x23ec], R0 ;  /* 0x0023ec0001007387 */ /* 0x0003e40000100800 */
[----:B-1----:R-:W-:Y:S02]  /*15ac0*/  IMAD.MOV.U32 R0, RZ, RZ, R131 ;  /* 0x000000ffff007224 */ /* 0x002fe400078e0083 */
[----:B------:R-:W-:Y:S04]  /*15ad0*/  STL [R1+0x2400], R132 ;  /* 0x0024008401007387 */ /* 0x000fe80000100800 */
        /* <DEDUP_REMOVED lines=20> */
[----:B-1----:R-:W-:Y:S02]  /*15c20*/  IMAD.MOV.U32 R0, RZ, RZ, R145 ;  /* 0x000000ffff007224 */ /* 0x002fe400078e0091 */
[----:B------:R-:W-:-:S03]  /*15c30*/  IMAD.MOV.U32 R24, RZ, RZ, R149 ;  /* 0x000000ffff187224 */ /* 0x000fc600078e0095 */
[----:B------:R1:W-:Y:S04]  /*15c40*/  STL [R1+0x242c], R0 ;  /* 0x00242c0001007387 */ /* 0x0003e80000100800 */
[----:B------:R2:W-:Y:S01]  /*15c50*/  STL [R1+0x2440], R148 ;  /* 0x0024409401007387 */ /* 0x0005e20000100800 */
[----:B-1----:R-:W-:-:S05]  /*15c60*/  IMAD.MOV.U32 R0, RZ, RZ, R147 ;  /* 0x000000ffff007224 */ /* 0x002fca00078e0093 */
[----:B------:R-:W-:Y:S01]  /*15c70*/  STL [R1+0x2434], R0 ;  /* 0x0024340001007387 */ /* 0x000fe20000100800 */
[----:B------:R-:W-:-:S03]  /*15c80*/  IMAD.MOV.U32 R25, RZ, RZ, R151 ;  /* 0x000000ffff197224 */ /* 0x000fc600078e0097 */
[----:B------:R1:W-:Y:S04]  /*15c90*/  STL [R1+0x2448], R150 ;  /* 0x0024489601007387 */ /* 0x0003e80000100800 */
[----:B------:R3:W-:Y:S04]  /*15ca0*/  STL [R1+0x243c], R24 ;  /* 0x00243c1801007387 */ /* 0x0007e80000100800 */
[----:B------:R-:W-:Y:S04]  /*15cb0*/  STL [R1+0x2444], R25 ;  /* 0x0024441901007387 */ /* 0x000fe80000100800 */
[----:B------:R-:W-:Y:S04]  /*15cc0*/  STL [R1+0x2068], R8 ;  /* 0x0020680801007387 */ /* 0x000fe80000100800 */
[----:B------:R-:W-:Y:S04]  /*15cd0*/  STL [R1+0x2060], R9 ;  /* 0x0020600901007387 */ /* 0x000fe80000100800 */
[----:B------:R-:W-:Y:S04]  /*15ce0*/  STL [R1+0x2064], R6 ;  /* 0x0020640601007387 */ /* 0x000fe80000100800 */
[----:B------:R-:W-:Y:S04]  /*15cf0*/  STL [R1+0x2058], R7 ;  /* 0x0020580701007387 */ /* 0x000fe80000100800 */
[----:B------:R-:W-:Y:S04]  /*15d00*/  STL [R1+0x205c], R4 ;  /* 0x00205c0401007387 */ /* 0x000fe80000100800 */
[----:B------:R-:W-:Y:S04]  /*15d10*/  STL [R1+0x2050], R5 ;  /* 0x0020500501007387 */ /* 0x000fe80000100800 */
[----:B------:R-:W-:Y:S04]  /*15d20*/  STL [R1+0x2054], R2 ;  /* 0x0020540201007387 */ /* 0x000fe80000100800 */
[----:B------:R-:W4:Y:S04]  /*15d30*/  LDL.LU.64 R144, [R1+0x1e00] ;  /* 0x001e000001907983 */ /* 0x000f280000300a00 */
[----:B------:R-:W4:Y:S04]  /*15d40*/  LDL.LU.64 R146, [R1+0x1e08] ;  /* 0x001e080001927983 */ /* 0x000f280000300a00 */
[----:B--2---:R-:W2:Y:S04]  /*15d50*/  LDL.LU.64 R148, [R1+0x1e10] ;  /* 0x001e100001947983 */ /* 0x004ea80000300a00 */
[----:B------:R-:W2:Y:S04]  /*15d60*/  LDL.LU.64 R136, [R1+0x1e18] ;  /* 0x001e180001887983 */ /* 0x000ea80000300a00 */
[----:B-1----:R-:W2:Y:S04]  /*15d70*/  LDL.LU.64 R150, [R1+0x1e20] ;  /* 0x001e200001967983 */ /* 0x002ea80000300a00 */
[----:B------:R-:W2:Y:S01]  /*15d80*/  LDL.LU.64 R130, [R1+0x1e28] ;  /* 0x001e280001827983 */ /* 0x000ea20000300a00 */
[----:B------:R-:W-:-:S02]  /*15d90*/  IMAD.SHL.U32 R26, R17, 0x20, RZ ;  /* 0x00000020111a7824 */ /* 0x000fc400078e00ff */
[----:B------:R-:W-:Y:S01]  /*15da0*/  IMAD.MOV.U32 R17, RZ, RZ, R19 ;  /* 0x000000ffff117224 */ /* 0x000fe200078e0013 */
[----:B------:R-:W2:Y:S01]  /*15db0*/  LDL.LU.64 R138, [R1+0x1e30] ;  /* 0x001e3000018a7983 */ /* 0x000ea20000300a00 */
[----:B------:R-:W-:Y:S02]  /*15dc0*/  IMAD.MOV.U32 R19, RZ, RZ, R21 ;  /* 0x000000ffff137224 */ /* 0x000fe400078e0015 */
[----:B------:R-:W-:Y:S01]  /*15dd0*/  IMAD.MOV.U32 R21, RZ, RZ, R23 ;  /* 0x000000ffff157224 */ /* 0x000fe200078e0017 */
[----:B------:R-:W2:Y:S01]  /*15de0*/  LDL.LU.64 R140, [R1+0x1e38] ;  /* 0x001e3800018c7983 */ /* 0x000ea20000300a00 */
[----:B------:R-:W-:Y:S02]  /*15df0*/  IMAD.MOV.U32 R23, RZ, RZ, R153 ;  /* 0x000000ffff177224 */ /* 0x000fe400078e0099 */
[----:B------:R-:W-:Y:S01]  /*15e00*/  IMAD.MOV.U32 R153, RZ, RZ, R155 ;  /* 0x000000ffff997224 */ /* 0x000fe200078e009b */
[----:B------:R-:W2:Y:S01]  /*15e10*/  LDL.LU.64 R132, [R1+0x1e40] ;  /* 0x001e400001847983 */ /* 0x000ea20000300a00 */
[----:B------:R-:W-:-:S02]  /*15e20*/  IMAD.MOV.U32 R155, RZ, RZ, R157 ;  /* 0x000000ffff9b7224 */ /* 0x000fc400078e009d */
[----:B------:R-:W-:Y:S01]  /*15e30*/  IMAD.MOV.U32 R157, RZ, RZ, R159 ;  /* 0x000000ffff9d7224 */ /* 0x000fe200078e009f */
[----:B------:R-:W2:Y:S01]  /*15e40*/  LDL.LU.64 R134, [R1+0x1e48] ;  /* 0x001e480001867983 */ /* 0x000ea20000300a00 */
[----:B------:R-:W-:Y:S02]  /*15e50*/  IMAD.MOV.U32 R159, RZ, RZ, R161 ;  /* 0x000000ffff9f7224 */ /* 0x000fe400078e00a1 */
[----:B------:R-:W-:Y:S01]  /*15e60*/  IMAD.MOV.U32 R161, RZ, RZ, R163 ;  /* 0x000000ffffa17224 */ /* 0x000fe200078e00a3 */
[----:B------:R-:W2:Y:S01]  /*15e70*/  LDL.LU.64 R142, [R1+0x1e50] ;  /* 0x001e5000018e7983 */ /* 0x000ea20000300a00 */
[----:B------:R-:W-:Y:S02]  /*15e80*/  IMAD.MOV.U32 R163, RZ, RZ, R165 ;  /* 0x000000ffffa37224 */ /* 0x000fe400078e00a5 */
[----:B------:R-:W-:Y:S02]  /*15e90*/  IMAD.MOV.U32 R165, RZ, RZ, R167 ;  /* 0x000000ffffa57224 */ /* 0x000fe400078e00a7 */
[----:B------:R-:W-:-:S02]  /*15ea0*/  IMAD.MOV.U32 R167, RZ, RZ, R169 ;  /* 0x000000ffffa77224 */ /* 0x000fc400078e00a9 */
[----:B------:R-:W-:Y:S02]  /*15eb0*/  IMAD.MOV.U32 R169, RZ, RZ, R171 ;  /* 0x000000ffffa97224 */ /* 0x000fe400078e00ab */
[----:B------:R-:W-:Y:S02]  /*15ec0*/  IMAD.MOV.U32 R171, RZ, RZ, R173 ;  /* 0x000000ffffab7224 */ /* 0x000fe400078e00ad */
[----:B------:R-:W-:Y:S02]  /*15ed0*/  IMAD.MOV.U32 R173, RZ, RZ, R175 ;  /* 0x000000ffffad7224 */ /* 0x000fe400078e00af */
        /* <DEDUP_REMOVED lines=31> */
[----:B------:R-:W-:Y:S01]  /*160d0*/  IMAD.MOV.U32 R237, RZ, RZ, R239 ;  /* 0x000000ffffed7224 */ /* 0x000fe200078e00ef */
[----:B------:R-:W-:Y:S01]  /*160e0*/  SHF.R.S32.HI R0, RZ, 0x1f, R252 ;  /* 0x0000001fff007819 */ /* 0x000fe200000114fc */
[----:B------:R-:W-:-:S02]  /*160f0*/  IMAD.MOV.U32 R239, RZ, RZ, R241 ;  /* 0x000000ffffef7224 */ /* 0x000fc400078e00f1 */
[----:B------:R-:W-:Y:S02]  /*16100*/  IMAD.MOV.U32 R241, RZ, RZ, R243 ;  /* 0x000000fffff17224 */ /* 0x000fe400078e00f3 */
[----:B------:R-:W-:Y:S02]  /*16110*/  IMAD.MOV.U32 R243, RZ, RZ, R245 ;  /* 0x000000fffff37224 */ /* 0x000fe400078e00f5 */
[----:B------:R-:W-:Y:S01]  /*16120*/  IMAD.MOV.U32 R245, RZ, RZ, R247 ;  /* 0x000000fffff57224 */ /* 0x000fe200078e00f7 */
[----:B---3--:R-:W-:Y:S01]  /*16130*/  LEA.HI R24, R0, R252, RZ, 0x5 ;  /* 0x000000fc00187211 */ /* 0x008fe200078f28ff */
[----:B------:R-:W-:Y:S02]  /*16140*/  IMAD.MOV.U32 R247, RZ, RZ, R249 ;  /* 0x000000fffff77224 */ /* 0x000fe400078e00f9 */
[----:B------:R-:W-:Y:S02]  /*16150*/  IMAD.MOV.U32 R249, RZ, RZ, R251 ;  /* 0x000000fffff97224 */ /* 0x000fe400078e00fb */
[----:B----4-:R-:W-:-:S02]  /*16160*/  IMAD.MOV.U32 R252, RZ, RZ, R144 ;  /* 0x000000fffffc7224 */ /* 0x010fc400078e0090 */
[----:B------:R-:W-:Y:S02]  /*16170*/  IMAD.MOV.U32 R251, RZ, RZ, R145 ;  /* 0x000000fffffb7224 */ /* 0x000fe400078e0091 */
[----:B------:R-:W3:Y:S01]  /*16180*/  LDL.LU.64 R144, [R1+0x1e58] ;  /* 0x001e580001907983 */ /* 0x000ee20000300a00 */
[----:B------:R-:W-:-:S03]  /*16190*/  IMAD.MOV.U32 R0, RZ, RZ, R147 ;  /* 0x000000ffff007224 */ /* 0x000fc600078e0093 */
[----:B------:R1:W-:Y:S04]  /*161a0*/  STL [R1+0x1e04], R146 ;  /* 0x001e049201007387 */ /* 0x0003e80000100800 */
[----:B-1----:R-:W4:Y:S04]  /*161b0*/  LDL.LU.64 R146, [R1+0x1e60] ;  /* 0x001e600001927983 */ /* 0x002f280000300a00 */
[----:B------:R1:W-:Y:S04]  /*161c0*/  STL [R1+0x1e00], R0 ;  /* 0x001e000001007387 */ /* 0x0003e80000100800 */
[----:B--2---:R2:W-:Y:S01]  /*161d0*/  STL [R1+0x1e0c], R148 ;  /* 0x001e0c9401007387 */ /* 0x0045e20000100800 */
[----:B-1----:R-:W-:-:S03]  /*161e0*/  IMAD.MOV.U32 R0, RZ, RZ, R149 ;  /* 0x000000ffff007224 */ /* 0x002fc600078e0095 */
[----:B--2---:R-:W2:Y:S04]  /*161f0*/  LDL.LU.64 R148, [R1+0x1e68] ;  /* 0x001e680001947983 */ /* 0x004ea80000300a00 */
[----:B------:R1:W-:Y:S04]  /*16200*/  STL [R1+0x1e08], R0 ;  /* 0x001e080001007387 */ /* 0x0003e80000100800 */
[----:B------:R1:W-:Y:S02]  /*16210*/  STL [R1+0x1e14], R136 ;  /* 0x001e148801007387 */ /* 0x0003e40000100800 */
[----:B-1----:R-:W-:-:S02]  /*16220*/  IMAD.MOV.U32 R0, RZ, RZ, R137 ;  /* 0x000000ffff007224 */ /* 0x002fc400078e0089 */
[----:B------:R-:W2:Y:S04]  /*16230*/  LDL.LU.64 R136, [R1+0x1e70] ;  /* 0x001e700001887983 */ /* 0x000ea80000300a00 */
        /* <DEDUP_REMOVED lines=21> */
[----:B------:R-:W-:Y:S04]  /*16390*/  STL [R1+0x1e44], R134 ;  /* 0x001e448601007387 */ /* 0x000fe80000100800 */
[----:B------:R-:W2:Y:S01]  /*163a0*/  LDL.LU.64 R128, [R1+0x1ea0] ;  /* 0x001ea00001807983 */ /* 0x000ea20000300a00 */
[----:B-1----:R-:W-:-:S05]  /*163b0*/  IMAD.MOV.U32 R0, RZ, RZ, R135 ;  /* 0x000000ffff007224 */ /* 0x002fca00078e0087 */
[----:B------:R1:W-:Y:S04]  /*163c0*/  STL [R1+0x1e40], R0 ;  /* 0x001e400001007387 */ /* 0x0003e80000100800 */
[----:B------:R1:W-:Y:S02]  /*163d0*/  STL [R1+0x1e4c], R142 ;  /* 0x001e4c8e01007387 */ /* 0x0003e40000100800 */
[----:B-1----:R-:W-:Y:S02]  /*163e0*/  IMAD.MOV.U32 R0, RZ, RZ, R143 ;  /* 0x000000ffff007224 */ /* 0x002fe400078e008f */
[----:B------:R-:W2:Y:S04]  /*163f0*/  LDL.LU.64 R142, [R1+0x1ea8] ;  /* 0x001ea800018e7983 */ /* 0x000ea80000300a00 */
        /* <DEDUP_REMOVED lines=9> */
[----:B--2---:R2:W-:Y:S01]  /*16490*/  STL [R1+0x1e64], R148 ;  /* 0x001e649401007387 */ /* 0x0045e20000100800 */
[----:B-1----:R-:W-:-:S03]  /*164a0*/  IMAD.MOV.U32 R0, RZ, RZ, R149 ;  /* 0x000000ffff007224 */ /* 0x002fc600078e0095 */
[----:B--2---:R-:W2:Y:S04]  /*164b0*/  LDL.LU.64 R148, [R1+0x1ec0] ;  /* 0x001ec00001947983 */ /* 0x004ea80000300a00 */
        /* <DEDUP_REMOVED lines=9> */
[----:B------:R1:W-:Y:S04]  /*16550*/  STL [R1+0x1e7c], R130 ;  /* 0x001e7c8201007387 */ /* 0x0003e80000100800 */
[----:B------:R-:W2:Y:S01]  /*16560*/  LDL.LU.64 R136, [R1+0x1ed8] ;  /* 0x001ed80001887983 */ /* 0x000ea20000300a00 */
[----:B-1----:R-:W-:-:S03]  /*16570*/  IMAD.MOV.U32 R0, RZ, RZ, R131 ;  /* 0x000000ffff007224 */ /* 0x002fc600078e0083 */
[----:B------:R-:W-:Y:S04]  /*16580*/  STL [R1+0x1e84], R138 ;  /* 0x001e848a01007387 */ /* 0x000fe80000100800 */
        /* <DEDUP_REMOVED lines=56> */
[----:B------:R-:W2:Y:S04]  /*16910*/  LDL.LU.64 R140, [R1+0x1f48] ;  /* 0x001f4800018c7983 */ /* 0x000ea80000300a00 */
[----:B------:R-:W2:Y:S01]  /*16920*/  LDL.LU.64 R128, [R1+0x1f50] ;  /* 0x001f500001807983 */ /* 0x000ea20000300a00 */
[----:B-1----:R-:W-:-:S05]  /*16930*/  IMAD.MOV.U32 R0, RZ, RZ, R133 ;  /* 0x000000ffff007224 */ /* 0x002fca00078e0085 */
[----:B------:R1:W-:Y:S04]  /*16940*/  STL [R1+0x1ef0], R0 ;  /* 0x001ef00001007387 */ /* 0x0003e80000100800 */
[----:B------:R1:W-:Y:S02]  /*16950*/  STL [R1+0x1efc], R142 ;  /* 0x001efc8e01007387 */ /* 0x0003e40000100800 */
[----:B-1----:R-:W-:Y:S02]  /*16960*/  IMAD.MOV.U32 R0, RZ, RZ, R143 ;  /* 0x000000ffff007224 */ /* 0x002fe400078e008f */
[----:B------:R-:W2:Y:S04]  /*16970*/  LDL.LU.64 R142, [R1+0x1f58] ;  /* 0x001f5800018e7983 */ /* 0x000ea80000300a00 */
[----:B------:R3:W-:Y:S02]  /*16980*/  STL [R1+0x1ef8], R0 ;  /* 0x001ef80001007387 */ /* 0x0007e40000100800 */
[----:B---3--:R-:W-:-:S02]  /*16990*/  IMAD.MOV.U32 R0, RZ, RZ, R145 ;  /* 0x000000ffff007224 */ /* 0x008fc400078e0091 */
[----:B------:R1:W-:Y:S04]  /*169a0*/  STL [R1+0x1f04], R144 ;  /* 0x001f049001007387 */ /* 0x0003e80000100800 */
[----:B-1----:R-:W3:Y:S04]  /*169b0*/  LDL.LU.64 R144, [R1+0x1f60] ;  /* 0x001f600001907983 */ /* 0x002ee80000300a00 */
[----:B------:R1:W-:Y:S04]  /*169c0*/  STL [R1+0x1f00], R0 ;  /* 0x001f000001007387 */ /* 0x0003e80000100800 */
[----:B----4-:R4:W-:Y:S04]  /*169d0*/  STL [R1+0x1f0c], R146 ;  /* 0x001f0c9201007387 */ /* 0x0109e80000100800 */
[----:B------:R-:W3:Y:S01]  /*169e0*/  LDL.LU.64 R130, [R1+0x1f68] ;  /* 0x001f680001827983 */ /* 0x000ee20000300a00 */
[----:B-1----:R-:W-:-:S03]  /*169f0*/  IMAD.MOV.U32 R0, RZ, RZ, R147 ;  /* 0x000000ffff007224 */ /* 0x002fc600078e0093 */
[----:B--2---:R-:W-:Y:S04]  /*16a00*/  STL [R1+0x1f14], R148 ;  /* 0x001f149401007387 */ /* 0x004fe80000100800 */
[----:B------:R1:W-:Y:S04]  /*16a10*/  STL [R1+0x1f08], R0 ;  /* 0x001f080001007387 */ /* 0x0003e80000100800 */
[----:B----4-:R-:W2:Y:S01]  /*16a20*/  LDL.LU.64 R146, [R1+0x1f70] ;  /* 0x001f700001927983 */ /* 0x010ea20000300a00 */
        /* <DEDUP_REMOVED lines=33> */
[----:B------:R3:W-:Y:S02]  /*16c40*/  STL [R1+0x1f50], R0 ;  /* 0x001f500001007387 */ /* 0x0007e40000100800 */
[----:B---3--:R-:W-:-:S02]  /*16c50*/  IMAD.MOV.U32 R0, RZ, RZ, R145 ;  /* 0x000000ffff007224 */ /* 0x008fc400078e0091 */
[----:B------:R1:W-:Y:S04]  /*16c60*/  STL [R1+0x1f5c], R144 ;  /* 0x001f5c9001007387 */ /* 0x0003e80000100800 */
[----:B------:R-:W-:Y:S04]  /*16c70*/  STL [R1+0x1f64], R130 ;  /* 0x001f648201007387 */ /* 0x000fe80000100800 */
[----:B------:R3:W-:Y:S04]  /*16c80*/  STL [R1+0x1f58], R0 ;  /* 0x001f580001007387 */ /* 0x0007e80000100800 */
[----:B-1----:R-:W4:Y:S01]  /*16c90*/  LDL.LU.64 R144, [R1+0x1fb8] ;  /* 0x001fb80001907983 */ /* 0x002f220000300a00 */
[----:B---3--:R-:W-:-:S03]  /*16ca0*/  IMAD.MOV.U32 R0, RZ, RZ, R131 ;  /* 0x000000ffff007224 */ /* 0x008fc600078e0083 */
[----:B--2---:R-:W-:Y:S04]  /*16cb0*/  STL [R1+0x1f6c], R146 ;  /* 0x001f6c9201007387 */ /* 0x004fe80000100800 */
[----:B------:R1:W-:Y:S02]  /*16cc0*/  STL [R1+0x1f60], R0 ;  /* 0x001f600001007387 */ /* 0x0003e40000100800 */
[----:B-1----:R-:W-:Y:S02]  /*16cd0*/  IMAD.MOV.U32 R0, RZ, RZ, R147 ;  /* 0x000000ffff007224 */ /* 0x002fe400078e0093 */
[----:B------:R-:W2:Y:S04]  /*16ce0*/  LDL.LU.64 R146, [R1+0x1fc0] ;  /* 0x001fc00001927983 */ /* 0x000ea80000300a00 */
[----:B------:R1:W-:Y:S04]  /*16cf0*/  STL [R1+0x1f68], R0 ;  /* 0x001f680001007387 */ /* 0x0003e80000100800 */
[----:B----4-:R3:W-:Y:S01]  /*16d00*/  STL [R1+0x1f74], R148 ;  /* 0x001f749401007387 */ /* 0x0107e20000100800 */
[----:B-1----:R-:W-:-:S03]  /*16d10*/  IMAD.MOV.U32 R0, RZ, RZ, R149 ;  /* 0x000000ffff007224 */ /* 0x002fc600078e0095 */
[----:B------:R-:W-:Y:S04]  /*16d20*/  STL [R1+0x1f7c], R132 ;  /* 0x001f7c8401007387 */ /* 0x000fe80000100800 */
[----:B------:R1:W-:Y:S04]  /*16d30*/  STL [R1+0x1f70], R0 ;  /* 0x001f700001007387 */ /* 0x0003e80000100800 */
[----:B---3--:R-:W3:Y:S01]  /*16d40*/  LDL.LU.64 R148, [R1+0x1fc8] ;  /* 0x001fc80001947983 */ /* 0x008ee20000300a00 */
[----:B-1----:R-:W-:-:S03]  /*16d50*/  IMAD.MOV.U32 R0, RZ, RZ, R133 ;  /* 0x000000ffff007224 */ /* 0x002fc600078e0085 */
[----:B------:R-:W-:Y:S04]  /*16d60*/  STL [R1+0x1f84], R150 ;  /* 0x001f849601007387 */ /* 0x000fe80000100800 */
[----:B------:R1:W-:Y:S02]  /*16d70*/  STL [R1+0x1f78], R0 ;  /* 0x001f780001007387 */ /* 0x0003e40000100800 */
[----:B-1----:R-:W-:Y:S02]  /*16d80*/  IMAD.MOV.U32 R0, RZ, RZ, R151 ;  /* 0x000000ffff007224 */ /* 0x002fe400078e0097 */
[----:B------:R-:W4:Y:S04]  /*16d90*/  LDL.LU.64 R150, [R1+0x1fd0] ;  /* 0x001fd00001967983 */ /* 0x000f280000300a00 */
[----:B------:R1:W-:Y:S04]  /*16da0*/  STL [R1+0x1f80], R0 ;  /* 0x001f800001007387 */ /* 0x0003e80000100800 */
[----:B------:R-:W-:Y:S01]  /*16db0*/  STL [R1+0x1f8c], R134 ;  /* 0x001f8c8601007387 */ /* 0x000fe20000100800 */
[----:B-1----:R-:W-:-:S03]  /*16dc0*/  IMAD.MOV.U32 R0, RZ, RZ, R135 ;  /* 0x000000ffff007224 */ /* 0x002fc600078e0087 */
[----:B------:R-:W-:Y:S04]  /*16dd0*/  STL [R1+0x1f94], R136 ;  /* 0x001f948801007387 */ /* 0x000fe80000100800 */
[----:B------:R1:W-:Y:S04]  /*16de0*/  STL [R1+0x1f88], R0 ;  /* 0x001f880001007387 */ /* 0x0003e80000100800 */
[----:B------:R-:W4:Y:S04]  /*16df0*/  LDL.LU.64 R120, [R1+0x1fd8] ;  /* 0x001fd80001787983 */ /* 0x000f280000300a00 */
[----:B------:R-:W4:Y:S01]  /*16e00*/  LDL.LU.64 R122, [R1+0x1fe0] ;  /* 0x001fe000017a7983 */ /* 0x000f220000300a00 */
[----:B-1----:R-:W-:-:S05]  /*16e10*/  IMAD.MOV.U32 R0, RZ, RZ, R137 ;  /* 0x000000ffff007224 */ /* 0x002fca00078e0089 */
        /* <DEDUP_REMOVED lines=21> */
[----:B--2---:R-:W-:Y:S04]  /*16f70*/  STL [R1+0x1fbc], R146 ;  /* 0x001fbc9201007387 */ /* 0x004fe80000100800 */
[----:B------:R-:W2:Y:S01]  /*16f80*/  LDL.LU.64 R140, [R1+0x2028] ;  /* 0x00202800018c7983 */ /* 0x000ea20000300a00 */
[----:B-1----:R-:W-:-:S03]  /*16f90*/  IMAD.MOV.U32 R0, RZ, RZ, R147 ;  /* 0x000000ffff007224 */ /* 0x002fc600078e0093 */
[----:B------:R-:W2:Y:S04]  /*16fa0*/  LDL.LU.64 R142, [R1+0x2030] ;  /* 0x00203000018e7983 */ /* 0x000ea80000300a00 */
[----:B------:R1:W-:Y:S04]  /*16fb0*/  STL [R1+0x1fb8], R0 ;  /* 0x001fb80001007387 */ /* 0x0003e80000100800 */
[----:B---3--:R3:W-:Y:S04]  /*16fc0*/  STL [R1+0x1fc4], R148 ;  /* 0x001fc49401007387 */ /* 0x0087e80000100800 */
[----:B------:R-:W2:Y:S01]  /*16fd0*/  LDL.LU.64 R144, [R1+0x2038] ;  /* 0x0020380001907983 */ /* 0x000ea20000300a00 */
[----:B-1----:R-:W-:-:S03]  /*16fe0*/  IMAD.MOV.U32 R0, RZ, RZ, R149 ;  /* 0x000000ffff007224 */ /* 0x002fc600078e0095 */
[----:B------:R-:W2:Y:S04]  /*16ff0*/  LDL.LU.64 R146, [R1+0x2040] ;  /* 0x0020400001927983 */ /* 0x000ea80000300a00 */
[----:B------:R1:W-:Y:S04]  /*17000*/  STL [R1+0x1fc0], R0 ;  /* 0x001fc00001007387 */ /* 0x0003e80000100800 */
[----:B----4-:R4:W-:Y:S04]  /*17010*/  STL [R1+0x1fcc], R150 ;  /* 0x001fcc9601007387 */ /* 0x0109e80000100800 */
[----:B---3--:R-:W3:Y:S01]  /*17020*/  LDL.LU.64 R148, [R1+0x2048] ;  /* 0x0020480001947983 */ /* 0x008ee20000300a00 */
[----:B-1----:R-:W-:-:S03]  /*17030*/  IMAD.MOV.U32 R0, RZ, RZ, R151 ;  /* 0x000000ffff007224 */ /* 0x002fc600078e0097 */
[----:B----4-:R-:W4:Y:S04]  /*17040*/  LDL.LU.64 R150, [R1+0x2450] ;  /* 0x0024500001967983 */ /* 0x010f280000300a00 */
[----:B------:R1:W-:Y:S02]  /*17050*/  STL [R1+0x1fc8], R0 ;  /* 0x001fc80001007387 */ /* 0x0003e40000100800 */
[----:B-1----:R-:W-:Y:S02]  /*17060*/  IMAD.MOV.U32 R0, RZ, RZ, R121 ;  /* 0x000000ffff007224 */ /* 0x002fe400078e0079 */
[----:B------:R-:W-:Y:S04]  /*17070*/  STL [R1+0x1fd4], R120 ;  /* 0x001fd47801007387 */ /* 0x000fe80000100800 */
[----:B------:R-:W-:Y:S04]  /*17080*/  STL [R1+0x1fdc], R122 ;  /* 0x001fdc7a01007387 */ /* 0x000fe80000100800 */
[----:B------:R1:W-:Y:S02]  /*17090*/  STL [R1+0x1fd0], R0 ;  /* 0x001fd00001007387 */ /* 0x0003e40000100800 */
[----:B-1----:R-:W-:-:S02]  /*170a0*/  IMAD.MOV.U32 R0, RZ, RZ, R123 ;  /* 0x000000ffff007224 */ /* 0x002fc400078e007b */
        /* <DEDUP_REMOVED lines=22> */
[----:B------:R1:W-:Y:S02]  /*17210*/  STL [R1+0x2010], R0 ;  /* 0x0020100001007387 */ /* 0x0003e40000100800 */
[----:B-1----:R-:W-:Y:S02]  /*17220*/  IMAD.MOV.U32 R0, RZ, RZ, R139 ;  /* 0x000000ffff007224 */ /* 0x002fe400078e008b */
[----:B--2---:R-:W-:Y:S04]  /*17230*/  STL [R1+0x2024], R140 ;  /* 0x0020248c01007387 */ /* 0x004fe80000100800 */
        /* <DEDUP_REMOVED lines=10> */
[----:B---3--:R-:W-:Y:S01]  /*172e0*/  STL [R1+0x2044], R148 ;  /* 0x0020449401007387 */ /* 0x008fe20000100800 */
[----:B-1----:R-:W-:-:S05]  /*172f0*/  IMAD.MOV.U32 R0, RZ, RZ, R147 ;  /* 0x000000ffff007224 */ /* 0x002fca00078e0093 */
[----:B------:R1:W-:Y:S04]  /*17300*/  STL [R1+0x2038], R0 ;  /* 0x0020380001007387 */ /* 0x0003e80000100800 */
[----:B----4-:R-:W-:Y:S01]  /*17310*/  STL [R1+0x204c], R150 ;  /* 0x00204c9601007387 */ /* 0x010fe20000100800 */
[----:B-1----:R-:W-:-:S05]  /*17320*/  IMAD.MOV.U32 R0, RZ, RZ, R149 ;  /* 0x000000ffff007224 */ /* 0x002fca00078e0095 */
[----:B------:R1:W-:Y:S02]  /*17330*/  STL [R1+0x2040], R0 ;  /* 0x0020400001007387 */ /* 0x0003e40000100800 */
[----:B-1----:R-:W-:-:S05]  /*17340*/  IMAD.MOV.U32 R0, RZ, RZ, R151 ;  /* 0x000000ffff007224 */ /* 0x002fca00078e0097 */
[----:B------:R-:W-:Y:S04]  /*17350*/  STL [R1+0x2048], R0 ;  /* 0x0020480001007387 */ /* 0x000fe80000100800 */
[----:B------:R-:W-:Y:S04]  /*17360*/  STL [R1+0x1c00], RZ ;  /* 0x001c00ff01007387 */ /* 0x000fe80000100800 */
        /* <DEDUP_REMOVED lines=1791> */
[----:B------:R-:W-:Y:S04]  /*1e360*/  STL [R1], RZ ;  /* 0x000000ff01007387 */ /* 0x000fe80000100800 */
        /* <DEDUP_REMOVED lines=94> */
[----:B------:R-:W-:Y:S01]  /*1e950*/  STL [R1+0x17c], RZ ;  /* 0x00017cff01007387 */ /* 0x000fe20000100800 */
[----:B------:R-:W-:-:S03]  /*1e960*/  SHF.R.S32.HI R6, RZ, 0x5, R24 ;  /* 0x00000005ff067819 */ /* 0x000fc60000011418 */
        /* <DEDUP_REMOVED lines=8> */
[----:B------:R1:W-:Y:S04]  /*1e9f0*/  STL [R1+0x2454], R6 ;  /* 0x0024540601007387 */ /* 0x0003e80000100800 */
        /* <DEDUP_REMOVED lines=16> */
[----:B-1----:R-:W-:-:S03]  /*1eb00*/  VIADD R6, R6, 0xffffffff ;  /* 0xffffffff06067836 */ /* 0x002fc60000000000 */
        /* <DEDUP_REMOVED lines=8> */
[----:B------:R2:W-:Y:S01]  /*1eb90*/  STL [R1+0x2460], R6 ;  /* 0x0024600601007387 */ /* 0x0005e20000100800 */
[----:B------:R-:W-:-:S02]  /*1eba0*/  IMAD.SHL.U32 R25, R16, 0x20, RZ ;  /* 0x0000002010197824 */ /* 0x000fc400078e00ff */
[----:B------:R-:W-:Y:S01]  /*1ebb0*/  IMAD.MOV.U32 R16, RZ, RZ, R3 ;  /* 0x000000ffff107224 */ /* 0x000fe200078e0003 */
[----:B------:R-:W-:Y:S02]  /*1ebc0*/  SHF.R.S32.HI R3, RZ, 0x1f, R26 ;  /* 0x0000001fff037819 */ /* 0x000fe4000001141a */
[----:B------:R-:W-:Y:S01]  /*1ebd0*/  SHF.R.S32.HI R0, RZ, 0x1f, R25 ;  /* 0x0000001fff007819 */ /* 0x000fe20000011419 */
[C---:B------:R-:W-:Y:S01]  /*1ebe0*/  IMAD.SHL.U32 R2, R25.reuse, 0x4, RZ ;  /* 0x0000000419027824 */ /* 0x040fe200078e00ff */
[C---:B------:R-:W-:Y:S01]  /*1ebf0*/  SHF.L.U64.HI R3, R26.reuse, 0x2, R3 ;  /* 0x000000021a037819 */ /* 0x040fe20000010203 */
[----:B------:R-:W-:Y:S01]  /*1ec00*/  IMAD.SHL.U32 R4, R26, 0x4, RZ ;  /* 0x000000041a047824 */ /* 0x000fe200078e00ff */
[----:B------:R-:W-:Y:S01]  /*1ec10*/  SHF.L.U64.HI R0, R25, 0x2, R0 ;  /* 0x0000000219007819 */ /* 0x000fe20000010200 */
[----:B------:R-:W-:Y:S01]  /*1ec20*/  IMAD.MOV.U32 R5, RZ, RZ, RZ ;  /* 0x000000ffff057224 */ /* 0x000fe200078e00ff */
        /* <DEDUP_REMOVED lines=63> */
[----:B------:R-:W-:Y:S01]  /*1f020*/  CS2R R150, SRZ ;  /* 0x0000000000967805 */ /* 0x000fe2000001ff00 */
[----:B------:R-:W-:Y:S01]  /*1f030*/  UMOV UR5, 0xffffffff ;  /* 0xffffffff00057882 */ /* 0x000fe20000000000 */
[----:B--2---:R-:W-:-:S05]  /*1f040*/  UMOV UR4, URZ ;  /* 0x0000003f00047c82 */ /* 0x004fca0008000000 */
.L_x_1:
[----:B------:R-:W-:Y:S01]  /*1f050*/  STL.64 [R1+0x2a90], R246 ;  /* 0x002a90f601007387 */ /* 0x000fe20000100a00 */
[----:B------:R-:W-:Y:S01]  /*1f060*/  UIADD3 UR5, UR5, 0x1, URZ ;  /* 0x0000000105057890 */ /* 0x000fe2000fffe03f */
[----:B------:R-:W-:-:S04]  /*1f070*/  DEPBAR.LE SB0, 0x0 ;  /* 0x000080000000791a */ /* 0x000fc80000000000 */
[----:B------:R-:W-:Y:S01]  /*1f080*/  STL.64 [R1+0x2a88], R244 ;  /* 0x002a88f401007387 */ /* 0x000fe20000100a00 */
[----:B------:R-:W-:Y:S01]  /*1f090*/  UMOV UR41, 0x40000040 ;  /* 0x4000004000297882 */ /* 0x000fe20000000000 */
[----:B------:R-:W-:Y:S01]  /*1f0a0*/  UMOV UR43, 0x40000040 ;  /* 0x40000040002b7882 */ /* 0x000fe20000000000 */
[----:B-1----:R-:W1:Y:S01]  /*1f0b0*/  LDC R6, c[0x0][0x230] ;  /* 0x00008c00ff067b82 */ /* 0x002e620000000800 */
        /* <DEDUP_REMOVED lines=62> */
[----:B--2---:R-:W2:Y:S04]  /*1f4a0*/  LDL.LU.64 R120, [R1+0x1c00] ;  /* 0x001c000001787983 */ /* 0x004ea80000300a00 */
[----:B------:R-:W2:Y:S04]  /*1f4b0*/  LDL.LU.64 R122, [R1+0x1c08] ;  /* 0x001c0800017a7983 */ /* 0x000ea80000300a00 */
        /* <DEDUP_REMOVED lines=61> */
[----:B------:R-:W2:Y:S01]  /*1f890*/  LDL.LU.64 R246, [R1+0x1df8] ;  /* 0x001df80001f67983 */ /* 0x000ea20000300a00 */
[----:B------:R-:W-:Y:S01]  /*1f8a0*/  UISETP.GT.AND UP0, UPT, UR5, 0x1, UPT ;  /* 0x000000010500788c */ /* 0x000fe2000bf04270 */
[----:B------:R-:W-:Y:S03]  /*1f8b0*/  BAR.SYNC.DEFER_BLOCKING 0x0 ;  /* 0x0000000000007b1d */ /* 0x000fe60000010000 */
[----:B------:R-:W-:-:S04]  /*1f8c0*/  USEL UR5, UR5, URZ, !UP0 ;  /* 0x0000003f05057287 */ /* 0x000fc8000c000000 */
[----:B------:R-:W-:Y:S01]  /*1f8d0*/  ULEA UR8, UR5, UR44, 0x10 ;  /* 0x0000002c05087291 */ /* 0x000fe2000f8e803f */
[----:B------:R-:W-:Y:S03]  /*1f8e0*/  STL [R1+0x2894], R252 ;  /* 0x002894fc01007387 */ /* 0x000fe60000100800 */
[----:B------:R-:W-:Y:S02]  /*1f8f0*/  UIADD3 UR9, UR8, 0x20000, URZ ;  /* 0x0002000008097890 */ /* 0x000fe4000fffe03f */
[----:B------:R-:W-:Y:S01]  /*1f900*/  USHF.R.U32.HI UR40, URZ, 0x4, UR8 ;  /* 0x000000043f287899 */ /* 0x000fe20008011608 */
[----:B------:R-:W-:Y:S01]  /*1f910*/  STL [R1+0x2890], R251 ;  /* 0x002890fb01007387 */ /* 0x000fe20000100800 */
[----:B------:R-:W-:Y:S02]  /*1f920*/  USHF.R.U32.HI UR9, URZ, 0x4, UR9 ;  /* 0x000000043f097899 */ /* 0x000fe40008011609 */
[----:B------:R-:W-:Y:S01]  /*1f930*/  USGXT.U32 UR40, UR40, 0xe ;  /* 0x0000000e2828789a */ /* 0x000fe20008000000 */
[----:B-----5:R-:W-:Y:S01]  /*1f940*/  STL [R1+0x2884], R14 ;  /* 0x0028840e01007387 */ /* 0x020fe20000100800 */
[----:B------:R-:W-:-:S02]  /*1f950*/  USGXT.U32 UR42, UR9, 0xe ;  /* 0x0000000e092a789a */ /* 0x000fc40008000000 */
[----:B------:R-:W-:Y:S01]  /*1f960*/  UIADD3 UR24, UP0, UR40, 0x2, URZ ;  /* 0x0000000228187890 */ /* 0x000fe2000ff1e03f */
[----:B-----5:R-:W-:Y:S01]  /*1f970*/  STL [R1+0x2880], R13 ;  /* 0x0028800d01007387 */ /* 0x020fe20000100800 */
[----:B------:R-:W-:Y:S01]  /*1f980*/  UIADD3 UR26, UP1, UR42, 0x2, URZ ;  /* 0x000000022a1a7890 */ /* 0x000fe2000ff3e03f */
[----:B------:R-:W-:Y:S01]  /*1f990*/  UMOV UR8, URZ ;  /* 0x0000003f00087c82 */ /* 0x000fe20008000000 */
[----:B------:R-:W-:Y:S01]  /*1f9a0*/  UMOV UR9, URZ ;  /* 0x0000003f00097c82 */ /* 0x000fe20008000000 */
[----:B------:R-:W-:Y:S01]  /*1f9b0*/  UIADD3.X UR25, UR8, 0x40000040, URZ, UP0, !UPT ;  /* 0x4000004008197890 */ /* 0x000fe200087fe43f */
[----:B------:R-:W-:Y:S01]  /*1f9c0*/  STL [R1+0x287c], R12 ;  /* 0x00287c0c01007387 */ /* 0x000fe20000100800 */
[----:B------:R-:W-:Y:S02]  /*1f9d0*/  UIADD3.X UR27, UR9, 0x40000040, URZ, UP1, !UPT ;  /* 0x40000040091b7890 */ /* 0x000fe40008ffe43f */
[----:B------:R-:W-:Y:S01]  /*1f9e0*/  UIADD3.64 UR36, UR24, 0x2, URZ ;  /* 0x0000000218247897 */ /* 0x000fe2000fffe03f */
[----:B------:R-:W-:Y:S01]  /*1f9f0*/  STL [R1+0x2878], R11 ;  /* 0x0028780b01007387 */ /* 0x000fe20000100800 */
[----:B------:R-:W-:-:S02]  /*1fa00*/  UIADD3.64 UR38, UR26, 0x2, URZ ;  /* 0x000000021a267897 */ /* 0x000fc4000fffe03f */
[----:B------:R-:W-:Y:S01]  /*1fa10*/  UIADD3.64 UR32, UR24, 0x4, URZ ;  /* 0x0000000418207897 */ /* 0x000fe2000fffe03f */
[----:B------:R-:W-:Y:S01]  /*1fa20*/  STL [R1+0x2874], R10 ;  /* 0x0028740a01007387 */ /* 0x000fe20000100800 */
[----:B------:R-:W-:Y:S01]  /*1fa30*/  UIADD3.64 UR34, UR26, 0x4, URZ ;  /* 0x000000041a227897 */ /* 0x000fe2000fffe03f */
[----:B--2---:R-:W-:-:S06]  /*1fa40*/  WARPGROUP.ARRIVE ;  /* 0x00000000000079c5 */ /* 0x004fcc0000000000 */
[----:B------:R-:W-:Y:S03]  /*1fa50*/  HGMMA.64x256x8.F32.TF32 R120, gdesc[UR40], R120, gsb0 ;  /* 0x07e00000287879f0 */ /* 0x000fe60008002878 */
[----:B------:R-:W-:Y:S02]  /*1fa60*/  WARPGROUP.DEPBAR.LE gsb0, 0x0 ;  /* 0x00008000000079c5 */ /* 0x000fe40000010000 */
[----:B------:R-:W-:-:S15]  /*1fa70*/  WARPGROUP.ARRIVE ;  /* 0x00000000000079c5 */ /* 0x000fde0000000000 */
[----:B------:R-:W-:-:S08]  /*1fa80*/  NOP ;  /* 0x0000000000007918 */ /* 0x000fd00000000000 */
        /* <DEDUP_REMOVED lines=10> */
[----:B------:R2:W-:Y:S04]  /*1fb30*/  STL.64 [R1+0x1c00], R120 ;  /* 0x001c007801007387 */ /* 0x0005e80000100a00 */
        /* <DEDUP_REMOVED lines=63> */
[----:B--2---:R-:W2:Y:S04]  /*1ff30*/  LDL.LU.64 R120, [R1+0x1600] ;  /* 0x0016000001787983 */ /* 0x004ea80000300a00 */
[----:B---3--:R-:W3:Y:S04]  /*1ff40*/  LDL.LU.64 R122, [R1+0x1608] ;  /* 0x00160800017a7983 */ /* 0x008ee80000300a00 */
[----:B----4-:R-:W4:Y:S04]  /*1ff50*/  LDL.LU.64 R124, [R1+0x1610] ;  /* 0x00161000017c7983 */ /* 0x010f280000300a00 */
[----:B-1----:R-:W2:Y:S04]  /*1ff60*/  LDL.LU.64 R126, [R1+0x1618] ;  /* 0x00161800017e7983 */ /* 0x002ea80000300a00 */
[----:B------:R-:W3:Y:S04]  /*1ff70*/  LDL.LU.64 R128, [R1+0x1620] ;  /* 0x0016200001807983 */ /* 0x000ee80000300a00 */
[----:B------:R-:W4:Y:S04]  /*1ff80*/  LDL.LU.64 R130, [R1+0x1628] ;  /* 0x0016280001827983 */ /* 0x000f280000300a00 */
[----:B------:R-:W2:Y:S04]  /*1ff90*/  LDL.LU.64 R132, [R1+0x1630] ;  /* 0x0016300001847983 */ /* 0x000ea80000300a00 */
        /* <DEDUP_REMOVED lines=9> */
[----:B--2---:R-:W-:Y:S04]  /*20030*/  STL.64 [R1+0x3a90], R150 ;  /* 0x003a909601007387 */ /* 0x004fe80000100a00 */
[----:B----4-:R-:W-:Y:S04]  /*20040*/  STL.64 [R1+0x3a88], R148 ;  /* 0x003a889401007387 */ /* 0x010fe80000100a00 */
[----:B---3--:R-:W-:Y:S04]  /*20050*/  STL.64 [R1+0x3a80], R146 ;  /* 0x003a809201007387 */ /* 0x008fe80000100a00 */
        /* <DEDUP_REMOVED lines=253> */
[----:B------:R-:W-:Y:S01]  /*21030*/  UIADD3.64 UR22, UR26, 0x7fe, URZ ;  /* 0x000007fe1a167897 */ /* 0x000fe2000fffe03f */
[----:B------:R-:W-:Y:S01]  /*21040*/  UMOV UR20, UR40 ;  /* 0x0000002800147c82 */ /* 0x000fe20008000000 */
[----:B------:R-:W-:Y:S01]  /*21050*/  UMOV UR21, UR41 ;  /* 0x0000002900157c82 */ /* 0x000fe20008000000 */
[----:B------:R-:W-:Y:S01]  /*21060*/  UIADD3.64 UR18, UR26, 0x800, URZ ;  /* 0x000008001a127897 */ /* 0x000fe2000fffe03f */
[----:B------:R-:W3:Y:S01]  /*21070*/  LDL.LU.64 R152, [R1+0x1680] ;  /* 0x0016800001987983 */ /* 0x000ee20000300a00 */
        /* <DEDUP_REMOVED lines=9> */
[----:B------:R-:W-:-:S02]  /*21110*/  UMOV UR9, UR33 ;  /* 0x0000002100097c82 */ /* 0x000fc40008000000 */
[----:B------:R-:W3:Y:S04]  /*21120*/  LDL.LU.64 R158, [R1+0x1698] ;  /* 0x00169800019e7983 */ /* 0x000ee80000300a00 */
        /* <DEDUP_REMOVED lines=43> */
[----:B------:R-:W3:Y:S01]  /*213e0*/  LDL.LU.64 R246, [R1+0x17f8] ;  /* 0x0017f80001f67983 */ /* 0x000ee20000300a00 */
        /* <DEDUP_REMOVED lines=143> */
[----:B------:R-:W-:-:S02]  /*21ce0*/  UIADD3.64 UR40, UR24, 0x1fe, URZ ;  /* 0x000001fe18287897 */ /* 0x000fc4000fffe03f */
[----:B------:R-:W-:Y:S01]  /*21cf0*/  UIADD3.64 UR28, UR24, 0x200, URZ ;  /* 0x00000200181c7897 */ /* 0x000fe2000fffe03f */
[----:B------:R-:W-:Y:S01]  /*21d00*/  UMOV UR30, UR26 ;  /* 0x0000001a001e7c82 */ /* 0x000fe20008000000 */
[----:B------:R-:W-:Y:S01]  /*21d10*/  UMOV UR31, UR27 ;  /* 0x0000001b001f7c82 */ /* 0x000fe20008000000 */
[----:B------:R-:W-:Y:S02]  /*21d20*/  UIADD3.64 UR36, UR24, 0x202, URZ ;  /* 0x0000020218247897 */ /* 0x000fe4000fffe03f */
        /* <DEDUP_REMOVED lines=80> */
[----:B-1----:R-:W3:Y:S04]  /*22230*/  LDL.LU.64 R150, [R1+0x3a90] ;  /* 0x003a900001967983 */ /* 0x002ee80000300a00 */
        /* <DEDUP_REMOVED lines=15> */
[----:B------:R-:W-:Y:S01]  /*22330*/  UMOV UR20, UR40 ;  /* 0x0000002800147c82 */ /* 0x000fe20008000000 */
[----:B------:R-:W-:Y:S01]  /*22340*/  UMOV UR21, UR41 ;  /* 0x0000002900157c82 */ /* 0x000fe20008000000 */
[----:B------:R-:W-:Y:S01]  /*22350*/  UMOV UR30, UR18 ;  /* 0x00000012001e7c82 */ /* 0x000fe20008000000 */
[----:B------:R-:W-:Y:S01]  /*22360*/  UMOV UR31, UR19 ;  /* 0x00000013001f7c82 */ /* 0x000fe20008000000 */
[----:B------:R-:W-:Y:S01]  /*22370*/  UMOV UR12, UR36 ;  /* 0x00000024000c7c82 */ /* 0x000fe20008000000 */
[----:B------:R-:W-:Y:S01]  /*22380*/  UMOV UR13, UR37 ;  /* 0x00000025000d7c82 */ /* 0x000fe20008000000 */
[----:B------:R-:W-:Y:S01]  /*22390*/  UMOV UR8, UR32 ;  /* 0x0000002000087c82 */ /* 0x000fe20008000000 */
[----:B------:R-:W-:Y:S01]  /*223a0*/  UMOV UR9, UR33 ;  /* 0x0000002100097c82 */ /* 0x000fe20008000000 */
[----:B------:R-:W2:Y:S04]  /*223b0*/  LDL.LU.64 R118, [R1+0x3a10] ;  /* 0x003a100001767983 */ /* 0x000ea80000300a00 */
        /* <DEDUP_REMOVED lines=46> */
[----:B------:R-:W4:Y:S01]  /*226a0*/  LDL.LU.64 R24, [R1+0x3898] ;  /* 0x0038980001187983 */ /* 0x000f220000300a00 */
[----:B---3--:R-:W-:-:S06]  /*226b0*/  WARPGROUP.ARRIVE ;  /* 0x00000000000079c5 */ /* 0x008fcc0000000000 */
        /* <DEDUP_REMOVED lines=78> */
[----:B-1----:R-:W4:Y:S04]  /*22ba0*/  LDL.LU.64 R120, [R1+0x1000] ;  /* 0x0010000001787983 */ /* 0x002f280000300a00 */
[----:B---3--:R-:W3:Y:S04]  /*22bb0*/  LDL.LU.64 R122, [R1+0x1008] ;  /* 0x00100800017a7983 */ /* 0x008ee80000300a00 */
[----:B--2---:R-:W2:Y:S04]  /*22bc0*/  LDL.LU.64 R124, [R1+0x1010] ;  /* 0x00101000017c7983 */ /* 0x004ea80000300a00 */
[----:B------:R-:W3:Y:S04]  /*22bd0*/  LDL.LU.64 R126, [R1+0x1018] ;  /* 0x00101800017e7983 */ /* 0x000ee80000300a00 */
[----:B------:R-:W2:Y:S04]  /*22be0*/  LDL.LU.64 R128, [R1+0x1020] ;  /* 0x0010200001807983 */ /* 0x000ea80000300a00 */
        /* <DEDUP_REMOVED lines=10> */
[----:B----4-:R-:W4:Y:S04]  /*22c90*/  LDL.LU.64 R150, [R1+0x1078] ;  /* 0x0010780001967983 */ /* 0x010f280000300a00 */
[----:B----4-:R-:W-:Y:S04]  /*22ca0*/  STL.64 [R1+0x3690], R150 ;  /* 0x0036909601007387 */ /* 0x010fe80000100a00 */
[----:B--2---:R-:W-:Y:S04]  /*22cb0*/  STL.64 [R1+0x3688], R148 ;  /* 0x0036889401007387 */ /* 0x004fe80000100a00 */
        /* <DEDUP_REMOVED lines=256> */
[----:B------:R-:W3:Y:S01]  /*23cc0*/  LDL.LU.64 R152, [R1+0x1080] ;  /* 0x0010800001987983 */ /* 0x000ee20000300a00 */
[----:B------:R-:W-:Y:S01]  /*23cd0*/  UMOV UR30, UR26 ;  /* 0x0000001a001e7c82 */ /* 0x000fe20008000000 */
[----:B------:R-:W-:Y:S01]  /*23ce0*/  UMOV UR31, UR27 ;  /* 0x0000001b001f7c82 */ /* 0x000fe20008000000 */
[----:B------:R-:W-:Y:S01]  /*23cf0*/  UIADD3.64 UR36, UR24, 0x402, URZ ;  /* 0x0000040218247897 */ /* 0x000fe2000fffe03f */
[----:B------:R-:W3:Y:S01]  /*23d00*/  LDL.LU.64 R154, [R1+0x1088] ;  /* 0x00108800019a7983 */ /* 0x000ee20000300a00 */
[----:B------:R-:W-:-:S03]  /*23d10*/  UIADD3.64 UR32, UR24, 0x404, URZ ;  /* 0x0000040418207897 */ /* 0x000fc6000fffe03f */
        /* <DEDUP_REMOVED lines=292> */
[----:B------:R-:W-:-:S02]  /*24f60*/  UIADD3.64 UR40, UR24, 0x5fe, URZ ;  /* 0x000005fe18287897 */ /* 0x000fc4000fffe03f */
[----:B------:R-:W-:Y:S01]  /*24f70*/  UIADD3.64 UR28, UR24, 0x600, URZ ;  /* 0x00000600181c7897 */ /* 0x000fe2000fffe03f */
[----:B------:R-:W2:Y:S01]  /*24f80*/  LDL.LU.64 R118, [R1+0x3610] ;  /* 0x0036100001767983 */ /* 0x000ea20000300a00 */
[----:B------:R-:W-:Y:S01]  /*24f90*/  UMOV UR30, UR26 ;  /* 0x0000001a001e7c82 */ /* 0x000fe20008000000 */
[----:B------:R-:W-:Y:S01]  /*24fa0*/  UMOV UR31, UR27 ;  /* 0x0000001b001f7c82 */ /* 0x000fe20008000000 */
[----:B------:R-:W-:Y:S01]  /*24fb0*/  UIADD3.64 UR36, UR24, 0x602, URZ ;  /* 0x0000060218247897 */ /* 0x000fe2000fffe03f */
[----:B------:R-:W4:Y:S01]  /*24fc0*/  LDL.LU.64 R116, [R1+0x3608] ;  /* 0x0036080001747983 */ /* 0x000f220000300a00 */
[----:B------:R-:W-:-:S03]  /*24fd0*/  UIADD3.64 UR32, UR24, 0x604, URZ ;  /* 0x0000060418207897 */ /* 0x000fc6000fffe03f */
        /* <DEDUP_REMOVED lines=139> */
[----:B----4-:R-:W4:Y:S04]  /*25890*/  LDL.LU.64 R148, [R1+0xa70] ;  /* 0x000a700001947983 */ /* 0x010f280000300a00 */
        /* <DEDUP_REMOVED lines=1397> */
[----:B-1----:R-:W4:Y:S04]  /*2aff0*/  LDL.LU.64 R120, [R1] ;  /* 0x0000000001787983 */ /* 0x002f280000300a00 */
        /* <DEDUP_REMOVED lines=300> */
[----:B------:R-:W2:Y:S01]  /*2c2c0*/  LDL.LU.64 R116, [R1+0x2c08] ;  /* 0x002c080001747983 */ /* 0x000ea20000300a00 */
[----:B------:R-:W-:-:S03]  /*2c2d0*/  UIADD3.64 UR32, UR24, 0xe04, URZ ;  /* 0x00000e0418207897 */ /* 0x000fc6000fffe03f */
        /* <DEDUP_REMOVED lines=46> */
[----:B------:R-:W4:Y:S01]  /*2c5c0*/  LDL R7, [R1+0x2460] ;  /* 0x0024600001077983 */ /* 0x000f220000100800 */
        /* <DEDUP_REMOVED lines=15> */
[----:B------:R-:W-:Y:S04]  /*2c6c0*/  STL.64 [R1], R120 ;  /* 0x0000007801007387 */ /* 0x000fe80000100a00 */
        /* <DEDUP_REMOVED lines=133> */
[----:B------:R-:W3:Y:S04]  /*2cf20*/  LDL.LU R9, [R1+0x2060] ;  /* 0x0020600001097983 */ /* 0x000ee80000300800 */
[----:B------:R-:W3:Y:S01]  /*2cf30*/  LDL.LU R8, [R1+0x2068] ;  /* 0x0020680001087983 */ /* 0x000ee20000300800 */
[C---:B----4-:R-:W-:Y:S01]  /*2cf40*/  ISETP.GE.AND P0, PT, R5.reuse, R7, PT ;  /* 0x000000070500720c */ /* 0x050fe20003f06270 */
[----:B------:R-:W-:-:S02]  /*2cf50*/  VIADD R10, R5, 0x1 ;  /* 0x00000001050a7836 */ /* 0x000fc40000000000 */
[----:B------:R-:W4:Y:S01]  /*2cf60*/  LDL.LU R13, [R1+0x2058] ;  /* 0x00205800010d7983 */ /* 0x000f220000300800 */
[----:B------:R-:W-:Y:S01]  /*2cf70*/  UMOV UR8, UR32 ;  /* 0x0000002000087c82 */ /* 0x000fe20008000000 */
[----:B------:R-:W-:Y:S01]  /*2cf80*/  UMOV UR9, UR33 ;  /* 0x0000002100097c82 */ /* 0x000fe20008000000 */
[----:B------:R-:W-:Y:S01]  /*2cf90*/  IMAD R5, R10, -0x20, R6 ;  /* 0xffffffe00a057824 */ /* 0x000fe200078e0206 */
[----:B------:R-:W4:Y:S04]  /*2cfa0*/  LDL.LU R12, [R1+0x2064] ;  /* 0x00206400010c7983 */ /* 0x000f280000300800 */
[----:B------:R-:W4:Y:S04]  /*2cfb0*/  LDL.LU R11, [R1+0x2050] ;  /* 0x00205000010b7983 */ /* 0x000f280000300800 */
[----:B------:R-:W4:Y:S01]  /*2cfc0*/  LDL.LU R7, [R1+0x205c] ;  /* 0x00205c0001077983 */ /* 0x000f220000300800 */
        /* <DEDUP_REMOVED lines=9> */
[----:B------:R-:W-:Y:S01]  /*2d060*/  HGMMA.64x256x8.F32.TF32 R24, gdesc[UR12], R24, gsb0 ;  /* 0x07e000000c1879f0 */ /* 0x000fe20008002818 */
[----:B------:R-:W-:Y:S01]  /*2d070*/  UIADD3 UR4, UR4, 0x1, URZ ;  /* 0x0000000104047890 */ /* 0x000fe2000fffe03f */
[----:B------:R-:W-:-:S03]  /*2d080*/  ISETP.GT.AND P1, PT, R5, RZ, PT ;  /* 0x000000ff0500720c */ /* 0x000fc60003f24270 */
[----:B------:R-:W-:Y:S01]  /*2d090*/  UISETP.GT.AND UP0, UPT, UR4, 0x1, UPT ;  /* 0x000000010400788c */ /* 0x000fe2000bf04270 */
[----:B---3--:R-:W-:Y:S02]  /*2d0a0*/  IADD3 R8, P2, R8, R2, RZ ;  /* 0x0000000208087210 */ /* 0x008fe40007f5e0ff */
[----:B------:R-:W-:Y:S01]  /*2d0b0*/  SEL R6, RZ, 0x4, !P1 ;  /* 0x00000004ff067807 */ /* 0x000fe20004800000 */
[----:B------:R-:W-:Y:S02]  /*2d0c0*/  USEL UR4, UR4, URZ, !UP0 ;  /* 0x0000003f04047287 */ /* 0x000fe4000c000000 */
[----:B------:R-:W-:Y:S01]  /*2d0d0*/  IMAD.X R9, R9, 0x1, R0, P2 ;  /* 0x0000000109097824 */ /* 0x000fe200010e0600 */
[----:B------:R-:W-:Y:S01]  /*2d0e0*/  SEL R6, R6, RZ, !P0 ;  /* 0x000000ff06067207 */ /* 0x000fe20004000000 */
[----:B------:R-:W-:Y:S01]  /*2d0f0*/  ULEA UR12, UR4, UR44, 0x10 ;  /* 0x0000002c040c7291 */ /* 0x000fe2000f8e803f */
[----:B------:R-:W-:Y:S02]  /*2d100*/  STL [R1+0x2888], R10 ;  /* 0x0028880a01007387 */ /* 0x000fe40000100800 */
[----:B------:R-:W-:-:S02]  /*2d110*/  ISETP.NE.U32.AND P1, PT, R6, RZ, PT ;  /* 0x000000ff0600720c */ /* 0x000fc40003f25070 */
[----:B------:R-:W-:Y:S01]  /*2d120*/  STL [R1+0x2068], R8 ;  /* 0x0020680801007387 */ /* 0x000fe20000100800 */
[----:B------:R-:W-:-:S03]  /*2d130*/  VIADD R6, R15, UR12 ;  /* 0x0000000c0f067c36 */ /* 0x000fc60008000000 */
[----:B------:R-:W-:Y:S04]  /*2d140*/  STL [R1+0x2060], R9 ;  /* 0x0020600901007387 */ /* 0x000fe80000100800 */
[----:B------:R1:W-:Y:S01]  /*2d150*/  STL [R1+0x288c], R15 ;  /* 0x00288c0f01007387 */ /* 0x0003e20000100800 */
[----:B----4-:R-:W-:-:S03]  /*2d160*/  IADD3 R12, P2, R12, R2, RZ ;  /* 0x000000020c0c7210 */ /* 0x010fc60007f5e0ff */
[----:B------:R-:W2:Y:S01]  /*2d170*/  LDL.LU R251, [R1+0x2054] ;  /* 0x0020540001fb7983 */ /* 0x000ea20000300800 */
[----:B------:R-:W-:-:S03]  /*2d180*/  IADD3 R7, P3, R7, R2, RZ ;  /* 0x0000000207077210 */ /* 0x000fc60007f7e0ff */
[----:B-1----:R-:W3:Y:S04]  /*2d190*/  LDL.LU R15, [R1+0x206c] ;  /* 0x00206c00010f7983 */ /* 0x002ee80000300800 */
[----:B------:R-:W4:Y:S01]  /*2d1a0*/  LDL.LU R14, [R1+0x2070] ;  /* 0x00207000010e7983 */ /* 0x000f220000300800 */
[--C-:B------:R-:W-:Y:S02]  /*2d1b0*/  IMAD.X R13, R13, 0x1, R0.reuse, P2 ;  /* 0x000000010d0d7824 */ /* 0x100fe400010e0600 */
[----:B------:R-:W-:Y:S01]  /*2d1c0*/  IMAD.X R11, R11, 0x1, R0, P3 ;  /* 0x000000010b0b7824 */ /* 0x000fe200018e0600 */
[----:B------:R1:W-:Y:S04]  /*2d1d0*/  STL [R1+0x2064], R12 ;  /* 0x0020640c01007387 */ /* 0x0003e80000100800 */
[----:B------:R1:W-:Y:S04]  /*2d1e0*/  STL [R1+0x2058], R13 ;  /* 0x0020580d01007387 */ /* 0x0003e80000100800 */
[----:B------:R-:W-:Y:S04]  /*2d1f0*/  STL [R1+0x205c], R7 ;  /* 0x00205c0701007387 */ /* 0x000fe80000100800 */
[----:B------:R1:W-:Y:S01]  /*2d200*/  STL [R1+0x2050], R11 ;  /* 0x0020500b01007387 */ /* 0x0003e20000100800 */
[----:B------:R-:W-:-:S02]  /*2d210*/  WARPGROUP.DEPBAR.LE gsb0, 0x0 ;  /* 0x00008000000079c5 */ /* 0x000fc40000010000 */
[----:B------:R-:W-:-:S06]  /*2d220*/  WARPGROUP.ARRIVE ;  /* 0x00000000000079c5 */ /* 0x000fcc0000000000 */
[----:B------:R-:W-:Y:S03]  /*2d230*/  HGMMA.64x256x8.F32.TF32 R24, gdesc[UR8], R24, gsb0 ;  /* 0x07e00000081879f0 */ /* 0x000fe60008002818 */
[----:B------:R-:W-:Y:S02]  /*2d240*/  WARPGROUP.DEPBAR.LE gsb0, 0x0 ;  /* 0x00008000000079c5 */ /* 0x000fe40000010000 */
[----:B------:R-:W-:Y:S06]  /*2d250*/  BAR.SYNC.DEFER_BLOCKING 0x0 ;  /* 0x0000000000007b1d */ /* 0x000fec0000010000 */
[----:B------:R-:W-:Y:S01]  /*2d260*/  @!PT LDS RZ, [RZ] ;  /* 0x00000000fffff984 */ /* 0x000fe20000000800 */
[----:B------:R-:W-:Y:S01]  /*2d270*/  @!PT LDS RZ, [RZ] ;  /* 0x00000000fffff984 */ /* 0x000fe20000000800 */
[----:B------:R-:W-:Y:S01]  /*2d280*/  @!PT LDS RZ, [RZ] ;  /* 0x00000000fffff984 */ /* 0x000fe20000000800 */
[----:B------:R1:W-:Y:S02]  /*2d290*/  LDGSTS.E [R6], desc[UR6][R8.64], P1 ;  /* 0x0000000008067fae */ /* 0x0003e40008921846 */
[----:B-1----:R-:W-:-:S02]  /*2d2a0*/  IMAD.MOV.U32 R8, RZ, RZ, R12 ;  /* 0x000000ffff087224 */ /* 0x002fc400078e000c */
[----:B------:R-:W-:Y:S01]  /*2d2b0*/  IMAD.MOV.U32 R9, RZ, RZ, R13 ;  /* 0x000000ffff097224 */ /* 0x000fe200078e000d */
[----:B------:R-:W3:Y:S04]  /*2d2c0*/  LDL.LU R12, [R1+0x2074] ;  /* 0x00207400010c7983 */ /* 0x000ee80000300800 */
[----:B------:R-:W3:Y:S04]  /*2d2d0*/  LDL.LU R10, [R1+0x2078] ;  /* 0x00207800010a7983 */ /* 0x000ee80000300800 */
[----:B------:R1:W-:Y:S04]  /*2d2e0*/  LDGSTS.E [R6+0x4000], desc[UR6][R8.64], P1 ;  /* 0x0400000008067fae */ /* 0x0003e80008921846 */
[----:B------:R-:W3:Y:S01]  /*2d2f0*/  LDL.LU R13, [R1+0x207c] ;  /* 0x00207c00010d7983 */ /* 0x000ee20000300800 */
[----:B-1----:R-:W-:-:S03]  /*2d300*/  IMAD.MOV.U32 R9, RZ, RZ, R11 ;  /* 0x000000ffff097224 */ /* 0x002fc600078e000b */
[----:B------:R-:W3:Y:S01]  /*2d310*/  LDL.LU R11, [R1+0x2080] ;  /* 0x00208000010b7983 */ /* 0x000ee20000300800 */
[----:B------:R-:W-:Y:S02]  /*2d320*/  ISETP.GT.AND P2, PT, R5, 0x1, PT ;  /* 0x000000010500780c */ /* 0x000fe40003f44270 */
[-C--:B--2---:R-:W-:Y:S02]  /*2d330*/  IADD3 R251, P3, R251, R2.reuse, RZ ;  /* 0x00000002fbfb7210 */ /* 0x084fe40007f7e0ff */
[----:B----4-:R-:W-:Y:S01]  /*2d340*/  IADD3 R14, P4, R14, R2, RZ ;  /* 0x000000020e0e7210 */ /* 0x010fe20007f9e0ff */
[----:B------:R-:W-:Y:S01]  /*2d350*/  IMAD.MOV.U32 R8, RZ, RZ, R7 ;  /* 0x000000ffff087224 */ /* 0x000fe200078e0007 */
[----:B------:R-:W-:Y:S01]  /*2d360*/  SEL R7, RZ, 0x4, !P2 ;  /* 0x00000004ff077807 */ /* 0x000fe20005000000 */
[--C-:B------:R-:W-:Y:S02]  /*2d370*/  IMAD.X R16, R16, 0x1, R0.reuse, P3 ;  /* 0x0000000110107824 */ /* 0x100fe400018e0600 */
[----:B---3--:R-:W-:Y:S01]  /*2d380*/  IMAD.X R15, R15, 0x1, R0, P4 ;  /* 0x000000010f0f7824 */ /* 0x008fe200020e0600 */
[----:B------:R-:W-:Y:S01]  /*2d390*/  SEL R7, R7, RZ, !P0 ;  /* 0x000000ff07077207 */ /* 0x000fe20004000000 */
[----:B------:R1:W-:Y:S04]  /*2d3a0*/  LDGSTS.E [R6+0x8000], desc[UR6][R8.64], P1 ;  /* 0x0800000008067fae */ /* 0x0003e80008921846 */
[----:B------:R2:W-:Y:S01]  /*2d3b0*/  STL [R1+0x2054], R251 ;  /* 0x002054fb01007387 */ /* 0x0005e20000100800 */
[----:B------:R-:W-:-:S03]  /*2d3c0*/  ISETP.NE.U32.AND P2, PT, R7, RZ, PT ;  /* 0x000000ff0700720c */ /* 0x000fc60003f45070 */
[----:B------:R-:W-:Y:S01]  /*2d3d0*/  STL [R1+0x2070], R14 ;  /* 0x0020700e01007387 */ /* 0x000fe20000100800 */
[----:B-1----:R-:W-:-:S03]  /*2d3e0*/  IMAD.MOV.U32 R8, RZ, RZ, R251 ;  /* 0x000000ffff087224 */ /* 0x002fc600078e00fb */
[----:B------:R1:W-:Y:S01]  /*2d3f0*/  STL [R1+0x206c], R15 ;  /* 0x00206c0f01007387 */ /* 0x0003e20000100800 */
[----:B------:R-:W-:-:S03]  /*2d400*/  IMAD.MOV.U32 R9, RZ, RZ, R16 ;  /* 0x000000ffff097224 */ /* 0x000fc600078e0010 */
[----:B------:R-:W3:Y:S04]  /*2d410*/  LDL.LU R252, [R1+0x2084] ;  /* 0x0020840001fc7983 */ /* 0x000ee80000300800 */
[----:B--2---:R-:W2:Y:S04]  /*2d420*/  LDL.LU R251, [R1+0x2088] ;  /* 0x0020880001fb7983 */ /* 0x004ea80000300800 */
[----:B------:R4:W-:Y:S02]  /*2d430*/  LDGSTS.E [R6+0xc000], desc[UR6][R8.64], P1 ;  /* 0x0c00000008067fae */ /* 0x0009e40008921846 */
[----:B----4-:R-:W-:-:S02]  /*2d440*/  IMAD.MOV.U32 R8, RZ, RZ, R14 ;  /* 0x000000ffff087224 */ /* 0x010fc400078e000e */
[----:B------:R-:W-:Y:S02]  /*2d450*/  IMAD.MOV.U32 R9, RZ, RZ, R15 ;  /* 0x000000ffff097224 */ /* 0x000fe400078e000f */
[----:B-1----:R-:W4:Y:S04]  /*2d460*/  LDL.LU R15, [R1+0x208c] ;  /* 0x00208c00010f7983 */ /* 0x002f280000300800 */
[----:B------:R-:W4:Y:S04]  /*2d470*/  LDL.LU R14, [R1+0x2090] ;  /* 0x00209000010e7983 */ /* 0x000f280000300800 */
[----:B------:R1:W-:Y:S01]  /*2d480*/  LDGSTS.E [R6+0x4], desc[UR6][R8.64], P2 ;  /* 0x0000400008067fae */ /* 0x0003e20009121846 */
[----:B------:R-:W-:-:S05]  /*2d490*/  IADD3 R10, P1, R10, R2, RZ ;  /* 0x000000020a0a7210 */ /* 0x000fca0007f3e0ff */
[----:B------:R-:W-:Y:S01]  /*2d4a0*/  IMAD.X R12, R12, 0x1, R0, P1 ;  /* 0x000000010c0c7824 */ /* 0x000fe200008e0600 */
[----:B------:R-:W-:Y:S01]  /*2d4b0*/  STL [R1+0x2078], R10 ;  /* 0x0020780a01007387 */ /* 0x000fe20000100800 */
[----:B-1----:R-:W-:Y:S02]  /*2d4c0*/  IMAD.MOV.U32 R8, RZ, RZ, R10 ;  /* 0x000000ffff087224 */ /* 0x002fe400078e000a */
[----:B------:R-:W-:Y:S01]  /*2d4d0*/  IMAD.MOV.U32 R9, RZ, RZ, R12 ;  /* 0x000000ffff097224 */ /* 0x000fe200078e000c */
[----:B------:R1:W-:Y:S04]  /*2d4e0*/  STL [R1+0x2074], R12 ;  /* 0x0020740c01007387 */ /* 0x0003e80000100800 */
[----:B------:R1:W-:Y:S01]  /*2d4f0*/  LDGSTS.E [R6+0x4004], desc[UR6][R8.64], P2 ;  /* 0x0400400008067fae */ /* 0x0003e20009121846 */
[----:B------:R-:W-:-:S05]  /*2d500*/  IADD3 R11, P3, R11, R2, RZ ;  /* 0x000000020b0b7210 */ /* 0x000fca0007f7e0ff */
[----:B------:R-:W-:Y:S01]  /*2d510*/  IMAD.X R13, R13, 0x1, R0, P3 ;  /* 0x000000010d0d7824 */ /* 0x000fe200018e0600 */
[----:B------:R-:W-:Y:S04]  /*2d520*/  STL [R1+0x2080], R11 ;  /* 0x0020800b01007387 */ /* 0x000fe80000100800 */
[----:B-1----:R-:W4:Y:S01]  /*2d530*/  LDL.LU R12, [R1+0x2098] ;  /* 0x00209800010c7983 */ /* 0x002f220000300800 */
[----:B------:R-:W-:-:S03]  /*2d540*/  IMAD.MOV.U32 R9, RZ, RZ, R13 ;  /* 0x000000ffff097224 */ /* 0x000fc600078e000d */
[----:B------:R1:W-:Y:S04]  /*2d550*/  STL [R1+0x207c], R13 ;  /* 0x00207c0d01007387 */ /* 0x0003e80000100800 */
[----:B------:R-:W4:Y:S01]  /*2d560*/  LDL.LU R10, [R1+0x20a0] ;  /* 0x0020a000010a7983 */ /* 0x000f220000300800 */
[----:B------:R-:W-:-:S03]  /*2d570*/  IMAD.MOV.U32 R8, RZ, RZ, R11 ;  /* 0x000000ffff087224 */ /* 0x000fc600078e000b */
[----:B-1----:R-:W4:Y:S04]  /*2d580*/  LDL.LU R13, [R1+0x2094] ;  /* 0x00209400010d7983 */ /* 0x002f280000300800 */
[----:B------:R-:W4:Y:S01]  /*2d590*/  LDL.LU R11, [R1+0x209c] ;  /* 0x00209c00010b7983 */ /* 0x000f220000300800 */
[----:B------:R-:W-:-:S03]  /*2d5a0*/  ISETP.GT.AND P1, PT, R5, 0x2, PT ;  /* 0x000000020500780c */ /* 0x000fc60003f24270 */
[----:B------:R1:W-:Y:S01]  /*2d5b0*/  LDGSTS.E [R6+0x8004], desc[UR6][R8.64], P2 ;  /* 0x0800400008067fae */ /* 0x0003e20009121846 */
[----:B--2---:R-:W-:Y:S02]  /*2d5c0*/  IADD3 R251, P3, R251, R2, RZ ;  /* 0x00000002fbfb7210 */ /* 0x004fe40007f7e0ff */
[----:B------:R-:W-:-:S03]  /*2d5d0*/  SEL R7, RZ, 0x4, !P1 ;  /* 0x00000004ff077807 */ /* 0x000fc60004800000 */
[----:B---3--:R-:W-:Y:S01]  /*2d5e0*/  IMAD.X R252, R252, 0x1, R0, P3 ;  /* 0x00000001fcfc7824 */ /* 0x008fe200018e0600 */
[----:B------:R-:W-:-:S04]  /*2d5f0*/  SEL R7, R7, RZ, !P0 ;  /* 0x000000ff07077207 */ /* 0x000fc80004000000 */
[----:B------:R-:W-:Y:S01]  /*2d600*/  ISETP.NE.U32.AND P1, PT, R7, RZ, PT ;  /* 0x000000ff0700720c */ /* 0x000fe20003f25070 */
[----:B-1----:R-:W-:Y:S02]  /*2d610*/  IMAD.MOV.U32 R8, RZ, RZ, R251 ;  /* 0x000000ffff087224 */ /* 0x002fe400078e00fb */
[----:B------:R-:W-:-:S05]  /*2d620*/  IMAD.MOV.U32 R9, RZ, RZ, R252 ;  /* 0x000000ffff097224 */ /* 0x000fca00078e00fc */
[----:B------:R1:W-:Y:S01]  /*2d630*/  LDGSTS.E [R6+0xc004], desc[UR6][R8.64], P2 ;  /* 0x0c00400008067fae */ /* 0x0003e20009121846 */
[----:B----4-:R-:W-:-:S05]  /*2d640*/  IADD3 R14, P4, R14, R2, RZ ;  /* 0x000000020e0e7210 */ /* 0x010fca0007f9e0ff */
[----:B------:R-:W-:Y:S02]  /*2d650*/  IMAD.X R15, R15, 0x1, R0, P4 ;  /* 0x000000010f0f7824 */ /* 0x000fe400020e0600 */
[----:B-1----:R-:W-:Y:S02]  /*2d660*/  IMAD.MOV.U32 R8, RZ, RZ, R14 ;  /* 0x000000ffff087224 */ /* 0x002fe400078e000e */
[----:B------:R-:W-:Y:S01]  /*2d670*/  IMAD.MOV.U32 R9, RZ, RZ, R15 ;  /* 0x000000ffff097224 */ /* 0x000fe200078e000f */
[----:B------:R1:W-:Y:S04]  /*2d680*/  STL [R1+0x2088], R251 ;  /* 0x002088fb01007387 */ /* 0x0003e80000100800 */
[----:B------:R-:W-:Y:S04]  /*2d690*/  STL [R1+0x2084], R252 ;  /* 0x002084fc01007387 */ /* 0x000fe80000100800 */
[----:B------:R-:W-:Y:S04]  /*2d6a0*/  STL [R1+0x2090], R14 ;  /* 0x0020900e01007387 */ /* 0x000fe80000100800 */
[----:B------:R-:W-:Y:S04]  /*2d6b0*/  STL [R1+0x208c], R15 ;  /* 0x00208c0f01007387 */ /* 0x000fe80000100800 */
[----:B------:R2:W-:Y:S01]  /*2d6c0*/  LDGSTS.E [R6+0x8], desc[UR6][R8.64], P1 ;  /* 0x0000800008067fae */ /* 0x0005e20008921846 */
[----:B------:R-:W-:-:S02]  /*2d6d0*/  IADD3 R12, P2, R12, R2, RZ ;  /* 0x000000020c0c7210 */ /* 0x000fc40007f5e0ff */
[----:B------:R-:W-:-:S03]  /*2d6e0*/  IADD3 R10, P3, R10, R2, RZ ;  /* 0x000000020a0a7210 */ /* 0x000fc60007f7e0ff */
[----:B------:R-:W-:Y:S01]  /*2d6f0*/  STL [R1+0x2098], R12 ;  /* 0x0020980c01007387 */ /* 0x000fe20000100800 */
[----:B--2---:R-:W-:Y:S02]  /*2d700*/  IMAD.MOV.U32 R8, RZ, RZ, R12 ;  /* 0x000000ffff087224 */ /* 0x004fe400078e000c */
[--C-:B------:R-:W-:Y:S02]  /*2d710*/  IMAD.X R13, R13, 0x1, R0.reuse, P2 ;  /* 0x000000010d0d7824 */ /* 0x100fe400010e0600 */
[----:B------:R-:W-:-:S03]  /*2d720*/  IMAD.X R11, R11, 0x1, R0, P3 ;  /* 0x000000010b0b7824 */ /* 0x000fc600018e0600 */
[----:B------:R2:W-:Y:S01]  /*2d730*/  STL [R1+0x2094], R13 ;  /* 0x0020940d01007387 */ /* 0x0005e20000100800 */
[----:B------:R-:W-:-:S03]  /*2d740*/  IMAD.MOV.U32 R9, RZ, RZ, R13 ;  /* 0x000000ffff097224 */ /* 0x000fc600078e000d */
[----:B------:R-:W-:Y:S04]  /*2d750*/  STL [R1+0x20a0], R10 ;  /* 0x0020a00a01007387 */ /* 0x000fe80000100800 */
[----:B-1----:R-:W3:Y:S04]  /*2d760*/  LDL.LU R251, [R1+0x20b0] ;  /* 0x0020b00001fb7983 */ /* 0x002ee80000300800 */
[----:B------:R1:W-:Y:S04]  /*2d770*/  STL [R1+0x209c], R11 ;  /* 0x00209c0b01007387 */ /* 0x0003e80000100800 */
[----:B--2---:R-:W2:Y:S04]  /*2d780*/  LDL.LU R13, [R1+0x20b8] ;  /* 0x0020b800010d7983 */ /* 0x004ea80000300800 */
[----:B------:R4:W-:Y:S04]  /*2d790*/  LDGSTS.E [R6+0x4008], desc[UR6][R8.64], P1 ;  /* 0x0400800008067fae */ /* 0x0009e80008921846 */
[----:B------:R-:W2:Y:S04]  /*2d7a0*/  LDL.LU R252, [R1+0x20ac] ;  /* 0x0020ac0001fc7983 */ /* 0x000ea80000300800 */
[----:B------:R-:W2:Y:S01]  /*2d7b0*/  LDL.LU R14, [R1+0x20b4] ;  /* 0x0020b400010e7983 */ /* 0x000ea20000300800 */
[----:B----4-:R-:W-:-:S03]  /*2d7c0*/  IMAD.MOV.U32 R8, RZ, RZ, R10 ;  /* 0x000000ffff087224 */ /* 0x010fc600078e000a */
[----:B------:R-:W4:Y:S01]  /*2d7d0*/  LDL.LU R15, [R1+0x20bc] ;  /* 0x0020bc00010f7983 */ /* 0x000f220000300800 */
[----:B------:R-:W-:-:S03]  /*2d7e0*/  IMAD.MOV.U32 R9, RZ, RZ, R11 ;  /* 0x000000ffff097224 */ /* 0x000fc600078e000b */
[----:B------:R-:W4:Y:S04]  /*2d7f0*/  LDL.LU R12, [R1+0x20c0] ;  /* 0x0020c000010c7983 */ /* 0x000f280000300800 */
[----:B-1----:R-:W4:Y:S04]  /*2d800*/  LDL.LU R11, [R1+0x20c4] ;  /* 0x0020c400010b7983 */ /* 0x002f280000300800 */
[----:B------:R-:W4:Y:S04]  /*2d810*/  LDL.LU R10, [R1+0x20c8] ;  /* 0x0020c800010a7983 */ /* 0x000f280000300800 */
[----:B------:R1:W-:Y:S04]  /*2d820*/  LDGSTS.E [R6+0x8008], desc[UR6][R8.64], P1 ;  /* 0x0800800008067fae */ /* 0x0003e80008921846 */
[----:B------:R-:W3:Y:S04]  /*2d830*/  LDL.LU R8, [R1+0x20a4] ;  /* 0x0020a40001087983 */ /* 0x000ee80000300800 */
[----:B------:R-:W1:Y:S01]  /*2d840*/  LDL.LU R9, [R1+0x20a8] ;  /* 0x0020a80001097983 */ /* 0x000e620000300800 */
[----:B------:R-:W-:-:S04]  /*2d850*/  ISETP.GT.AND P2, PT, R5, 0x3, PT ;  /* 0x000000030500780c */ /* 0x000fc80003f44270 */
[----:B------:R-:W-:-:S04]  /*2d860*/  SEL R7, RZ, 0x4, !P2 ;  /* 0x00000004ff077807 */ /* 0x000fc80005000000 */
[----:B------:R-:W-:-:S04]  /*2d870*/  SEL R7, R7, RZ, !P0 ;  /* 0x000000ff07077207 */ /* 0x000fc80004000000 */
[----:B------:R-:W-:Y:S02]  /*2d880*/  ISETP.NE.U32.AND P2, PT, R7, RZ, PT ;  /* 0x000000ff0700720c */ /* 0x000fe40003f45070 */
[----:B-1----:R-:W-:-:S05]  /*2d890*/  IADD3 R9, P3, R9, R2, RZ ;  /* 0x0000000209097210 */ /* 0x002fca0007f7e0ff */
[----:B---3--:R-:W-:Y:S01]  /*2d8a0*/  IMAD.X R8, R8, 0x1, R0, P3 ;  /* 0x0000000108087824 */ /* 0x008fe200018e0600 */
[----:B------:R1:W-:Y:S04]  /*2d8b0*/  STL [R1+0x20a8], R9 ;  /* 0x0020a80901007387 */ /* 0x0003e80000100800 */
[----:B------:R3:W-:Y:S01]  /*2d8c0*/  STL [R1+0x20a4], R8 ;  /* 0x0020a40801007387 */ /* 0x0007e20000100800 */
[----:B-1----:R-:W-:-:S04]  /*2d8d0*/  LOP3.LUT R9, R9, R8, RZ, 0x3c, !PT ;  /* 0x0000000809097212 */ /* 0x002fc800078e3cff */
[----:B---3--:R-:W-:-:S04]  /*2d8e0*/  LOP3.LUT R8, R9, R8, RZ, 0x3c, !PT ;  /* 0x0000000809087212 */ /* 0x008fc800078e3cff */
[----:B------:R-:W-:-:S05]  /*2d8f0*/  LOP3.LUT R9, R9, R8, RZ, 0x3c, !PT ;  /* 0x0000000809097212 */ /* 0x000fca00078e3cff */
[----:B------:R1:W-:Y:S01]  /*2d900*/  LDGSTS.E [R6+0xc008], desc[UR6][R8.64], P1 ;  /* 0x0c00800008067fae */ /* 0x0003e20008921846 */
[-C--:B------:R-:W-:Y:S02]  /*2d910*/  IADD3 R251, P1, R251, R2.reuse, RZ ;  /* 0x00000002fbfb7210 */ /* 0x080fe40007f3e0ff */
[----:B--2---:R-:W-:-:S03]  /*2d920*/  IADD3 R13, P3, R13, R2, RZ ;  /* 0x000000020d0d7210 */ /* 0x004fc60007f7e0ff */
[--C-:B------:R-:W-:Y:S02]  /*2d930*/  IMAD.X R252, R252, 0x1, R0.reuse, P1 ;  /* 0x00000001fcfc7824 */ /* 0x100fe400008e0600 */
[----:B------:R-:W-:Y:S01]  /*2d940*/  IMAD.X R14, R14, 0x1, R0, P3 ;  /* 0x000000010e0e7824 */ /* 0x000fe200018e0600 */
[----:B------:R-:W-:Y:S01]  /*2d950*/  STL [R1+0x20b0], R251 ;  /* 0x0020b0fb01007387 */ /* 0x000fe20000100800 */
[----:B-1----:R-:W-:Y:S02]  /*2d960*/  IMAD.MOV.U32 R8, RZ, RZ, R251 ;  /* 0x000000ffff087224 */ /* 0x002fe400078e00fb */
[----:B------:R-:W-:Y:S01]  /*2d970*/  IMAD.MOV.U32 R9, RZ, RZ, R252 ;  /* 0x000000ffff097224 */ /* 0x000fe200078e00fc */
[----:B------:R-:W-:Y:S01]  /*2d980*/  STL [R1+0x20ac], R252 ;  /* 0x0020acfc01007387 */ /* 0x000fe20000100800 */
[----:B----4-:R-:W-:-:S03]  /*2d990*/  IADD3 R12, P1, R12, R2, RZ ;  /* 0x000000020c0c7210 */ /* 0x010fc60007f3e0ff */
[----:B------:R-:W-:Y:S04]  /*2d9a0*/  STL [R1+0x20b8], R13 ;  /* 0x0020b80d01007387 */ /* 0x000fe80000100800 */
[----:B------:R1:W-:Y:S01]  /*2d9b0*/  LDGSTS.E [R6+0xc], desc[UR6][R8.64], P2 ;  /* 0x0000c00008067fae */ /* 0x0003e20009121846 */
[----:B------:R-:W-:-:S03]  /*2d9c0*/  IADD3 R10, P3, R10, R2, RZ ;  /* 0x000000020a0a7210 */ /* 0x000fc60007f7e0ff */
[----:B------:R2:W-:Y:S01]  /*2d9d0*/  STL [R1+0x20b4], R14 ;  /* 0x0020b40e01007387 */ /* 0x0005e20000100800 */
[----:B------:R-:W-:Y:S02]  /*2d9e0*/  IMAD.X R15, R15, 0x1, R0, P1 ;  /* 0x000000010f0f7824 */ /* 0x000fe400008e0600 */
[----:B-1----:R-:W-:Y:S02]  /*2d9f0*/  IMAD.MOV.U32 R9, RZ, RZ, R14 ;  /* 0x000000ffff097224 */ /* 0x002fe400078e000e */
[----:B------:R-:W-:Y:S01]  /*2da00*/  IMAD.MOV.U32 R8, RZ, RZ, R13 ;  /* 0x000000ffff087224 */ /* 0x000fe200078e000d */
[----:B--2---:R-:W2:Y:S04]  /*2da10*/  LDL.LU R14, [R1+0x20cc] ;  /* 0x0020cc00010e7983 */ /* 0x004ea80000300800 */
[----:B------:R-:W3:Y:S01]  /*2da20*/  LDL.LU R13, [R1+0x20d0] ;  /* 0x0020d000010d7983 */ /* 0x000ee20000300800 */
[----:B------:R-:W-:-:S03]  /*2da30*/  IMAD.X R11, R11, 0x1, R0, P3 ;  /* 0x000000010b0b7824 */ /* 0x000fc600018e0600 */
[----:B------:R1:W-:Y:S04]  /*2da40*/  LDGSTS.E [R6+0x400c], desc[UR6][R8.64], P2 ;  /* 0x0400c00008067fae */ /* 0x0003e80009121846 */
[----:B------:R4:W-:Y:S04]  /*2da50*/  STL [R1+0x20c0], R12 ;  /* 0x0020c00c01007387 */ /* 0x0009e80000100800 */
[----:B------:R-:W-:Y:S01]  /*2da60*/  STL [R1+0x20bc], R15 ;  /* 0x0020bc0f01007387 */ /* 0x000fe20000100800 */
[----:B-1----:R-:W-:Y:S02]  /*2da70*/  IMAD.MOV.U32 R8, RZ, RZ, R12 ;  /* 0x000000ffff087224 */ /* 0x002fe400078e000c */
[----:B------:R-:W-:Y:S01]  /*2da80*/  IMAD.MOV.U32 R9, RZ, RZ, R15 ;  /* 0x000000ffff097224 */ /* 0x000fe200078e000f */
[----:B------:R-:W-:Y:S04]  /*2da90*/  STL [R1+0x20c8], R10 ;  /* 0x0020c80a01007387 */ /* 0x000fe80000100800 */
[----:B------:R1:W-:Y:S04]  /*2daa0*/  LDGSTS.E [R6+0x800c], desc[UR6][R8.64], P2 ;  /* 0x0800c00008067fae */ /* 0x0003e80009121846 */
[----:B------:R1:W-:Y:S04]  /*2dab0*/  STL [R1+0x20c4], R11 ;  /* 0x0020c40b01007387 */ /* 0x0003e80000100800 */
[----:B----4-:R-:W4:Y:S01]  /*2dac0*/  LDL.LU R12, [R1+0x20d4] ;  /* 0x0020d400010c7983 */ /* 0x010f220000300800 */
[----:B-1----:R-:W-:-:S03]  /*2dad0*/  IMAD.MOV.U32 R9, RZ, RZ, R11 ;  /* 0x000000ffff097224 */ /* 0x002fc600078e000b */
[----:B------:R-:W4:Y:S01]  /*2dae0*/  LDL.LU R11, [R1+0x20d8] ;  /* 0x0020d800010b7983 */ /* 0x000f220000300800 */
[----:B------:R-:W-:-:S03]  /*2daf0*/  IMAD.MOV.U32 R8, RZ, RZ, R10 ;  /* 0x000000ffff087224 */ /* 0x000fc600078e000a */
[----:B------:R-:W4:Y:S04]  /*2db00*/  LDL.LU R10, [R1+0x20dc] ;  /* 0x0020dc00010a7983 */ /* 0x000f280000300800 */
[----:B------:R-:W4:Y:S01]  /*2db10*/  LDL.LU R7, [R1+0x20e0] ;  /* 0x0020e00001077983 */ /* 0x000f220000300800 */
[----:B------:R-:W1:Y:S01]  /*2db20*/  S2R R252, SR_TID.X ;  /* 0x0000000000fc7919 */ /* 0x000e620000002100 */
[----:B------:R-:W-:Y:S02]  /*2db30*/  ISETP.GT.AND P1, PT, R5, 0x4, PT ;  /* 0x000000040500780c */ /* 0x000fe40003f24270 */
[----:B------:R1:W-:Y:S02]  /*2db40*/  LDGSTS.E [R6+0xc00c], desc[UR6][R8.64], P2 ;  /* 0x0c00c00008067fae */ /* 0x0003e40009121846 */
[----:B-1----:R-:W-:-:S04]  /*2db50*/  SEL R6, RZ, 0x4, !P1 ;  /* 0x00000004ff067807 */ /* 0x002fc80004800000 */
[----:B------:R-:W-:Y:S01]  /*2db60*/  SEL R6, R6, RZ, !P0 ;  /* 0x000000ff06067207 */ /* 0x000fe20004000000 */
[C---:B------:R-:W-:Y:S01]  /*2db70*/  IMAD.SHL.U32 R251, R252.reuse, 0x10, RZ ;  /* 0x00000010fcfb7824 */ /* 0x040fe200078e00ff */
[----:B------:R-:W-:-:S04]  /*2db80*/  LOP3.LUT R252, R252, 0x7f, RZ, 0xc0, !PT ;  /* 0x0000007ffcfc7812 */ /* 0x000fc800078ec0ff */
[----:B------:R-:W-:-:S05]  /*2db90*/  LOP3.LUT R15, R251, 0x70, RZ, 0xc0, !PT ;  /* 0x00000070fb0f7812 */ /* 0x000fca00078ec0ff */
[----:B------:R-:W-:Y:S01]  /*2dba0*/  IMAD R15, R252, 0x80, R15 ;  /* 0x00000080fc0f7824 */ /* 0x000fe200078e020f */
[----:B------:R-:W-:-:S04]  /*2dbb0*/  ISETP.NE.U32.AND P1, PT, R6, RZ, PT ;  /* 0x000000ff0600720c */ /* 0x000fc80003f25070 */
[----:B------:R-:W-:-:S05]  /*2dbc0*/  LOP3.LUT R15, R15, 0x10, RZ, 0x3c, !PT ;  /* 0x000000100f0f7812 */ /* 0x000fca00078e3cff */
[----:B------:R-:W-:Y:S01]  /*2dbd0*/  VIADD R6, R15, UR12 ;  /* 0x0000000c0f067c36 */ /* 0x000fe20008000000 */
[----:B---3--:R-:W-:-:S05]  /*2dbe0*/  IADD3 R13, P2, R13, R2, RZ ;  /* 0x000000020d0d7210 */ /* 0x008fca0007f5e0ff */
[----:B--2---:R-:W-:Y:S01]  /*2dbf0*/  IMAD.X R14, R14, 0x1, R0, P2 ;  /* 0x000000010e0e7824 */ /* 0x004fe200010e0600 */
[----:B------:R-:W-:Y:S04]  /*2dc00*/  STL [R1+0x20d0], R13 ;  /* 0x0020d00d01007387 */ /* 0x000fe80000100800 */
[----:B------:R1:W-:Y:S01]  /*2dc10*/  STL [R1+0x20cc], R14 ;  /* 0x0020cc0e01007387 */ /* 0x0003e20000100800 */
[----:B------:R-:W-:-:S03]  /*2dc20*/  IMAD.MOV.U32 R9, RZ, RZ, R14 ;  /* 0x000000ffff097224 */ /* 0x000fc600078e000e */
[----:B------:R-:W2:Y:S04]  /*2dc30*/  LDL.LU R252, [R1+0x20e4] ;  /* 0x0020e40001fc7983 */ /* 0x000ea80000300800 */
[----:B------:R-:W3:Y:S01]  /*2dc40*/  LDL.LU R251, [R1+0x20e8] ;  /* 0x0020e80001fb7983 */ /* 0x000ee20000300800 */
[----:B------:R-:W-:-:S03]  /*2dc50*/  IMAD.MOV.U32 R8, RZ, RZ, R13 ;  /* 0x000000ffff087224 */ /* 0x000fc600078e000d */
[----:B------:R-:W2:Y:S04]  /*2dc60*/  LDL.LU R15, [R1+0x20ec] ;  /* 0x0020ec00010f7983 */ /* 0x000ea80000300800 */
[----:B-1----:R-:W2:Y:S04]  /*2dc70*/  LDL.LU R14, [R1+0x20f0] ;  /* 0x0020f000010e7983 */ /* 0x002ea80000300800 */
[----:B------:R1:W-:Y:S01]  /*2dc80*/  LDGSTS.E [R6], desc[UR6][R8.64], P1 ;  /* 0x0000000008067fae */ /* 0x0003e20008921846 */
[----:B----4-:R-:W-:-:S05]  /*2dc90*/  IADD3 R11, P2, R11, R2, RZ ;  /* 0x000000020b0b7210 */ /* 0x010fca0007f5e0ff */
[----:B------:R-:W-:Y:S01]  /*2dca0*/  IMAD.X R12, R12, 0x1, R0, P2 ;  /* 0x000000010c0c7824 */ /* 0x000fe200010e0600 */
[----:B------:R-:W-:Y:S01]  /*2dcb0*/  IADD3 R7, P3, R7, R2, RZ ;  /* 0x0000000207077210 */ /* 0x000fe20007f7e0ff */
[----:B-1----:R-:W-:Y:S02]  /*2dcc0*/  IMAD.MOV.U32 R8, RZ, RZ, R11 ;  /* 0x000000ffff087224 */ /* 0x002fe400078e000b */
[----:B------:R-:W-:Y:S02]  /*2dcd0*/  IMAD.MOV.U32 R9, RZ, RZ, R12 ;  /* 0x000000ffff097224 */ /* 0x000fe400078e000c */
[----:B------:R-:W-:Y:S01]  /*2dce0*/  IMAD.X R10, R10, 0x1, R0, P3 ;  /* 0x000000010a0a7824 */ /* 0x000fe200018e0600 */
[----:B------:R-:W-:Y:S04]  /*2dcf0*/  STL [R1+0x20d8], R11 ;  /* 0x0020d80b01007387 */ /* 0x000fe80000100800 */
[----:B------:R1:W-:Y:S04]  /*2dd00*/  STL [R1+0x20d4], R12 ;  /* 0x0020d40c01007387 */ /* 0x0003e80000100800 */
[----:B------:R-:W-:Y:S04]  /*2dd10*/  STL [R1+0x20e0], R7 ;  /* 0x0020e00701007387 */ /* 0x000fe80000100800 */
[----:B------:R4:W-:Y:S04]  /*2dd20*/  LDGSTS.E [R6+0x4000], desc[UR6][R8.64], P1 ;  /* 0x0400000008067fae */ /* 0x0009e80008921846 */
[----:B------:R4:W-:Y:S04]  /*2dd30*/  STL [R1+0x20dc], R10 ;  /* 0x0020dc0a01007387 */ /* 0x0009e80000100800 */
[----:B-1----:R-:W2:Y:S01]  /*2dd40*/  LDL.LU R12, [R1+0x20f4] ;  /* 0x0020f400010c7983 */ /* 0x002ea20000300800 */
[----:B----4-:R-:W-:-:S03]  /*2dd50*/  IMAD.MOV.U32 R9, RZ, RZ, R10 ;  /* 0x000000ffff097224 */ /* 0x010fc600078e000a */
[----:B------:R-:W4:Y:S04]  /*2dd60*/  LDL.LU R10, [R1+0x20f8] ;  /* 0x0020f800010a7983 */ /* 0x000f280000300800 */
[----:B------:R-:W4:Y:S04]  /*2dd70*/  LDL.LU R13, [R1+0x20fc] ;  /* 0x0020fc00010d7983 */ /* 0x000f280000300800 */
[----:B------:R-:W4:Y:S01]  /*2dd80*/  LDL.LU R11, [R1+0x2100] ;  /* 0x00210000010b7983 */ /* 0x000f220000300800 */
[----:B------:R-:W-:Y:S01]  /*2dd90*/  ISETP.GT.AND P2, PT, R5, 0x5, PT ;  /* 0x000000050500780c */ /* 0x000fe20003f44270 */
[----:B------:R-:W-:-:S03]  /*2dda0*/  IMAD.MOV.U32 R8, RZ, RZ, R7 ;  /* 0x000000ffff087224 */ /* 0x000fc600078e0007 */
[----:B------:R-:W-:Y:S02]  /*2ddb0*/  SEL R7, RZ, 0x4, !P2 ;  /* 0x00000004ff077807 */ /* 0x000fe40005000000 */
[----:B------:R1:W-:Y:S02]  /*2ddc0*/  LDGSTS.E [R6+0x8000], desc[UR6][R8.64], P1 ;  /* 0x0800000008067fae */ /* 0x0003e40008921846 */
[----:B------:R-:W-:-:S04]  /*2ddd0*/  SEL R7, R7, RZ, !P0 ;  /* 0x000000ff07077207 */ /* 0x000fc80004000000 */
[----:B------:R-:W-:Y:S02]  /*2dde0*/  ISETP.NE.U32.AND P2, PT, R7, RZ, PT ;  /* 0x000000ff0700720c */ /* 0x000fe40003f45070 */
[----:B---3--:R-:W-:-:S05]  /*2ddf0*/  IADD3 R251, P3, R251, R2, RZ ;  /* 0x00000002fbfb7210 */ /* 0x008fca0007f7e0ff */
[--C-:B--2---:R-:W-:Y:S01]  /*2de00*/  IMAD.X R252, R252, 0x1, R0.reuse, P3 ;  /* 0x00000001fcfc7824 */ /* 0x104fe200018e0600 */
[----:B------:R-:W-:Y:S01]  /*2de10*/  IADD3 R14, P4, R14, R2, RZ ;  /* 0x000000020e0e7210 */ /* 0x000fe20007f9e0ff */
[----:B------:R-:W-:Y:S04]  /*2de20*/  STL [R1+0x20e8], R251 ;  /* 0x0020e8fb01007387 */ /* 0x000fe80000100800 */
[----:B------:R-:W-:Y:S01]  /*2de30*/  IMAD.X R15, R15, 0x1, R0, P4 ;  /* 0x000000010f0f7824 */ /* 0x000fe200020e0600 */
[----:B------:R2:W-:Y:S01]  /*2de40*/  STL [R1+0x20e4], R252 ;  /* 0x0020e4fc01007387 */ /* 0x0005e20000100800 */
[----:B-1----:R-:W-:Y:S02]  /*2de50*/  IMAD.MOV.U32 R8, RZ, RZ, R251 ;  /* 0x000000ffff087224 */ /* 0x002fe400078e00fb */
[----:B------:R-:W-:Y:S01]  /*2de60*/  IMAD.MOV.U32 R9, RZ, RZ, R252 ;  /* 0x000000ffff097224 */ /* 0x000fe200078e00fc */
[----:B------:R-:W-:Y:S04]  /*2de70*/  STL [R1+0x20f0], R14 ;  /* 0x0020f00e01007387 */ /* 0x000fe80000100800 */
[----:B------:R1:W-:Y:S04]  /*2de80*/  STL [R1+0x20ec], R15 ;  /* 0x0020ec0f01007387 */ /* 0x0003e80000100800 */
[----:B--2---:R-:W2:Y:S04]  /*2de90*/  LDL.LU R252, [R1+0x2104] ;  /* 0x0021040001fc7983 */ /* 0x004ea80000300800 */
[----:B------:R-:W3:Y:S04]  /*2dea0*/  LDL.LU R251, [R1+0x2108] ;  /* 0x0021080001fb7983 */ /* 0x000ee80000300800 */
[----:B------:R1:W-:Y:S02]  /*2deb0*/  LDGSTS.E [R6+0xc000], desc[UR6][R8.64], P1 ;  /* 0x0c00000008067fae */ /* 0x0003e40008921846 */
[----:B-1----:R-:W-:-:S02]  /*2dec0*/  IMAD.MOV.U32 R8, RZ, RZ, R14 ;  /* 0x000000ffff087224 */ /* 0x002fc400078e000e */
[----:B------:R-:W-:Y:S02]  /*2ded0*/  IMAD.MOV.U32 R9, RZ, RZ, R15 ;  /* 0x000000ffff097224 */ /* 0x000fe400078e000f */
[----:B------:R-:W2:Y:S04]  /*2dee0*/  LDL.LU R15, [R1+0x210c] ;  /* 0x00210c00010f7983 */ /* 0x000ea80000300800 */
[----:B------:R-:W2:Y:S04]  /*2def0*/  LDL.LU R14, [R1+0x2110] ;  /* 0x00211000010e7983 */ /* 0x000ea80000300800 */
[----:B------:R1:W-:Y:S01]  /*2df00*/  LDGSTS.E [R6+0x4], desc[UR6][R8.64], P2 ;  /* 0x0000400008067fae */ /* 0x0003e20009121846 */
[----:B----4-:R-:W-:-:S05]  /*2df10*/  IADD3 R10, P1, R10, R2, RZ ;  /* 0x000000020a0a7210 */ /* 0x010fca0007f3e0ff */
[----:B------:R-:W-:Y:S01]  /*2df20*/  IMAD.X R12, R12, 0x1, R0, P1 ;  /* 0x000000010c0c7824 */ /* 0x000fe200008e0600 */
[----:B------:R-:W-:Y:S01]  /*2df30*/  IADD3 R11, P3, R11, R2, RZ ;  /* 0x000000020b0b7210 */ /* 0x000fe20007f7e0ff */
[----:B------:R-:W-:Y:S01]  /*2df40*/  STL [R1+0x20f8], R10 ;  /* 0x0020f80a01007387 */ /* 0x000fe20000100800 */
[----:B-1----:R-:W-:-:S03]  /*2df50*/  IMAD.MOV.U32 R8, RZ, RZ, R10 ;  /* 0x000000ffff087224 */ /* 0x002fc600078e000a */
[----:B------:R-:W-:Y:S01]  /*2df60*/  IMAD.X R13, R13, 0x1, R0, P3 ;  /* 0x000000010d0d7824 */ /* 0x000fe200018e0600 */
[----:B------:R1:W-:Y:S01]  /*2df70*/  STL [R1+0x20f4], R12 ;  /* 0x0020f40c01007387 */ /* 0x0003e20000100800 */
[----:B------:R-:W-:-:S03]  /*2df80*/  IMAD.MOV.U32 R9, RZ, RZ, R12 ;  /* 0x000000ffff097224 */ /* 0x000fc600078e000c */
[----:B------:R-:W-:Y:S04]  /*2df90*/  STL [R1+0x2100], R11 ;  /* 0x0021000b01007387 */ /* 0x000fe80000100800 */
[----:B------:R4:W-:Y:S04]  /*2dfa0*/  LDGSTS.E [R6+0x4004], desc[UR6][R8.64], P2 ;  /* 0x0400400008067fae */ /* 0x0009e80009121846 */
[----:B-1----:R-:W2:Y:S04]  /*2dfb0*/  LDL.LU R12, [R1+0x2118] ;  /* 0x00211800010c7983 */ /* 0x002ea80000300800 */
[----:B------:R1:W-:Y:S04]  /*2dfc0*/  STL [R1+0x20fc], R13 ;  /* 0x0020fc0d01007387 */ /* 0x0003e80000100800 */
[----:B------:R-:W2:Y:S01]  /*2dfd0*/  LDL.LU R10, [R1+0x2120] ;  /* 0x00212000010a7983 */ /* 0x000ea20000300800 */
[----:B----4-:R-:W-:-:S02]  /*2dfe0*/  IMAD.MOV.U32 R9, RZ, RZ, R13 ;  /* 0x000000ffff097224 */ /* 0x010fc400078e000d */
[----:B------:R-:W-:Y:S01]  /*2dff0*/  IMAD.MOV.U32 R8, RZ, RZ, R11 ;  /* 0x000000ffff087224 */ /* 0x000fe200078e000b */
[----:B-1----:R-:W4:Y:S04]  /*2e000*/  LDL.LU R13, [R1+0x2114] ;  /* 0x00211400010d7983 */ /* 0x002f280000300800 */
[----:B------:R-:W4:Y:S01]  /*2e010*/  LDL.LU R11, [R1+0x211c] ;  /* 0x00211c00010b7983 */ /* 0x000f220000300800 */
[----:B------:R-:W-:-:S03]  /*2e020*/  ISETP.GT.AND P1, PT, R5, 0x6, PT ;  /* 0x000000060500780c */ /* 0x000fc60003f24270 */
[----:B------:R1:W-:Y:S01]  /*2e030*/  LDGSTS.E [R6+0x8004], desc[UR6][R8.64], P2 ;  /* 0x0800400008067fae */ /* 0x0003e20009121846 */
[----:B------:R-:W-:-:S04]  /*2e040*/  SEL R7, RZ, 0x4, !P1 ;  /* 0x00000004ff077807 */ /* 0x000fc80004800000 */
[----:B------:R-:W-:-:S04]  /*2e050*/  SEL R7, R7, RZ, !P0 ;  /* 0x000000ff07077207 */ /* 0x000fc80004000000 */
[----:B------:R-:W-:Y:S02]  /*2e060*/  ISETP.NE.U32.AND P1, PT, R7, RZ, PT ;  /* 0x000000ff0700720c */ /* 0x000fe40003f25070 */
[----:B---3--:R-:W-:-:S05]  /*2e070*/  IADD3 R251, P3, R251, R2, RZ ;  /* 0x00000002fbfb7210 */ /* 0x008fca0007f7e0ff */
[----:B--2---:R-:W-:Y:S02]  /*2e080*/  IMAD.X R252, R252, 0x1, R0, P3 ;  /* 0x00000001fcfc7824 */ /* 0x004fe400018e0600 */
[----:B-1----:R-:W-:Y:S02]  /*2e090*/  IMAD.MOV.U32 R8, RZ, RZ, R251 ;  /* 0x000000ffff087224 */ /* 0x002fe400078e00fb */
[----:B------:R-:W-:-:S05]  /*2e0a0*/  IMAD.MOV.U32 R9, RZ, RZ, R252 ;  /* 0x000000ffff097224 */ /* 0x000fca00078e00fc */
[----:B------:R1:W-:Y:S01]  /*2e0b0*/  LDGSTS.E [R6+0xc004], desc[UR6][R8.64], P2 ;  /* 0x0c00400008067fae */ /* 0x0003e20009121846 */
[----:B------:R-:W-:-:S05]  /*2e0c0*/  IADD3 R14, P4, R14, R2, RZ ;  /* 0x000000020e0e7210 */ /* 0x000fca0007f9e0ff */
        /* <DEDUP_REMOVED lines=12> */
[--C-:B----4-:R-:W-:Y:S02]  /*2e190*/  IMAD.X R13, R13, 0x1, R0.reuse, P2 ;  /* 0x000000010d0d7824 */ /* 0x110fe400010e0600 */
        /* <DEDUP_REMOVED lines=1000> */
[----:B------:R2:W-:Y:S04]  /*32020*/  STL [R1+0x2410], R14 ;  /* 0x0024100e01007387 */ /* 0x0005e80000100800 */
[----:B------:R3:W-:Y:S04]  /*32030*/  STL [R1+0x240c], R15 ;  /* 0x00240c0f01007387 */ /* 0x0007e80000100800 */
[----:B------:R1:W-:Y:S01]  /*32040*/  LDGSTS.E [R6+0x8], desc[UR6][R8.64], P1 ;  /* 0x0000800008067fae */ /* 0x0003e20008921846 */
[----:B------:R-:W-:-:S02]  /*32050*/  IADD3 R12, P2, R12, R2, RZ ;  /* 0x000000020c0c7210 */ /* 0x000fc40007f5e0ff */
[----:B------:R-:W-:-:S03]  /*32060*/  IADD3 R10, P3, R10, R2, RZ ;  /* 0x000000020a0a7210 */ /* 0x000fc60007f7e0ff */
[----:B------:R-:W-:Y:S01]  /*32070*/  STL [R1+0x2418], R12 ;  /* 0x0024180c01007387 */ /* 0x000fe20000100800 */
[----:B-1----:R-:W-:Y:S02]  /*32080*/  IMAD.MOV.U32 R8, RZ, RZ, R12 ;  /* 0x000000ffff087224 */ /* 0x002fe400078e000c */
[--C-:B----4-:R-:W-:Y:S02]  /*32090*/  IMAD.X R13, R13, 0x1, R0.reuse, P2 ;  /* 0x000000010d0d7824 */ /* 0x110fe400010e0600 */
[----:B------:R-:W-:-:S03]  /*320a0*/  IMAD.X R11, R11, 0x1, R0, P3 ;  /* 0x000000010b0b7824 */ /* 0x000fc600018e0600 */
[----:B------:R1:W-:Y:S01]  /*320b0*/  STL [R1+0x2414], R13 ;  /* 0x0024140d01007387 */ /* 0x0003e20000100800 */
[----:B------:R-:W-:-:S03]  /*320c0*/  IMAD.MOV.U32 R9, RZ, RZ, R13 ;  /* 0x000000ffff097224 */ /* 0x000fc600078e000d */
[----:B------:R-:W-:Y:S04]  /*320d0*/  STL [R1+0x2420], R10 ;  /* 0x0024200a01007387 */ /* 0x000fe80000100800 */
[----:B------:R-:W4:Y:S04]  /*320e0*/  LDL.LU R251, [R1+0x2430] ;  /* 0x0024300001fb7983 */ /* 0x000f280000300800 */
[----:B------:R1:W-:Y:S04]  /*320f0*/  STL [R1+0x241c], R11 ;  /* 0x00241c0b01007387 */ /* 0x0003e80000100800 */
[----:B--2---:R-:W2:Y:S04]  /*32100*/  LDL.LU R14, [R1+0x2438] ;  /* 0x00243800010e7983 */ /* 0x004ea80000300800 */
[----:B------:R1:W-:Y:S04]  /*32110*/  LDGSTS.E [R6+0x4008], desc[UR6][R8.64], P1 ;  /* 0x0400800008067fae */ /* 0x0003e80008921846 */
[----:B------:R-:W2:Y:S04]  /*32120*/  LDL.LU R252, [R1+0x242c] ;  /* 0x00242c0001fc7983 */ /* 0x000ea80000300800 */
[----:B---3--:R-:W3:Y:S01]  /*32130*/  LDL.LU R15, [R1+0x2434] ;  /* 0x00243400010f7983 */ /* 0x008ee20000300800 */
[----:B-1----:R-:W-:-:S03]  /*32140*/  IMAD.MOV.U32 R8, RZ, RZ, R10 ;  /* 0x000000ffff087224 */ /* 0x002fc600078e000a */
[----:B------:R-:W3:Y:S01]  /*32150*/  LDL.LU R13, [R1+0x243c] ;  /* 0x00243c00010d7983 */ /* 0x000ee20000300800 */
[----:B------:R-:W-:-:S03]  /*32160*/  IMAD.MOV.U32 R9, RZ, RZ, R11 ;  /* 0x000000ffff097224 */ /* 0x000fc600078e000b */
[----:B------:R-:W3:Y:S04]  /*32170*/  LDL.LU R12, [R1+0x2440] ;  /* 0x00244000010c7983 */ /* 0x000ee80000300800 */
[----:B------:R-:W3:Y:S04]  /*32180*/  LDL.LU R11, [R1+0x2444] ;  /* 0x00244400010b7983 */ /* 0x000ee80000300800 */
[----:B------:R-:W3:Y:S04]  /*32190*/  LDL.LU R10, [R1+0x2448] ;  /* 0x00244800010a7983 */ /* 0x000ee80000300800 */
[----:B------:R1:W-:Y:S04]  /*321a0*/  LDGSTS.E [R6+0x8008], desc[UR6][R8.64], P1 ;  /* 0x0800800008067fae */ /* 0x0003e80008921846 */
[----:B------:R-:W4:Y:S04]  /*321b0*/  LDL.LU R8, [R1+0x2424] ;  /* 0x0024240001087983 */ /* 0x000f280000300800 */
[----:B------:R-:W1:Y:S01]  /*321c0*/  LDL.LU R9, [R1+0x2428] ;  /* 0x0024280001097983 */ /* 0x000e620000300800 */
[----:B------:R-:W-:-:S04]  /*321d0*/  ISETP.GT.AND P2, PT, R5, 0x1f, PT ;  /* 0x0000001f0500780c */ /* 0x000fc80003f44270 */
[----:B------:R-:W-:-:S04]  /*321e0*/  SEL R7, RZ, 0x4, !P2 ;  /* 0x00000004ff077807 */ /* 0x000fc80005000000 */
[----:B------:R-:W-:-:S04]  /*321f0*/  SEL R7, R7, RZ, !P0 ;  /* 0x000000ff07077207 */ /* 0x000fc80004000000 */
[----:B------:R-:W-:Y:S02]  /*32200*/  ISETP.NE.U32.AND P2, PT, R7, RZ, PT ;  /* 0x000000ff0700720c */ /* 0x000fe40003f45070 */
[----:B-1----:R-:W-:-:S05]  /*32210*/  IADD3 R9, P3, R9, R2, RZ ;  /* 0x0000000209097210 */ /* 0x002fca0007f7e0ff */
[----:B----4-:R-:W-:Y:S01]  /*32220*/  IMAD.X R8, R8, 0x1, R0, P3 ;  /* 0x0000000108087824 */ /* 0x010fe200018e0600 */
[----:B------:R1:W-:Y:S04]  /*32230*/  STL [R1+0x2428], R9 ;  /* 0x0024280901007387 */ /* 0x0003e80000100800 */
[----:B------:R4:W-:Y:S01]  /*32240*/  STL [R1+0x2424], R8 ;  /* 0x0024240801007387 */ /* 0x0009e20000100800 */
[----:B-1----:R-:W-:-:S04]  /*32250*/  LOP3.LUT R9, R9, R8, RZ, 0x3c, !PT ;  /* 0x0000000809097212 */ /* 0x002fc800078e3cff */
[----:B----4-:R-:W-:-:S04]  /*32260*/  LOP3.LUT R8, R9, R8, RZ, 0x3c, !PT ;  /* 0x0000000809087212 */ /* 0x010fc800078e3cff */
[----:B------:R-:W-:-:S05]  /*32270*/  LOP3.LUT R9, R9, R8, RZ, 0x3c, !PT ;  /* 0x0000000809097212 */ /* 0x000fca00078e3cff */
[----:B------:R1:W-:Y:S01]  /*32280*/  LDGSTS.E [R6+0xc008], desc[UR6][R8.64], P1 ;  /* 0x0c00800008067fae */ /* 0x0003e20008921846 */
[-C--:B------:R-:W-:Y:S02]  /*32290*/  IADD3 R251, P1, R251, R2.reuse, RZ ;  /* 0x00000002fbfb7210 */ /* 0x080fe40007f3e0ff */
[----:B--2---:R-:W-:-:S03]  /*322a0*/  IADD3 R14, P3, R14, R2, RZ ;  /* 0x000000020e0e7210 */ /* 0x004fc60007f7e0ff */
[--C-:B------:R-:W-:Y:S01]  /*322b0*/  IMAD.X R252, R252, 0x1, R0.reuse, P1 ;  /* 0x00000001fcfc7824 */ /* 0x100fe200008e0600 */
[-C--:B---3--:R-:W-:Y:S01]  /*322c0*/  IADD3 R12, P1, R12, R2.reuse, RZ ;  /* 0x000000020c0c7210 */ /* 0x088fe20007f3e0ff */
[----:B------:R-:W-:Y:S02]  /*322d0*/  IMAD.X R15, R15, 0x1, R0, P3 ;  /* 0x000000010f0f7824 */ /* 0x000fe400018e0600 */
[----:B-1----:R-:W-:Y:S02]  /*322e0*/  IMAD.MOV.U32 R8, RZ, RZ, R251 ;  /* 0x000000ffff087224 */ /* 0x002fe400078e00fb */
[----:B------:R-:W-:Y:S01]  /*322f0*/  IMAD.MOV.U32 R9, RZ, RZ, R252 ;  /* 0x000000ffff097224 */ /* 0x000fe200078e00fc */
[----:B------:R-:W-:Y:S01]  /*32300*/  IADD3 R10, P3, R10, R2, RZ ;  /* 0x000000020a0a7210 */ /* 0x000fe20007f7e0ff */
[----:B------:R-:W-:-:S03]  /*32310*/  IMAD.X R13, R13, 0x1, R0, P1 ;  /* 0x000000010d0d7824 */ /* 0x000fc600008e0600 */
[----:B------:R1:W-:Y:S01]  /*32320*/  LDGSTS.E [R6+0xc], desc[UR6][R8.64], P2 ;  /* 0x0000c00008067fae */ /* 0x0003e20009121846 */
[----:B------:R-:W-:-:S03]  /*32330*/  IMAD.X R11, R11, 0x1, R0, P3 ;  /* 0x000000010b0b7824 */ /* 0x000fc600018e0600 */
[----:B------:R-:W-:Y:S04]  /*32340*/  STL [R1+0x2430], R251 ;  /* 0x002430fb01007387 */ /* 0x000fe80000100800 */
[----:B------:R-:W-:Y:S01]  /*32350*/  STL [R1+0x242c], R252 ;  /* 0x00242cfc01007387 */ /* 0x000fe20000100800 */
[----:B-1----:R-:W-:Y:S02]  /*32360*/  IMAD.MOV.U32 R8, RZ, RZ, R14 ;  /* 0x000000ffff087224 */ /* 0x002fe400078e000e */
[----:B------:R-:W-:Y:S01]  /*32370*/  IMAD.MOV.U32 R9, RZ, RZ, R15 ;  /* 0x000000ffff097224 */ /* 0x000fe200078e000f */
[----:B------:R-:W-:Y:S04]  /*32380*/  STL [R1+0x2438], R14 ;  /* 0x0024380e01007387 */ /* 0x000fe80000100800 */
[----:B------:R1:W-:Y:S04]  /*32390*/  LDGSTS.E [R6+0x400c], desc[UR6][R8.64], P2 ;  /* 0x0400c00008067fae */ /* 0x0003e80009121846 */
[----:B------:R-:W-:Y:S04]  /*323a0*/  STL [R1+0x2434], R15 ;  /* 0x0024340f01007387 */ /* 0x000fe80000100800 */
[----:B------:R-:W-:Y:S01]  /*323b0*/  STL [R1+0x2440], R12 ;  /* 0x0024400c01007387 */ /* 0x000fe20000100800 */
[----:B-1----:R-:W-:-:S02]  /*323c0*/  IMAD.MOV.U32 R8, RZ, RZ, R12 ;  /* 0x000000ffff087224 */ /* 0x002fc400078e000c */
[----:B------:R-:W-:Y:S01]  /*323d0*/  IMAD.MOV.U32 R9, RZ, RZ, R13 ;  /* 0x000000ffff097224 */ /* 0x000fe200078e000d */
[----:B------:R1:W-:Y:S04]  /*323e0*/  STL [R1+0x243c], R13 ;  /* 0x00243c0d01007387 */ /* 0x0003e80000100800 */
[----:B------:R-:W-:Y:S04]  /*323f0*/  STL [R1+0x2448], R10 ;  /* 0x0024480a01007387 */ /* 0x000fe80000100800 */
[----:B------:R2:W-:Y:S04]  /*32400*/  STL [R1+0x2444], R11 ;  /* 0x0024440b01007387 */ /* 0x0005e80000100800 */
[----:B------:R3:W-:Y:S04]  /*32410*/  LDGSTS.E [R6+0x800c], desc[UR6][R8.64], P2 ;  /* 0x0800c00008067fae */ /* 0x0007e80009121846 */
[----:B-1----:R-:W4:Y:S04]  /*32420*/  LDL.LU R13, [R1+0x1e00] ;  /* 0x001e0000010d7983 */ /* 0x002f280000300800 */
[----:B------:R-:W4:Y:S01]  /*32430*/  LDL.LU R12, [R1+0x1e04] ;  /* 0x001e0400010c7983 */ /* 0x000f220000300800 */
[----:B---3--:R-:W-:-:S03]  /*32440*/  IMAD.MOV.U32 R8, RZ, RZ, R10 ;  /* 0x000000ffff087224 */ /* 0x008fc600078e000a */
[----:B------:R-:W3:Y:S01]  /*32450*/  LDL.LU R14, [R1+0x1e10] ;  /* 0x001e1000010e7983 */ /* 0x000ee20000300800 */
[----:B------:R-:W-:-:S05]  /*32460*/  IMAD.MOV.U32 R9, RZ, RZ, R11 ;  /* 0x000000ffff097224 */ /* 0x000fca00078e000b */
[----:B------:R1:W-:Y:S04]  /*32470*/  LDGSTS.E [R6+0xc00c], desc[UR6][R8.64], P2 ;  /* 0x0c00c00008067fae */ /* 0x0003e80009121846 */
[----:B------:R-:W3:Y:S04]  /*32480*/  LDL.LU R9, [R1+0x1e14] ;  /* 0x001e140001097983 */ /* 0x000ee80000300800 */
[----:B------:R-:W3:Y:S04]  /*32490*/  LDL.LU R15, [R1+0x1e20] ;  /* 0x001e2000010f7983 */ /* 0x000ee80000300800 */
[----:B--2---:R-:W2:Y:S01]  /*324a0*/  LDL.LU R11, [R1+0x1e24] ;  /* 0x001e2400010b7983 */ /* 0x004ea20000300800 */
[----:B------:R-:W1:Y:S01]  /*324b0*/  S2R R252, SR_TID.X ;  /* 0x0000000000fc7919 */ /* 0x000e620000002100 */
[----:B------:R-:W-:-:S02]  /*324c0*/  IADD3 R22, P2, R22, R4, RZ ;  /* 0x0000000416167210 */ /* 0x000fc40007f5e0ff */
[----:B------:R-:W0:Y:S04]  /*324d0*/  LDGDEPBAR ;  /* 0x00000000000079af */ /* 0x000e280000000000 */
[----:B------:R-:W2:Y:S01]  /*324e0*/  LDL.LU R8, [R1+0x1e34] ;  /* 0x001e340001087983 */ /* 0x000ea20000300800 */
[----:B-1----:R-:W-:Y:S02]  /*324f0*/  LOP3.LUT R7, R252, 0x1f, RZ, 0xc0, !PT ;  /* 0x0000001ffc077812 */ /* 0x002fe400078ec0ff */
[----:B------:R-:W1:Y:S02]  /*32500*/  S2R R252, SR_TID.X ;  /* 0x0000000000fc7919 */ /* 0x000e640000002100 */
[----:B------:R-:W-:-:S04]  /*32510*/  ISETP.GE.AND P1, PT, R7, R5, PT ;  /* 0x000000050700720c */ /* 0x000fc80003f26270 */
[----:B------:R-:W-:-:S04]  /*32520*/  SEL R5, RZ, 0x4, P1 ;  /* 0x00000004ff057807 */ /* 0x000fc80000800000 */
[----:B------:R-:W-:Y:S02]  /*32530*/  SEL R5, R5, RZ, !P0 ;  /* 0x000000ff05057207 */ /* 0x000fe40004000000 */
[----:B------:R-:W-:Y:S02]  /*32540*/  IADD3 R18, P1, R18, R4, RZ ;  /* 0x0000000412127210 */ /* 0x000fe40007f3e0ff */
[----:B------:R-:W-:-:S03]  /*32550*/  ISETP.NE.U32.AND P0, PT, R5, RZ, PT ;  /* 0x000000ff0500720c */ /* 0x000fc60003f05070 */
[----:B------:R-:W-:Y:S01]  /*32560*/  IMAD.X R17, R17, 0x1, R3, P1 ;  /* 0x0000000111117824 */ /* 0x000fe200008e0603 */
[C---:B-1----:R-:W-:Y:S02]  /*32570*/  LOP3.LUT R251, R252.reuse, 0x60, RZ, 0xc0, !PT ;  /* 0x00000060fcfb7812 */ /* 0x042fe400078ec0ff */
[----:B------:R-:W-:Y:S02]  /*32580*/  LOP3.LUT R252, R252, 0x7f, RZ, 0xc0, !PT ;  /* 0x0000007ffcfc7812 */ /* 0x000fe400078ec0ff */
[----:B------:R-:W-:-:S03]  /*32590*/  SHF.R.U32.HI R10, RZ, 0x1, R251 ;  /* 0x00000001ff0a7819 */ /* 0x000fc600000116fb */
[----:B------:R-:W-:-:S05]  /*325a0*/  IMAD.SHL.U32 R7, R252, 0x4, RZ ;  /* 0x00000004fc077824 */ /* 0x000fca00078e00ff */
[----:B------:R-:W-:Y:S01]  /*325b0*/  LOP3.LUT R7, R7, R10, RZ, 0x3c, !PT ;  /* 0x0000000a07077212 */ /* 0x000fe200078e3cff */
[----:B------:R-:W-:Y:S01]  /*325c0*/  IMAD.MOV.U32 R6, RZ, RZ, R18 ;  /* 0x000000ffff067224 */ /* 0x000fe200078e0012 */
[-C--:B------:R-:W-:Y:S01]  /*325d0*/  IADD3 R154, P1, R154, R4.reuse, RZ ;  /* 0x000000049a9a7210 */ /* 0x080fe20007f3e0ff */
[----:B------:R-:W-:Y:S01]  /*325e0*/  IMAD.X R21, R21, 0x1, R3, P2 ;  /* 0x0000000115157824 */ /* 0x000fe200010e0603 */
[----:B------:R-:W2:Y:S01]  /*325f0*/  LDL.LU R10, [R1+0x1e44] ;  /* 0x001e4400010a7983 */ /* 0x000ea20000300800 */
[----:B------:R-:W-:Y:S02]  /*32600*/  VIADD R5, R7, UR12 ;  /* 0x0000000c07057c36 */ /* 0x000fe40008000000 */
[----:B------:R-:W-:Y:S01]  /*32610*/  IMAD.MOV.U32 R7, RZ, RZ, R17 ;  /* 0x000000ffff077224 */ /* 0x000fe200078e0011 */
[----:B------:R-:W-:Y:S01]  /*32620*/  IADD3 R158, P2, R158, R4, RZ ;  /* 0x000000049e9e7210 */ /* 0x000fe20007f5e0ff */
[----:B------:R-:W-:-:S03]  /*32630*/  IMAD.X R153, R153, 0x1, R3, P1 ;  /* 0x0000000199997824 */ /* 0x000fc600008e0603 */
[----:B------:R1:W-:Y:S01]  /*32640*/  LDGSTS.E [R5+0x20000], desc[UR6][R6.64], P0 ;  /* 0x2000000006057fae */ /* 0x0003e20008121846 */
[----:B------:R-:W-:Y:S01]  /*32650*/  IMAD.X R157, R157, 0x1, R3, P2 ;  /* 0x000000019d9d7824 */ /* 0x000fe200010e0603 */
[----:B------:R-:W-:Y:S01]  /*32660*/  IADD3 R162, P1, R162, R4, RZ ;  /* 0x00000004a2a27210 */ /* 0x000fe20007f3e0ff */
[----:B-1----:R-:W-:Y:S02]  /*32670*/  IMAD.MOV.U32 R6, RZ, RZ, R22 ;  /* 0x000000ffff067224 */ /* 0x002fe400078e0016 */
[----:B------:R-:W-:-:S05]  /*32680*/  IMAD.MOV.U32 R7, RZ, RZ, R21 ;  /* 0x000000ffff077224 */ /* 0x000fca00078e0015 */
        /* <DEDUP_REMOVED lines=111> */
[----:B----4-:R-:W-:Y:S01]  /*32d80*/  IADD3 R12, P2, R12, R4, RZ ;  /* 0x000000040c0c7210 */ /* 0x010fe20007f5e0ff */
[----:B------:R-:W-:Y:S02]  /*32d90*/  IMAD.X R249, R249, 0x1, R3, P1 ;  /* 0x00000001f9f97824 */ /* 0x000fe400008e0603 */
[----:B-1----:R-:W-:Y:S02]  /*32da0*/  IMAD.MOV.U32 R6, RZ, RZ, R242 ;  /* 0x000000ffff067224 */ /* 0x002fe400078e00f2 */
[----:B------:R-:W-:-:S05]  /*32db0*/  IMAD.MOV.U32 R7, RZ, RZ, R241 ;  /* 0x000000ffff077224 */ /* 0x000fca00078e00f1 */
[----:B------:R1:W-:Y:S01]  /*32dc0*/  LDGSTS.E [R5+0x26000], desc[UR6][R6.64], P0 ;  /* 0x2600000006057fae */ /* 0x0003e20008121846 */
[----:B------:R-:W-:Y:S01]  /*32dd0*/  IMAD.X R13, R13, 0x1, R3, P2 ;  /* 0x000000010d0d7824 */ /* 0x000fe200010e0603 */
[----:B---3--:R-:W-:Y:S01]  /*32de0*/  IADD3 R9, P1, R9, R4, RZ ;  /* 0x0000000409097210 */ /* 0x008fe20007f3e0ff */
[----:B-1----:R-:W-:Y:S02]  /*32df0*/  IMAD.MOV.U32 R6, RZ, RZ, R246 ;  /* 0x000000ffff067224 */ /* 0x002fe400078e00f6 */
[----:B------:R-:W-:-:S05]  /*32e00*/  IMAD.MOV.U32 R7, RZ, RZ, R245 ;  /* 0x000000ffff077224 */ /* 0x000fca00078e00f5 */
[----:B------:R1:W-:Y:S01]  /*32e10*/  LDGSTS.E [R5+0x26400], desc[UR6][R6.64], P0 ;  /* 0x2640000006057fae */ /* 0x0003e20008121846 */
[----:B--2---:R-:W-:Y:S01]  /*32e20*/  IADD3 R11, P2, R11, R4, RZ ;  /* 0x000000040b0b7210 */ /* 0x004fe20007f5e0ff */
[----:B------:R-:W-:Y:S02]  /*32e30*/  IMAD.X R14, R14, 0x1, R3, P1 ;  /* 0x000000010e0e7824 */ /* 0x000fe400008e0603 */
[----:B------:R2:W-:Y:S01]  /*32e40*/  STL [R1+0x1e04], R12 ;  /* 0x001e040c01007387 */ /* 0x0005e20000100800 */
[----:B-1----:R-:W-:Y:S02]  /*32e50*/  IMAD.MOV.U32 R6, RZ, RZ, R250 ;  /* 0x000000ffff067224 */ /* 0x002fe400078e00fa */
[----:B------:R-:W-:Y:S01]  /*32e60*/  IMAD.MOV.U32 R7, RZ, RZ, R249 ;  /* 0x000000ffff077224 */ /* 0x000fe200078e00f9 */
[----:B------:R1:W-:Y:S04]  /*32e70*/  STL [R1+0x1e00], R13 ;  /* 0x001e000d01007387 */ /* 0x0003e80000100800 */
[----:B------:R3:W-:Y:S01]  /*32e80*/  LDGSTS.E [R5+0x26800], desc[UR6][R6.64], P0 ;  /* 0x2680000006057fae */ /* 0x0007e20008121846 */
[----:B------:R-:W-:-:S02]  /*32e90*/  IMAD.X R15, R15, 0x1, R3, P2 ;  /* 0x000000010f0f7824 */ /* 0x000fc400010e0603 */
[----:B---3--:R-:W-:Y:S02]  /*32ea0*/  IMAD.MOV.U32 R6, RZ, RZ, R12 ;  /* 0x000000ffff067224 */ /* 0x008fe400078e000c */
[----:B------:R-:W-:Y:S01]  /*32eb0*/  IMAD.MOV.U32 R7, RZ, RZ, R13 ;  /* 0x000000ffff077224 */ /* 0x000fe200078e000d */
[----:B--2---:R-:W2:Y:S04]  /*32ec0*/  LDL.LU R12, [R1+0x1e30] ;  /* 0x001e3000010c7983 */ /* 0x004ea80000300800 */
[----:B-1----:R-:W3:Y:S04]  /*32ed0*/  LDL.LU R13, [R1+0x1e40] ;  /* 0x001e4000010d7983 */ /* 0x002ee80000300800 */
[----:B------:R1:W-:Y:S04]  /*32ee0*/  LDGSTS.E [R5+0x26c00], desc[UR6][R6.64], P0 ;  /* 0x26c0000006057fae */ /* 0x0003e80008121846 */
[----:B------:R4:W-:Y:S04]  /*32ef0*/  STL [R1+0x1e14], R9 ;  /* 0x001e140901007387 */ /* 0x0009e80000100800 */
[----:B------:R4:W-:Y:S01]  /*32f00*/  STL [R1+0x1e10], R14 ;  /* 0x001e100e01007387 */ /* 0x0009e20000100800 */
[----:B-1----:R-:W-:-:S03]  /*32f10*/  IMAD.MOV.U32 R6, RZ, RZ, R9 ;  /* 0x000000ffff067224 */ /* 0x002fc600078e0009 */
[----:B------:R1:W-:Y:S01]  /*32f20*/  STL [R1+0x1e24], R11 ;  /* 0x001e240b01007387 */ /* 0x0003e20000100800 */
[----:B------:R-:W-:-:S03]  /*32f30*/  IMAD.MOV.U32 R7, RZ, RZ, R14 ;  /* 0x000000ffff077224 */ /* 0x000fc600078e000e */
[----:B----4-:R-:W4:Y:S04]  /*32f40*/  LDL.LU R9, [R1+0x1e54] ;  /* 0x001e540001097983 */ /* 0x010f280000300800 */
[----:B------:R1:W-:Y:S04]  /*32f50*/  STL [R1+0x1e20], R15 ;  /* 0x001e200f01007387 */ /* 0x0003e80000100800 */
[----:B------:R1:W-:Y:S04]  /*32f60*/  LDGSTS.E [R5+0x27000], desc[UR6][R6.64], P0 ;  /* 0x2700000006057fae */ /* 0x0003e80008121846 */
[----:B------:R-:W4:Y:S01]  /*32f70*/  LDL.LU R14, [R1+0x1e64] ;  /* 0x001e6400010e7983 */ /* 0x000f220000300800 */
[----:B-1----:R-:W-:-:S03]  /*32f80*/  IMAD.MOV.U32 R6, RZ, RZ, R11 ;  /* 0x000000ffff067224 */ /* 0x002fc600078e000b */
[----:B------:R-:W4:Y:S01]  /*32f90*/  LDL.LU R11, [R1+0x1e50] ;  /* 0x001e5000010b7983 */ /* 0x000f220000300800 */
[----:B------:R-:W-:-:S03]  /*32fa0*/  IMAD.MOV.U32 R7, RZ, RZ, R15 ;  /* 0x000000ffff077224 */ /* 0x000fc600078e000f */
[----:B------:R-:W4:Y:S01]  /*32fb0*/  LDL.LU R15, [R1+0x1e60] ;  /* 0x001e6000010f7983 */ /* 0x000f220000300800 */
[-C--:B------:R-:W-:Y:S02]  /*32fc0*/  IADD3 R8, P1, R8, R4.reuse, RZ ;  /* 0x0000000408087210 */ /* 0x080fe40007f3e0ff */
[----:B------:R-:W-:Y:S01]  /*32fd0*/  IADD3 R10, P2, R10, R4, RZ ;  /* 0x000000040a0a7210 */ /* 0x000fe20007f5e0ff */
[----:B------:R1:W-:Y:S04]  /*32fe0*/  LDGSTS.E [R5+0x27400], desc[UR6][R6.64], P0 ;  /* 0x2740000006057fae */ /* 0x0003e80008121846 */
[----:B------:R3:W-:Y:S01]  /*32ff0*/  STL [R1+0x1e34], R8 ;  /* 0x001e340801007387 */ /* 0x0007e20000100800 */
[----:B-1----:R-:W-:Y:S02]  /*33000*/  IMAD.MOV.U32 R6, RZ, RZ, R8 ;  /* 0x000000ffff067224 */ /* 0x002fe400078e0008 */
[----:B--2---:R-:W-:-:S02]  /*33010*/  IMAD.X R12, R12, 0x1, R3, P1 ;  /* 0x000000010c0c7824 */ /* 0x004fc400008e0603 */
[----:B---3--:R-:W-:-:S03]  /*33020*/  IMAD.X R13, R13, 0x1, R3, P2 ;  /* 0x000000010d0d7824 */ /* 0x008fc600010e0603 */
[----:B------:R1:W-:Y:S01]  /*33030*/  STL [R1+0x1e30], R12 ;  /* 0x001e300c01007387 */ /* 0x0003e20000100800 */
[----:B------:R-:W-:-:S03]  /*33040*/  IMAD.MOV.U32 R7, RZ, RZ, R12 ;  /* 0x000000ffff077224 */ /* 0x000fc600078e000c */
[----:B------:R2:W-:Y:S04]  /*33050*/  STL [R1+0x1e44], R10 ;  /* 0x001e440a01007387 */ /* 0x0005e80000100800 */
[----:B------:R-:W3:Y:S04]  /*33060*/  LDL.LU R8, [R1+0x1e74] ;  /* 0x001e740001087983 */ /* 0x000ee80000300800 */
[----:B------:R2:W-:Y:S04]  /*33070*/  STL [R1+0x1e40], R13 ;  /* 0x001e400d01007387 */ /* 0x0005e80000100800 */
[----:B------:R2:W-:Y:S01]  /*33080*/  LDGSTS.E [R5+0x27800], desc[UR6][R6.64], P0 ;  /* 0x2780000006057fae */ /* 0x0005e20008121846 */
[----:B----4-:R-:W-:-:S03]  /*33090*/  IADD3 R9, P1, R9, R4, RZ ;  /* 0x0000000409097210 */ /* 0x010fc60007f3e0ff */
[----:B-1----:R-:W4:Y:S01]  /*330a0*/  LDL.LU R12, [R1+0x1e84] ;  /* 0x001e8400010c7983 */ /* 0x002f220000300800 */
[----:B--2---:R-:W-:Y:S02]  /*330b0*/  IMAD.MOV.U32 R6, RZ, RZ, R10 ;  /* 0x000000ffff067224 */ /* 0x004fe400078e000a */
[----:B------:R-:W-:Y:S01]  /*330c0*/  IMAD.MOV.U32 R7, RZ, RZ, R13 ;  /* 0x000000ffff077224 */ /* 0x000fe200078e000d */
[----:B------:R-:W2:Y:S01]  /*330d0*/  LDL.LU R10, [R1+0x1e70] ;  /* 0x001e7000010a7983 */ /* 0x000ea20000300800 */
[----:B------:R-:W-:-:S03]  /*330e0*/  IADD3 R14, P2, R14, R4, RZ ;  /* 0x000000040e0e7210 */ /* 0x000fc60007f5e0ff */
[----:B------:R-:W2:Y:S04]  /*330f0*/  LDL.LU R13, [R1+0x1e80] ;  /* 0x001e8000010d7983 */ /* 0x000ea80000300800 */
[----:B------:R1:W-:Y:S01]  /*33100*/  LDGSTS.E [R5+0x27c00], desc[UR6][R6.64], P0 ;  /* 0x27c0000006057fae */ /* 0x0003e20008121846 */
[----:B------:R-:W-:-:S03]  /*33110*/  IMAD.X R11, R11, 0x1, R3, P1 ;  /* 0x000000010b0b7824 */ /* 0x000fc600008e0603 */
[----:B------:R1:W-:Y:S01]  /*33120*/  STL [R1+0x1e54], R9 ;  /* 0x001e540901007387 */ /* 0x0003e20000100800 */
[----:B------:R-:W-:-:S03]  /*33130*/  IMAD.X R15, R15, 0x1, R3, P2 ;  /* 0x000000010f0f7824 */ /* 0x000fc600010e0603 */
[----:B------:R1:W-:Y:S02]  /*33140*/  STL [R1+0x1e50], R11 ;  /* 0x001e500b01007387 */ /* 0x0003e40000100800 */
[----:B-1----:R-:W-:Y:S02]  /*33150*/  IMAD.MOV.U32 R6, RZ, RZ, R9 ;  /* 0x000000ffff067224 */ /* 0x002fe400078e0009 */
[----:B------:R1:W-:Y:S01]  /*33160*/  STL [R1+0x1e64], R14 ;  /* 0x001e640e01007387 */ /* 0x0003e20000100800 */
[----:B------:R-:W-:-:S03]  /*33170*/  IMAD.MOV.U32 R7, RZ, RZ, R11 ;  /* 0x000000ffff077224 */ /* 0x000fc600078e000b */
[----:B------:R-:W2:Y:S04]  /*33180*/  LDL.LU R9, [R1+0x1e94] ;  /* 0x001e940001097983 */ /* 0x000ea80000300800 */
[----:B------:R1:W-:Y:S04]  /*33190*/  STL [R1+0x1e60], R15 ;  /* 0x001e600f01007387 */ /* 0x0003e80000100800 */
[----:B------:R1:W-:Y:S04]  /*331a0*/  LDGSTS.E [R5+0x28000], desc[UR6][R6.64], P0 ;  /* 0x2800000006057fae */ /* 0x0003e80008121846 */
[----:B------:R-:W2:Y:S01]  /*331b0*/  LDL.LU R11, [R1+0x1ea4] ;  /* 0x001ea400010b7983 */ /* 0x000ea20000300800 */
[----:B-1----:R-:W-:-:S03]  /*331c0*/  IMAD.MOV.U32 R6, RZ, RZ, R14 ;  /* 0x000000ffff067224 */ /* 0x002fc600078e000e */
[----:B------:R-:W2:Y:S01]  /*331d0*/  LDL.LU R14, [R1+0x1e90] ;  /* 0x001e9000010e7983 */ /* 0x000ea20000300800 */
[----:B------:R-:W-:-:S03]  /*331e0*/  IMAD.MOV.U32 R7, RZ, RZ, R15 ;  /* 0x000000ffff077224 */ /* 0x000fc600078e000f */
[----:B------:R-:W2:Y:S04]  /*331f0*/  LDL.LU R15, [R1+0x1ea0] ;  /* 0x001ea000010f7983 */ /* 0x000ea80000300800 */
[----:B------:R1:W-:Y:S01]  /*33200*/  LDGSTS.E [R5+0x28400], desc[UR6][R6.64], P0 ;  /* 0x2840000006057fae */ /* 0x0003e20008121846 */
[----:B---3--:R-:W-:-:S05]  /*33210*/  IADD3 R8, P1, R8, R4, RZ ;  /* 0x0000000408087210 */ /* 0x008fca0007f3e0ff */
[----:B------:R3:W-:Y:S01]  /*33220*/  STL [R1+0x1e74], R8 ;  /* 0x001e740801007387 */ /* 0x0007e20000100800 */
[----:B-1----:R-:W-:Y:S01]  /*33230*/  IMAD.MOV.U32 R6, RZ, RZ, R8 ;  /* 0x000000ffff067224 */ /* 0x002fe200078e0008 */
[----:B----4-:R-:W-:Y:S01]  /*33240*/  IADD3 R12, P2, R12, R4, RZ ;  /* 0x000000040c0c7210 */ /* 0x010fe20007f5e0ff */
[----:B--2---:R-:W-:-:S04]  /*33250*/  IMAD.X R10, R10, 0x1, R3, P1 ;  /* 0x000000010a0a7824 */ /* 0x004fc800008e0603 */
[----:B------:R-:W-:Y:S01]  /*33260*/  IMAD.X R13, R13, 0x1, R3, P2 ;  /* 0x000000010d0d7824 */ /* 0x000fe200010e0603 */
[----:B------:R1:W-:Y:S01]  /*33270*/  STL [R1+0x1e70], R10 ;  /* 0x001e700a01007387 */ /* 0x0003e20000100800 */
[----:B------:R-:W-:-:S03]  /*33280*/  IMAD.MOV.U32 R7, RZ, RZ, R10 ;  /* 0x000000ffff077224 */ /* 0x000fc600078e000a */
[----:B------:R2:W-:Y:S04]  /*33290*/  STL [R1+0x1e84], R12 ;  /* 0x001e840c01007387 */ /* 0x0005e80000100800 */
[----:B---3--:R-:W3:Y:S04]  /*332a0*/  LDL.LU R8, [R1+0x1eb4] ;  /* 0x001eb40001087983 */ /* 0x008ee80000300800 */
[----:B------:R4:W-:Y:S04]  /*332b0*/  STL [R1+0x1e80], R13 ;  /* 0x001e800d01007387 */ /* 0x0009e80000100800 */
[----:B------:R4:W-:Y:S01]  /*332c0*/  LDGSTS.E [R5+0x28800], desc[UR6][R6.64], P0 ;  /* 0x2880000006057fae */ /* 0x0009e20008121846 */
[----:B------:R-:W-:-:S03]  /*332d0*/  IADD3 R9, P1, R9, R4, RZ ;  /* 0x0000000409097210 */ /* 0x000fc60007f3e0ff */
[----:B-1----:R-:W3:Y:S01]  /*332e0*/  LDL.LU R10, [R1+0x1ec4] ;  /* 0x001ec400010a7983 */ /* 0x002ee20000300800 */
[----:B----4-:R-:W-:Y:S02]  /*332f0*/  IMAD.MOV.U32 R6, RZ, RZ, R12 ;  /* 0x000000ffff067224 */ /* 0x010fe400078e000c */
[----:B------:R-:W-:Y:S01]  /*33300*/  IMAD.MOV.U32 R7, RZ, RZ, R13 ;  /* 0x000000ffff077224 */ /* 0x000fe200078e000d */
[----:B--2---:R-:W2:Y:S01]  /*33310*/  LDL.LU R12, [R1+0x1eb0] ;  /* 0x001eb000010c7983 */ /* 0x004ea20000300800 */
[----:B------:R-:W-:-:S03]  /*33320*/  IADD3 R11, P2, R11, R4, RZ ;  /* 0x000000040b0b7210 */ /* 0x000fc60007f5e0ff */
[----:B------:R-:W4:Y:S04]  /*33330*/  LDL.LU R13, [R1+0x1ec0] ;  /* 0x001ec000010d7983 */ /* 0x000f280000300800 */
        /* <DEDUP_REMOVED lines=8> */
[----:B------:R-:W4:Y:S04]  /*333c0*/  LDL.LU R9, [R1+0x1ed4] ;  /* 0x001ed40001097983 */ /* 0x000f280000300800 */
[----:B------:R1:W-:Y:S04]  /*333d0*/  STL [R1+0x1ea0], R15 ;  /* 0x001ea00f01007387 */ /* 0x0003e80000100800 */
[----:B------:R1:W-:Y:S04]  /*333e0*/  LDGSTS.E [R5+0x29000], desc[UR6][R6.64], P0 ;  /* 0x2900000006057fae */ /* 0x0003e80008121846 */
[----:B------:R-:W4:Y:S01]  /*333f0*/  LDL.LU R14, [R1+0x1ee4] ;  /* 0x001ee400010e7983 */ /* 0x000f220000300800 */
[----:B-1----:R-:W-:-:S03]  /*33400*/  IMAD.MOV.U32 R6, RZ, RZ, R11 ;  /* 0x000000ffff067224 */ /* 0x002fc600078e000b */
[----:B------:R-:W4:Y:S01]  /*33410*/  LDL.LU R11, [R1+0x1ed0] ;  /* 0x001ed000010b7983 */ /* 0x000f220000300800 */
[----:B------:R-:W-:-:S03]  /*33420*/  IMAD.MOV.U32 R7, RZ, RZ, R15 ;  /* 0x000000ffff077224 */ /* 0x000fc600078e000f */
[----:B------:R-:W4:Y:S04]  /*33430*/  LDL.LU R15, [R1+0x1ee0] ;  /* 0x001ee000010f7983 */ /* 0x000f280000300800 */
[----:B------:R1:W-:Y:S01]  /*33440*/  LDGSTS.E [R5+0x29400], desc[UR6][R6.64], P0 ;  /* 0x2940000006057fae */ /* 0x0003e20008121846 */
[----:B---3--:R-:W-:-:S05]  /*33450*/  IADD3 R8, P1, R8, R4, RZ ;  /* 0x0000000408087210 */ /* 0x008fca0007f3e0ff */
[----:B------:R3:W-:Y:S01]  /*33460*/  STL [R1+0x1eb4], R8 ;  /* 0x001eb40801007387 */ /* 0x0007e20000100800 */
[----:B-1----:R-:W-:Y:S01]  /*33470*/  IMAD.MOV.U32 R6, RZ, RZ, R8 ;  /* 0x000000ffff067224 */ /* 0x002fe200078e0008 */
[----:B------:R-:W-:Y:S01]  /*33480*/  IADD3 R10, P2, R10, R4, RZ ;  /* 0x000000040a0a7210 */ /* 0x000fe20007f5e0ff */
[----:B--2---:R-:W-:-:S04]  /*33490*/  IMAD.X R12, R12, 0x1, R3, P1 ;  /* 0x000000010c0c7824 */ /* 0x004fc800008e0603 */
[----:B----4-:R-:W-:Y:S01]  /*334a0*/  IMAD.X R13, R13, 0x1, R3, P2 ;  /* 0x000000010d0d7824 */ /* 0x010fe200010e0603 */
        /* <DEDUP_REMOVED lines=8> */
[----:B--2---:R-:W-:Y:S02]  /*33530*/  IMAD.MOV.U32 R6, RZ, RZ, R10 ;  /* 0x000000ffff067224 */ /* 0x004fe400078e000a */
[----:B------:R-:W-:Y:S01]  /*33540*/  IMAD.MOV.U32 R7, RZ, RZ, R13 ;  /* 0x000000ffff077224 */ /* 0x000fe200078e000d */
[----:B------:R-:W2:Y:S01]  /*33550*/  LDL.LU R10, [R1+0x1ef0] ;  /* 0x001ef000010a7983 */ /* 0x000ea20000300800 */
[----:B------:R-:W-:-:S03]  /*33560*/  IADD3 R14, P2, R14, R4, RZ ;  /* 0x000000040e0e7210 */ /* 0x000fc60007f5e0ff */
[----:B----4-:R-:W4:Y:S04]  /*33570*/  LDL.LU R13, [R1+0x1f00] ;  /* 0x001f0000010d7983 */ /* 0x010f280000300800 */
        /* <DEDUP_REMOVED lines=38> */
[----:B------:R-:W-:Y:S01]  /*337e0*/  STL [R1+0x1f14], R9 ;  /* 0x001f140901007387 */ /* 0x000fe20000100800 */
[----:B------:R-:W-:-:S03]  /*337f0*/  IMAD.X R15, R15, 0x1, R3, P2 ;  /* 0x000000010f0f7824 */ /* 0x000fc600010e0603 */
[----:B------:R1:W-:Y:S02]  /*33800*/  STL [R1+0x1f10], R14 ;  /* 0x001f100e01007387 */ /* 0x0003e40000100800 */
[----:B-1----:R-:W-:Y:S02]  /*33810*/  IMAD.MOV.U32 R6, RZ, RZ, R9 ;  /* 0x000000ffff067224 */ /* 0x002fe400078e0009 */
[----:B------:R-:W-:Y:S01]  /*33820*/  STL [R1+0x1f24], R11 ;  /* 0x001f240b01007387 */ /* 0x000fe20000100800 */
        /* <DEDUP_REMOVED lines=11> */
[----:B------:R-:W-:Y:S01]  /*338e0*/  STL [R1+0x1f34], R8 ;  /* 0x001f340801007387 */ /* 0x000fe20000100800 */
[----:B-1----:R-:W-:Y:S01]  /*338f0*/  IMAD.MOV.U32 R6, RZ, RZ, R8 ;  /* 0x000000ffff067224 */ /* 0x002fe200078e0008 */
[----:B------:R-:W-:Y:S01]  /*33900*/  IADD3 R10, P2, R10, R4, RZ ;  /* 0x000000040a0a7210 */ /* 0x000fe20007f5e0ff */
[----:B--2---:R-:W-:-:S04]  /*33910*/  IMAD.X R12, R12, 0x1, R3, P1 ;  /* 0x000000010c0c7824 */ /* 0x004fc800008e0603 */
[----:B------:R-:W-:Y:S01]  /*33920*/  IMAD.MOV.U32 R7, RZ, RZ, R12 ;  /* 0x000000ffff077224 */ /* 0x000fe200078e000c */
[----:B------:R1:W-:Y:S01]  /*33930*/  STL [R1+0x1f30], R12 ;  /* 0x001f300c01007387 */ /* 0x0003e20000100800 */
[----:B----4-:R-:W-:-:S03]  /*33940*/  IMAD.X R13, R13, 0x1, R3, P2 ;  /* 0x000000010d0d7824 */ /* 0x010fc600010e0603 */
[----:B------:R-:W-:Y:S04]  /*33950*/  STL [R1+0x1f44], R10 ;  /* 0x001f440a01007387 */ /* 0x000fe80000100800 */
[----:B------:R2:W-:Y:S04]  /*33960*/  LDGSTS.E [R5+0x2b800], desc[UR6][R6.64], P0 ;  /* 0x2b80000006057fae */ /* 0x0005e80008121846 */
[----:B-1----:R-:W3:Y:S04]  /*33970*/  LDL.LU R12, [R1+0x1f74] ;  /* 0x001f7400010c7983 */ /* 0x002ee80000300800 */
[----:B------:R1:W-:Y:S01]  /*33980*/  STL [R1+0x1f40], R13 ;  /* 0x001f400d01007387 */ /* 0x0003e20000100800 */
[----:B------:R-:W-:Y:S01]  /*33990*/  IADD3 R14, P1, R14, R4, RZ ;  /* 0x000000040e0e7210 */ /* 0x000fe20007f3e0ff */
[----:B--2---:R-:W-:-:S02]  /*339a0*/  IMAD.MOV.U32 R6, RZ, RZ, R10 ;  /* 0x000000ffff067224 */ /* 0x004fc400078e000a */
[----:B------:R-:W2:Y:S01]  /*339b0*/  LDL.LU R8, [R1+0x1f84] ;  /* 0x001f840001087983 */ /* 0x000ea20000300800 */
[----:B------:R-:W-:-:S03]  /*339c0*/  IMAD.MOV.U32 R7, RZ, RZ, R13 ;  /* 0x000000ffff077224 */ /* 0x000fc600078e000d */
[----:B-1----:R-:W4:Y:S04]  /*339d0*/  LDL.LU R13, [R1+0x1f70] ;  /* 0x001f7000010d7983 */ /* 0x002f280000300800 */
[----:B------:R1:W-:Y:S01]  /*339e0*/  LDGSTS.E [R5+0x2bc00], desc[UR6][R6.64], P0 ;  /* 0x2bc0000006057fae */ /* 0x0003e20008121846 */
[----:B------:R-:W-:-:S03]  /*339f0*/  IADD3 R9, P2, R9, R4, RZ ;  /* 0x0000000409097210 */ /* 0x000fc60007f5e0ff */
[----:B------:R-:W4:Y:S01]  /*33a00*/  LDL.LU R10, [R1+0x1f80] ;  /* 0x001f8000010a7983 */ /* 0x000f220000300800 */
[----:B------:R-:W-:Y:S02]  /*33a10*/  IMAD.X R15, R15, 0x1, R3, P1 ;  /* 0x000000010f0f7824 */ /* 0x000fe400008e0603 */
[----:B-1----:R-:W-:Y:S02]  /*33a20*/  IMAD.MOV.U32 R6, RZ, RZ, R14 ;  /* 0x000000ffff067224 */ /* 0x002fe400078e000e */
[----:B------:R-:W-:Y:S02]  /*33a30*/  IMAD.MOV.U32 R7, RZ, RZ, R15 ;  /* 0x000000ffff077224 */ /* 0x000fe400078e000f */
[----:B------:R-:W-:Y:S01]  /*33a40*/  IMAD.X R11, R11, 0x1, R3, P2 ;  /* 0x000000010b0b7824 */ /* 0x000fe200010e0603 */
[----:B------:R-:W-:Y:S04]  /*33a50*/  STL [R1+0x1f54], R14 ;  /* 0x001f540e01007387 */ /* 0x000fe80000100800 */
[----:B------:R-:W-:Y:S04]  /*33a60*/  STL [R1+0x1f50], R15 ;  /* 0x001f500f01007387 */ /* 0x000fe80000100800 */
[----:B------:R-:W-:Y:S04]  /*33a70*/  STL [R1+0x1f64], R9 ;  /* 0x001f640901007387 */ /* 0x000fe80000100800 */
[----:B------:R1:W-:Y:S04]  /*33a80*/  LDGSTS.E [R5+0x2c000], desc[UR6][R6.64], P0 ;  /* 0x2c00000006057fae */ /* 0x0003e80008121846 */
[----:B------:R1:W-:Y:S02]  /*33a90*/  STL [R1+0x1f60], R11 ;  /* 0x001f600b01007387 */ /* 0x0003e40000100800 */
[----:B-1----:R-:W-:-:S02]  /*33aa0*/  IMAD.MOV.U32 R7, RZ, RZ, R11 ;  /* 0x000000ffff077224 */ /* 0x002fc400078e000b */
[----:B------:R-:W-:Y:S01]  /*33ab0*/  IMAD.MOV.U32 R6, RZ, RZ, R9 ;  /* 0x000000ffff067224 */ /* 0x000fe200078e0009 */
[----:B------:R-:W4:Y:S04]  /*33ac0*/  LDL.LU R11, [R1+0x1f90] ;  /* 0x001f9000010b7983 */ /* 0x000f280000300800 */
[----:B------:R-:W4:Y:S04]  /*33ad0*/  LDL.LU R9, [R1+0x1f94] ;  /* 0x001f940001097983 */ /* 0x000f280000300800 */
[----:B------:R-:W4:Y:S04]  /*33ae0*/  LDL.LU R252, [R1+0x1fa0] ;  /* 0x001fa00001fc7983 */ /* 0x000f280000300800 */
[----:B------:R-:W4:Y:S04]  /*33af0*/  LDL.LU R251, [R1+0x1fa4] ;  /* 0x001fa40001fb7983 */ /* 0x000f280000300800 */
[----:B------:R1:W-:Y:S01]  /*33b00*/  LDGSTS.E [R5+0x2c400], desc[UR6][R6.64], P0 ;  /* 0x2c40000006057fae */ /* 0x0003e20008121846 */
[----:B---3--:R-:W-:-:S05]  /*33b10*/  IADD3 R12, P1, R12, R4, RZ ;  /* 0x000000040c0c7210 */ /* 0x008fca0007f3e0ff */
[----:B------:R3:W-:Y:S01]  /*33b20*/  STL [R1+0x1f74], R12 ;  /* 0x001f740c01007387 */ /* 0x0007e20000100800 */
[----:B--2---:R-:W-:Y:S01]  /*33b30*/  IADD3 R8, P2, R8, R4, RZ ;  /* 0x0000000408087210 */ /* 0x004fe20007f5e0ff */
[----:B----4-:R-:W-:-:S05]  /*33b40*/  IMAD.X R13, R13, 0x1, R3, P1 ;  /* 0x000000010d0d7824 */ /* 0x010fca00008e0603 */
[----:B------:R2:W-:Y:S01]  /*33b50*/  STL [R1+0x1f70], R13 ;  /* 0x001f700d01007387 */ /* 0x0005e20000100800 */
[----:B------:R-:W-:-:S03]  /*33b60*/  IMAD.X R10, R10, 0x1, R3, P2 ;  /* 0x000000010a0a7824 */ /* 0x000fc600010e0603 */
[----:B------:R-:W-:Y:S01]  /*33b70*/  STL [R1+0x1f84], R8 ;  /* 0x001f840801007387 */ /* 0x000fe20000100800 */
[----:B-1----:R-:W-:-:S03]  /*33b80*/  IMAD.MOV.U32 R6, RZ, RZ, R12 ;  /* 0x000000ffff067224 */ /* 0x002fc600078e000c */
[----:B------:R-:W4:Y:S01]  /*33b90*/  LDL.LU R14, [R1+0x1fb4] ;  /* 0x001fb400010e7983 */ /* 0x000f220000300800 */
[----:B------:R-:W-:-:S03]  /*33ba0*/  IMAD.MOV.U32 R7, RZ, RZ, R13 ;  /* 0x000000ffff077224 */ /* 0x000fc600078e000d */
[----:B------:R1:W-:Y:S04]  /*33bb0*/  STL [R1+0x1f80], R10 ;  /* 0x001f800a01007387 */ /* 0x0003e80000100800 */
[----:B---3--:R-:W3:Y:S04]  /*33bc0*/  LDL.LU R12, [R1+0x1fc4] ;  /* 0x001fc400010c7983 */ /* 0x008ee80000300800 */
[----:B------:R-:W3:Y:S04]  /*33bd0*/  LDL.LU R15, [R1+0x1fb0] ;  /* 0x001fb000010f7983 */ /* 0x000ee80000300800 */
[----:B------:R1:W-:Y:S04]  /*33be0*/  LDGSTS.E [R5+0x2c800], desc[UR6][R6.64], P0 ;  /* 0x2c80000006057fae */ /* 0x0003e80008121846 */
[----:B--2---:R-:W2:Y:S01]  /*33bf0*/  LDL.LU R13, [R1+0x1fc0] ;  /* 0x001fc000010d7983 */ /* 0x004ea20000300800 */
[----:B-1----:R-:W-:-:S02]  /*33c00*/  IMAD.MOV.U32 R6, RZ, RZ, R8 ;  /* 0x000000ffff067224 */ /* 0x002fc400078e0008 */
[----:B------:R-:W-:Y:S02]  /*33c10*/  IMAD.MOV.U32 R7, RZ, RZ, R10 ;  /* 0x000000ffff077224 */ /* 0x000fe400078e000a */
[----:B------:R-:W2:Y:S04]  /*33c20*/  LDL.LU R10, [R1+0x1fd4] ;  /* 0x001fd400010a7983 */ /* 0x000ea80000300800 */
[----:B------:R-:W2:Y:S04]  /*33c30*/  LDL.LU R8, [R1+0x1fe4] ;  /* 0x001fe40001087983 */ /* 0x000ea80000300800 */
[----:B------:R1:W-:Y:S01]  /*33c40*/  LDGSTS.E [R5+0x2cc00], desc[UR6][R6.64], P0 ;  /* 0x2cc0000006057fae */ /* 0x0003e20008121846 */
[----:B------:R-:W-:-:S05]  /*33c50*/  IADD3 R9, P1, R9, R4, RZ ;  /* 0x0000000409097210 */ /* 0x000fca0007f3e0ff */
[----:B------:R-:W-:Y:S01]  /*33c60*/  IMAD.X R11, R11, 0x1, R3, P1 ;  /* 0x000000010b0b7824 */ /* 0x000fe200008e0603 */
[----:B------:R-:W-:Y:S01]  /*33c70*/  IADD3 R251, P2, R251, R4, RZ ;  /* 0x00000004fbfb7210 */ /* 0x000fe20007f5e0ff */
[----:B------:R-:W-:Y:S02]  /*33c80*/  STL [R1+0x1f94], R9 ;  /* 0x001f940901007387 */ /* 0x000fe40000100800 */
[----:B-1----:R-:W-:Y:S02]  /*33c90*/  IMAD.MOV.U32 R7, RZ, RZ, R11 ;  /* 0x000000ffff077224 */ /* 0x002fe400078e000b */
        /* <DEDUP_REMOVED lines=8> */
[----:B------:R-:W-:-:S02]  /*33d20*/  IMAD.MOV.U32 R6, RZ, RZ, R251 ;  /* 0x000000ffff067224 */ /* 0x000fc400078e00fb */
[----:B------:R-:W-:-:S05]  /*33d30*/  IMAD.MOV.U32 R7, RZ, RZ, R252 ;  /* 0x000000ffff077224 */ /* 0x000fca00078e00fc */
[----:B------:R1:W-:Y:S01]  /*33d40*/  LDGSTS.E [R5+0x2d400], desc[UR6][R6.64], P0 ;  /* 0x2d40000006057fae */ /* 0x0003e20008121846 */
[----:B----4-:R-:W-:-:S05]  /*33d50*/  IADD3 R14, P1, R14, R4, RZ ;  /* 0x000000040e0e7210 */ /* 0x010fca0007f3e0ff */
[----:B-1----:R-:W-:Y:S01]  /*33d60*/  IMAD.MOV.U32 R6, RZ, RZ, R14 ;  /* 0x000000ffff067224 */ /* 0x002fe200078e000e */
[----:B---3--:R-:W-:Y:S01]  /*33d70*/  IADD3 R12, P2, R12, R4, RZ ;  /* 0x000000040c0c7210 */ /* 0x008fe20007f5e0ff */
[----:B------:R-:W-:-:S04]  /*33d80*/  IMAD.X R15, R15, 0x1, R3, P1 ;  /* 0x000000010f0f7824 */ /* 0x000fc800008e0603 */
[----:B------:R-:W-:Y:S02]  /*33d90*/  IMAD.MOV.U32 R7, RZ, RZ, R15 ;  /* 0x000000ffff077224 */ /* 0x000fe400078e000f */
[----:B--2---:R-:W-:-:S03]  /*33da0*/  IMAD.X R13, R13, 0x1, R3, P2 ;  /* 0x000000010d0d7824 */ /* 0x004fc600010e0603 */
[----:B------:R1:W-:Y:S04]  /*33db0*/  LDGSTS.E [R5+0x2d800], desc[UR6][R6.64], P0 ;  /* 0x2d80000006057fae */ /* 0x0003e80008121846 */
[----:B------:R2:W-:Y:S01]  /*33dc0*/  STL [R1+0x1fb4], R14 ;  /* 0x001fb40e01007387 */ /* 0x0005e20000100800 */
[-C--:B------:R-:W-:Y:S01]  /*33dd0*/  IADD3 R10, P1, R10, R4.reuse, RZ ;  /* 0x000000040a0a7210 */ /* 0x080fe20007f3e0ff */
[----:B-1----:R-:W-:Y:S02]  /*33de0*/  IMAD.MOV.U32 R6, RZ, RZ, R12 ;  /* 0x000000ffff067224 */ /* 0x002fe400078e000c */
[----:B------:R-:W-:Y:S01]  /*33df0*/  STL [R1+0x1fb0], R15 ;  /* 0x001fb00f01007387 */ /* 0x000fe20000100800 */
[----:B------:R-:W-:Y:S01]  /*33e00*/  IMAD.MOV.U32 R7, RZ, RZ, R13 ;  /* 0x000000ffff077224 */ /* 0x000fe200078e000d */
[----:B------:R-:W-:-:S02]  /*33e10*/  IADD3 R8, P2, R8, R4, RZ ;  /* 0x0000000408087210 */ /* 0x000fc40007f5e0ff */
[----:B------:R1:W-:Y:S04]  /*33e20*/  STL [R1+0x1fc4], R12 ;  /* 0x001fc40c01007387 */ /* 0x0003e80000100800 */
[----:B------:R3:W-:Y:S04]  /*33e30*/  STL [R1+0x1fc0], R13 ;  /* 0x001fc00d01007387 */ /* 0x0007e80000100800 */
[----:B------:R-:W4:Y:S04]  /*33e40*/  LDL.LU R252, [R1+0x2000] ;  /* 0x0020000001fc7983 */ /* 0x000f280000300800 */
[----:B------:R-:W4:Y:S04]  /*33e50*/  LDL.LU R251, [R1+0x2004] ;  /* 0x0020040001fb7983 */ /* 0x000f280000300800 */
[----:B------:R1:W-:Y:S04]  /*33e60*/  LDGSTS.E [R5+0x2dc00], desc[UR6][R6.64], P0 ;  /* 0x2dc0000006057fae */ /* 0x0003e80008121846 */
[----:B------:R-:W-:Y:S01]  /*33e70*/  STL [R1+0x1fd4], R10 ;  /* 0x001fd40a01007387 */ /* 0x000fe20000100800 */
[----:B------:R-:W-:-:S02]  /*33e80*/  IMAD.X R11, R11, 0x1, R3, P1 ;  /* 0x000000010b0b7824 */ /* 0x000fc400008e0603 */
[----:B-1----:R-:W-:Y:S02]  /*33e90*/  IMAD.MOV.U32 R6, RZ, RZ, R10 ;  /* 0x000000ffff067224 */ /* 0x002fe400078e000a */
[----:B------:R-:W-:Y:S01]  /*33ea0*/  IMAD.MOV.U32 R7, RZ, RZ, R11 ;  /* 0x000000ffff077224 */ /* 0x000fe200078e000b */
[----:B------:R1:W-:Y:S01]  /*33eb0*/  STL [R1+0x1fd0], R11 ;  /* 0x001fd00b01007387 */ /* 0x0003e20000100800 */
[----:B------:R-:W-:-:S03]  /*33ec0*/  IMAD.X R9, R9, 0x1, R3, P2 ;  /* 0x0000000109097824 */ /* 0x000fc600010e0603 */
[----:B------:R-:W-:Y:S04]  /*33ed0*/  STL [R1+0x1fe4], R8 ;  /* 0x001fe40801007387 */ /* 0x000fe80000100800 */
[----:B--2---:R-:W2:Y:S04]  /*33ee0*/  LDL.LU R14, [R1+0x2014] ;  /* 0x00201400010e7983 */ /* 0x004ea80000300800 */
[----:B------:R1:W-:Y:S04]  /*33ef0*/  STL [R1+0x1fe0], R9 ;  /* 0x001fe00901007387 */ /* 0x0003e80000100800 */
[----:B------:R-:W2:Y:S04]  /*33f00*/  LDL.LU R12, [R1+0x2024] ;  /* 0x00202400010c7983 */ /* 0x000ea80000300800 */
        /* <DEDUP_REMOVED lines=10> */
[----:B------:R-:W3:Y:S04]  /*33fb0*/  LDL.LU R6, [R1+0x1ff0] ;  /* 0x001ff00001067983 */ /* 0x000ee80000300800 */
[----:B------:R-:W1:Y:S01]  /*33fc0*/  LDL.LU R7, [R1+0x1ff4] ;  /* 0x001ff40001077983 */ /* 0x000e620000300800 */
[----:B----4-:R-:W-:-:S05]  /*33fd0*/  IADD3 R251, P2, R251, R4, RZ ;  /* 0x00000004fbfb7210 */ /* 0x010fca0007f5e0ff */
[----:B------:R-:W-:Y:S01]  /*33fe0*/  IMAD.X R252, R252, 0x1, R3, P2 ;  /* 0x00000001fcfc7824 */ /* 0x000fe200010e0603 */
[-C--:B--2---:R-:W-:Y:S02]  /*33ff0*/  IADD3 R12, P2, R12, R4.reuse, RZ ;  /* 0x000000040c0c7210 */ /* 0x084fe40007f5e0ff */
[----:B-1----:R-:W-:-:S05]  /*34000*/  IADD3 R7, P1, R7, R4, RZ ;  /* 0x0000000407077210 */ /* 0x002fca0007f3e0ff */
[----:B---3--:R-:W-:Y:S01]  /*34010*/  IMAD.X R6, R6, 0x1, R3, P1 ;  /* 0x0000000106067824 */ /* 0x008fe200008e0603 */
[----:B------:R1:W-:Y:S04]  /*34020*/  STL [R1+0x1ff4], R7 ;  /* 0x001ff40701007387 */ /* 0x0003e80000100800 */
[----:B------:R2:W-:Y:S01]  /*34030*/  STL [R1+0x1ff0], R6 ;  /* 0x001ff00601007387 */ /* 0x0005e20000100800 */
[----:B-1----:R-:W-:-:S04]  /*34040*/  LOP3.LUT R7, R7, R6, RZ, 0x3c, !PT ;  /* 0x0000000607077212 */ /* 0x002fc800078e3cff */
[----:B--2---:R-:W-:-:S04]  /*34050*/  LOP3.LUT R6, R7, R6, RZ, 0x3c, !PT ;  /* 0x0000000607067212 */ /* 0x004fc800078e3cff */
[----:B------:R-:W-:Y:S01]  /*34060*/  LOP3.LUT R7, R7, R6, RZ, 0x3c, !PT ;  /* 0x0000000607077212 */ /* 0x000fe200078e3cff */
[----:B------:R-:W-:Y:S01]  /*34070*/  STL [R1+0x2004], R251 ;  /* 0x002004fb01007387 */ /* 0x000fe20000100800 */
[----:B------:R-:W-:-:S03]  /*34080*/  IADD3 R14, P1, R14, R4, RZ ;  /* 0x000000040e0e7210 */ /* 0x000fc60007f3e0ff */
[----:B------:R1:W-:Y:S04]  /*34090*/  LDGSTS.E [R5+0x2e800], desc[UR6][R6.64], P0 ;  /* 0x2e80000006057fae */ /* 0x0003e80008121846 */
[----:B------:R2:W-:Y:S01]  /*340a0*/  STL [R1+0x2000], R252 ;  /* 0x002000fc01007387 */ /* 0x0005e20000100800 */
[----:B-1----:R-:W-:Y:S02]  /*340b0*/  IMAD.MOV.U32 R6, RZ, RZ, R251 ;  /* 0x000000ffff067224 */ /* 0x002fe400078e00fb */
[----:B------:R-:W-:Y:S02]  /*340c0*/  IMAD.MOV.U32 R7, RZ, RZ, R252 ;  /* 0x000000ffff077224 */ /* 0x000fe400078e00fc */
[----:B--2---:R-:W2:Y:S04]  /*340d0*/  LDL.LU R252, [R1+0x2894] ;  /* 0x0028940001fc7983 */ /* 0x004ea80000300800 */
[----:B------:R-:W3:Y:S04]  /*340e0*/  LDL.LU R251, [R1+0x2890] ;  /* 0x0028900001fb7983 */ /* 0x000ee80000300800 */
[----:B------:R1:W-:Y:S04]  /*340f0*/  LDGSTS.E [R5+0x2ec00], desc[UR6][R6.64], P0 ;  /* 0x2ec0000006057fae */ /* 0x0003e80008121846 */
[----:B------:R4:W-:Y:S01]  /*34100*/  STL [R1+0x2014], R14 ;  /* 0x0020140e01007387 */ /* 0x0009e20000100800 */
[----:B-1----:R-:W-:-:S02]  /*34110*/  IMAD.MOV.U32 R6, RZ, RZ, R14 ;  /* 0x000000ffff067224 */ /* 0x002fc400078e000e */
[----:B----4-:R-:W1:Y:S01]  /*34120*/  S2R R14, SR_TID.X ;  /* 0x00000000000e7919 */ /* 0x010e620000002100 */
[--C-:B------:R-:W-:Y:S01]  /*34130*/  IMAD.X R15, R15, 0x1, R3.reuse, P1 ;  /* 0x000000010f0f7824 */ /* 0x100fe200008e0603 */
[-C--:B------:R-:W-:Y:S01]  /*34140*/  IADD3 R10, P1, R10, R4.reuse, RZ ;  /* 0x000000040a0a7210 */ /* 0x080fe20007f3e0ff */
[----:B------:R-:W-:Y:S02]  /*34150*/  IMAD.X R13, R13, 0x1, R3, P2 ;  /* 0x000000010d0d7824 */ /* 0x000fe400010e0603 */
[----:B------:R-:W-:Y:S01]  /*34160*/  IMAD.MOV.U32 R7, RZ, RZ, R15 ;  /* 0x000000ffff077224 */ /* 0x000fe200078e000f */
[----:B------:R-:W-:Y:S01]  /*34170*/  IADD3 R8, P2, R8, R4, RZ ;  /* 0x0000000408087210 */ /* 0x000fe20007f5e0ff */
[----:B------:R-:W-:-:S03]  /*34180*/  IMAD.X R11, R11, 0x1, R3, P1 ;  /* 0x000000010b0b7824 */ /* 0x000fc600008e0603 */
[----:B------:R4:W-:Y:S04]  /*34190*/  LDGSTS.E [R5+0x2f000], desc[UR6][R6.64], P0 ;  /* 0x2f00000006057fae */ /* 0x0009e80008121846 */
[----:B------:R-:W-:Y:S01]  /*341a0*/  STL [R1+0x2010], R15 ;  /* 0x0020100f01007387 */ /* 0x000fe20000100800 */
[----:B----4-:R-:W-:Y:S02]  /*341b0*/  IMAD.MOV.U32 R6, RZ, RZ, R12 ;  /* 0x000000ffff067224 */ /* 0x010fe400078e000c */
[----:B------:R-:W-:Y:S01]  /*341c0*/  IMAD.MOV.U32 R7, RZ, RZ, R13 ;  /* 0x000000ffff077224 */ /* 0x000fe200078e000d */
[----:B------:R-:W-:Y:S01]  /*341d0*/  STL [R1+0x2024], R12 ;  /* 0x0020240c01007387 */ /* 0x000fe20000100800 */
[----:B------:R-:W-:-:S03]  /*341e0*/  IMAD.X R9, R9, 0x1, R3, P2 ;  /* 0x0000000109097824 */ /* 0x000fc600010e0603 */
[----:B------:R4:W-:Y:S04]  /*341f0*/  LDGSTS.E [R5+0x2f400], desc[UR6][R6.64], P0 ;  /* 0x2f40000006057fae */ /* 0x0009e80008121846 */
[----:B------:R1:W-:Y:S04]  /*34200*/  STL [R1+0x2020], R13 ;  /* 0x0020200d01007387 */ /* 0x0003e80000100800 */
[----:B------:R-:W-:Y:S01]  /*34210*/  STL [R1+0x2034], R10 ;  /* 0x0020340a01007387 */ /* 0x000fe20000100800 */
[----:B----4-:R-:W-:Y:S02]  /*34220*/  IMAD.MOV.U32 R6, RZ, RZ, R10 ;  /* 0x000000ffff067224 */ /* 0x010fe400078e000a */
[----:B------:R-:W-:Y:S01]  /*34230*/  IMAD.MOV.U32 R7, RZ, RZ, R11 ;  /* 0x000000ffff077224 */ /* 0x000fe200078e000b */
[----:B-1----:R-:W-:-:S02]  /*34240*/  LOP3.LUT R13, R14, 0x60, RZ, 0xc0, !PT ;  /* 0x000000600e0d7812 */ /* 0x002fc400078ec0ff */
[----:B------:R-:W-:Y:S01]  /*34250*/  LOP3.LUT R14, R14, 0x7f, RZ, 0xc0, !PT ;  /* 0x0000007f0e0e7812 */ /* 0x000fe200078ec0ff */
[----:B------:R-:W-:Y:S04]  /*34260*/  STL [R1+0x2030], R11 ;  /* 0x0020300b01007387 */ /* 0x000fe80000100800 */
[----:B------:R1:W-:Y:S04]  /*34270*/  LDGSTS.E [R5+0x2f800], desc[UR6][R6.64], P0 ;  /* 0x2f80000006057fae */ /* 0x0003e80008121846 */
[----:B------:R4:W-:Y:S04]  /*34280*/  STL [R1+0x2044], R8 ;  /* 0x0020440801007387 */ /* 0x0009e80000100800 */
[----:B------:R4:W-:Y:S01]  /*34290*/  STL [R1+0x2040], R9 ;  /* 0x0020400901007387 */ /* 0x0009e20000100800 */
[----:B-1----:R-:W-:-:S02]  /*342a0*/  IMAD.MOV.U32 R6, RZ, RZ, R8 ;  /* 0x000000ffff067224 */ /* 0x002fc400078e0008 */
[----:B----4-:R-:W-:Y:S02]  /*342b0*/  IMAD.SHL.U32 R8, R14, 0x4, RZ ;  /* 0x000000040e087824 */ /* 0x010fe400078e00ff */
[----:B------:R-:W4:Y:S04]  /*342c0*/  LDL.LU R14, [R1+0x1e08] ;  /* 0x001e0800010e7983 */ /* 0x000f280000300800 */
[----:B------:R-:W3:Y:S01]  /*342d0*/  LDL.LU R10, [R1+0x1e0c] ;  /* 0x001e0c00010a7983 */ /* 0x000ee20000300800 */
[----:B------:R-:W-:Y:S01]  /*342e0*/  IMAD.MOV.U32 R7, RZ, RZ, R9 ;  /* 0x000000ffff077224 */ /* 0x000fe200078e0009 */
[----:B------:R-:W-:Y:S02]  /*342f0*/  SHF.R.U32.HI R9, RZ, 0x1, R13 ;  /* 0x00000001ff097819 */ /* 0x000fe4000001160d */
[----:B------:R-:W-:Y:S01]  /*34300*/  IADD3 R20, P1, R20, R4, RZ ;  /* 0x0000000414147210 */ /* 0x000fe20007f3e0ff */
[----:B------:R-:W4:Y:S01]  /*34310*/  LDL.LU R12, [R1+0x1e18] ;  /* 0x001e1800010c7983 */ /* 0x000f220000300800 */
[----:B------:R-:W-:-:S02]  /*34320*/  LOP3.LUT R8, R8, R9, RZ, 0x3c, !PT ;  /* 0x0000000908087212 */ /* 0x000fc400078e3cff */
[-C--:B------:R-:W-:Y:S01]  /*34330*/  IADD3 R152, P2, R152, R4.reuse, RZ ;  /* 0x0000000498987210 */ /* 0x080fe20007f5e0ff */
[--C-:B------:R-:W-:Y:S01]  /*34340*/  IMAD.X R19, R19, 0x1, R3.reuse, P1 ;  /* 0x0000000113137824 */ /* 0x100fe200008e0603 */
[----:B------:R-:W-:Y:S01]  /*34350*/  LOP3.LUT R8, R8, 0x40, RZ, 0x3c, !PT ;  /* 0x0000004008087812 */ /* 0x000fe200078e3cff */
[----:B------:R1:W-:Y:S01]  /*34360*/  LDGSTS.E [R5+0x2fc00], desc[UR6][R6.64], P0 ;  /* 0x2fc0000006057fae */ /* 0x0003e20008121846 */
[-C--:B------:R-:W-:Y:S01]  /*34370*/  IADD3 R156, P1, R156, R4.reuse, RZ ;  /* 0x000000049c9c7210 */ /* 0x080fe20007f3e0ff */
[----:B------:R-:W-:Y:S01]  /*34380*/  IMAD.X R23, R23, 0x1, R3, P2 ;  /* 0x0000000117177824 */ /* 0x000fe200010e0603 */
[----:B------:R-:W-:Y:S01]  /*34390*/  IADD3 R160, P2, R160, R4, RZ ;  /* 0x00000004a0a07210 */ /* 0x000fe20007f5e0ff */
[----:B------:R-:W4:Y:S01]  /*343a0*/  LDL.LU R9, [R1+0x1e1c] ;  /* 0x001e1c0001097983 */ /* 0x000f220000300800 */
[----:B-1----:R-:W-:-:S03]  /*343b0*/  VIADD R5, R8, UR12 ;  /* 0x0000000c08057c36 */ /* 0x002fc60008000000 */
[----:B------:R-:W4:Y:S01]  /*343c0*/  LDL.LU R15, [R1+0x1e28] ;  /* 0x001e2800010f7983 */ /* 0x000f220000300800 */
[----:B------:R-:W-:Y:S02]  /*343d0*/  IMAD.MOV.U32 R6, RZ, RZ, R20 ;  /* 0x000000ffff067224 */ /* 0x000fe400078e0014 */
[----:B------:R-:W-:Y:S01]  /*343e0*/  IMAD.MOV.U32 R7, RZ, RZ, R19 ;  /* 0x000000ffff077224 */ /* 0x000fe200078e0013 */
[----:B------:R-:W4:Y:S01]  /*343f0*/  LDL.LU R13, [R1+0x1e2c] ;  /* 0x001e2c00010d7983 */ /* 0x000f220000300800 */
[----:B------:R-:W-:-:S03]  /*34400*/  IMAD.X R155, R155, 0x1, R3, P1 ;  /* 0x000000019b9b7824 */ /* 0x000fc600008e0603 */
[----:B------:R1:W-:Y:S01]  /*34410*/  LDGSTS.E [R5+0x20200], desc[UR6][R6.64], P0 ;  /* 0x2020000006057fae */ /* 0x0003e20008121846 */
[----:B------:R-:W-:Y:S01]  /*34420*/  IMAD.X R159, R159, 0x1, R3, P2 ;  /* 0x000000019f9f7824 */ /* 0x000fe200010e0603 */
[-C--:B------:R-:W-:Y:S02]  /*34430*/  IADD3 R164, P1, R164, R4.reuse, RZ ;  /* 0x00000004a4a47210 */ /* 0x080fe40007f3e0ff */
[----:B------:R-:W4:Y:S01]  /*34440*/  LDL.LU R8, [R1+0x1e3c] ;  /* 0x001e3c0001087983 */ /* 0x000f220000300800 */
[----:B-1----:R-:W-:Y:S02]  /*34450*/  IMAD.MOV.U32 R6, RZ, RZ, R152 ;  /* 0x000000ffff067224 */ /* 0x002fe400078e0098 */
[----:B------:R-:W-:Y:S01]  /*34460*/  IMAD.MOV.U32 R7, RZ, RZ, R23 ;  /* 0x000000ffff077224 */ /* 0x000fe200078e0017 */
[----:B------:R-:W-:Y:S01]  /*34470*/  IADD3 R168, P2, R168, R4, RZ ;  /* 0x00000004a8a87210 */ /* 0x000fe20007f5e0ff */
[----:B------:R-:W-:Y:S01]  /*34480*/  IMAD.X R163, R163, 0x1, R3, P1 ;  /* 0x00000001a3a37824 */ /* 0x000fe200008e0603 */
[----:B------:R-:W4:Y:S04]  /*34490*/  LDL.LU R11, [R1+0x1e4c] ;  /* 0x001e4c00010b7983 */ /* 0x000f280000300800 */
[----:B------:R1:W-:Y:S02]  /*344a0*/  LDGSTS.E [R5+0x20600], desc[UR6][R6.64], P0 ;  /* 0x2060000006057fae */ /* 0x0003e40008121846 */
[----:B-1----:R-:W-:-:S02]  /*344b0*/  IMAD.MOV.U32 R6, RZ, RZ, R156 ;  /* 0x000000ffff067224 */ /* 0x002fc400078e009c */
        /* <DEDUP_REMOVED lines=103> */
[----:B--2---:R-:W-:Y:S01]  /*34b30*/  IADD3 R252, P1, R252, R4, RZ ;  /* 0x00000004fcfc7210 */ /* 0x004fe20007f3e0ff */
[----:B-1----:R-:W-:Y:S02]  /*34b40*/  IMAD.MOV.U32 R6, RZ, RZ, R240 ;  /* 0x000000ffff067224 */ /* 0x002fe400078e00f0 */
[----:B------:R-:W-:-:S05]  /*34b50*/  IMAD.MOV.U32 R7, RZ, RZ, R239 ;  /* 0x000000ffff077224 */ /* 0x000fca00078e00ef */
[----:B------:R1:W-:Y:S01]  /*34b60*/  LDGSTS.E [R5+0x25e00], desc[UR6][R6.64], P0 ;  /* 0x25e0000006057fae */ /* 0x0003e20008121846 */
[----:B---3--:R-:W-:Y:S01]  /*34b70*/  IADD3 R10, P2, R10, R4, RZ ;  /* 0x000000040a0a7210 */ /* 0x008fe20007f5e0ff */
[----:B------:R-:W-:Y:S02]  /*34b80*/  IMAD.X R251, R251, 0x1, R3, P1 ;  /* 0x00000001fbfb7824 */ /* 0x000fe400008e0603 */
[----:B-1----:R-:W-:Y:S02]  /*34b90*/  IMAD.MOV.U32 R6, RZ, RZ, R244 ;  /* 0x000000ffff067224 */ /* 0x002fe400078e00f4 */
[----:B------:R-:W-:-:S05]  /*34ba0*/  IMAD.MOV.U32 R7, RZ, RZ, R243 ;  /* 0x000000ffff077224 */ /* 0x000fca00078e00f3 */
[----:B------:R1:W-:Y:S01]  /*34bb0*/  LDGSTS.E [R5+0x26200], desc[UR6][R6.64], P0 ;  /* 0x2620000006057fae */ /* 0x0003e20008121846 */
[----:B----4-:R-:W-:Y:S02]  /*34bc0*/  IMAD.X R14, R14, 0x1, R3, P2 ;  /* 0x000000010e0e7824 */ /* 0x010fe400010e0603 */
[----:B-1----:R-:W-:Y:S02]  /*34bd0*/  IMAD.MOV.U32 R6, RZ, RZ, R248 ;  /* 0x000000ffff067224 */ /* 0x002fe400078e00f8 */
[----:B------:R-:W-:-:S05]  /*34be0*/  IMAD.MOV.U32 R7, RZ, RZ, R247 ;  /* 0x000000ffff077224 */ /* 0x000fca00078e00f7 */
[----:B------:R1:W-:Y:S04]  /*34bf0*/  LDGSTS.E [R5+0x26600], desc[UR6][R6.64], P0 ;  /* 0x2660000006057fae */ /* 0x0003e80008121846 */
[----:B------:R2:W-:Y:S01]  /*34c00*/  STL [R1+0x1e0c], R10 ;  /* 0x001e0c0a01007387 */ /* 0x0005e20000100800 */
[----:B-1----:R-:W-:Y:S02]  /*34c10*/  IMAD.MOV.U32 R6, RZ, RZ, R252 ;  /* 0x000000ffff067224 */ /* 0x002fe400078e00fc */
[----:B------:R-:W-:Y:S01]  /*34c20*/  IMAD.MOV.U32 R7, RZ, RZ, R251 ;  /* 0x000000ffff077224 */ /* 0x000fe200078e00fb */
[----:B------:R1:W-:Y:S04]  /*34c30*/  STL [R1+0x1e08], R14 ;  /* 0x001e080e01007387 */ /* 0x0003e80000100800 */
[----:B------:R3:W-:Y:S02]  /*34c40*/  LDGSTS.E [R5+0x26a00], desc[UR6][R6.64], P0 ;  /* 0x26a0000006057fae */ /* 0x0007e40008121846 */
[----:B---3--:R-:W-:-:S02]  /*34c50*/  IMAD.MOV.U32 R6, RZ, RZ, R10 ;  /* 0x000000ffff067224 */ /* 0x008fc400078e000a */
[----:B--2---:R-:W2:Y:S01]  /*34c60*/  LDL.LU R10, [R1+0x1e38] ;  /* 0x001e3800010a7983 */ /* 0x004ea20000300800 */
[----:B------:R-:W-:-:S03]  /*34c70*/  IMAD.MOV.U32 R7, RZ, RZ, R14 ;  /* 0x000000ffff077224 */ /* 0x000fc600078e000e */
[----:B-1----:R-:W3:Y:S01]  /*34c80*/  LDL.LU R14, [R1+0x1e48] ;  /* 0x001e4800010e7983 */ /* 0x002ee20000300800 */
[-C--:B------:R-:W-:Y:S02]  /*34c90*/  IADD3 R9, P1, R9, R4.reuse, RZ ;  /* 0x0000000409097210 */ /* 0x080fe40007f3e0ff */
[-C--:B------:R-:W-:Y:S01]  /*34ca0*/  IADD3 R13, P2, R13, R4.reuse, RZ ;  /* 0x000000040d0d7210 */ /* 0x080fe20007f5e0ff */
[----:B------:R1:W-:Y:S02]  /*34cb0*/  LDGSTS.E [R5+0x26e00], desc[UR6][R6.64], P0 ;  /* 0x26e0000006057fae */ /* 0x0003e40008121846 */
[--C-:B------:R-:W-:Y:S02]  /*34cc0*/  IMAD.X R12, R12, 0x1, R3.reuse, P1 ;  /* 0x000000010c0c7824 */ /* 0x100fe400008e0603 */
[----:B------:R4:W-:Y:S01]  /*34cd0*/  STL [R1+0x1e1c], R9 ;  /* 0x001e1c0901007387 */ /* 0x0009e20000100800 */
[----:B------:R-:W-:Y:S01]  /*34ce0*/  IMAD.X R15, R15, 0x1, R3, P2 ;  /* 0x000000010f0f7824 */ /* 0x000fe200010e0603 */
[----:B------:R-:W-:-:S02]  /*34cf0*/  IADD3 R8, P1, R8, R4, RZ ;  /* 0x0000000408087210 */ /* 0x000fc40007f3e0ff */
[----:B------:R4:W-:Y:S01]  /*34d00*/  STL [R1+0x1e18], R12 ;  /* 0x001e180c01007387 */ /* 0x0009e20000100800 */
[----:B-1----:R-:W-:-:S03]  /*34d10*/  IMAD.MOV.U32 R6, RZ, RZ, R9 ;  /* 0x000000ffff067224 */ /* 0x002fc600078e0009 */
[----:B------:R1:W-:Y:S01]  /*34d20*/  STL [R1+0x1e2c], R13 ;  /* 0x001e2c0d01007387 */ /* 0x0003e20000100800 */
[----:B------:R-:W-:-:S03]  /*34d30*/  IMAD.MOV.U32 R7, RZ, RZ, R12 ;  /* 0x000000ffff077224 */ /* 0x000fc600078e000c */
[----:B----4-:R-:W4:Y:S01]  /*34d40*/  LDL.LU R9, [R1+0x1e5c] ;  /* 0x001e5c0001097983 */ /* 0x010f220000300800 */
[----:B------:R-:W-:-:S03]  /*34d50*/  IADD3 R11, P2, R11, R4, RZ ;  /* 0x000000040b0b7210 */ /* 0x000fc60007f5e0ff */
[----:B------:R1:W-:Y:S04]  /*34d60*/  STL [R1+0x1e28], R15 ;  /* 0x001e280f01007387 */ /* 0x0003e80000100800 */
[----:B------:R1:W-:Y:S04]  /*34d70*/  LDGSTS.E [R5+0x27200], desc[UR6][R6.64], P0 ;  /* 0x2720000006057fae */ /* 0x0003e80008121846 */
[----:B------:R-:W4:Y:S01]  /*34d80*/  LDL.LU R12, [R1+0x1e6c] ;  /* 0x001e6c00010c7983 */ /* 0x000f220000300800 */
[----:B-1----:R-:W-:Y:S02]  /*34d90*/  IMAD.MOV.U32 R6, RZ, RZ, R13 ;  /* 0x000000ffff067224 */ /* 0x002fe400078e000d */
[----:B------:R-:W-:Y:S01]  /*34da0*/  IMAD.MOV.U32 R7, RZ, RZ, R15 ;  /* 0x000000ffff077224 */ /* 0x000fe200078e000f */
[----:B------:R-:W4:Y:S04]  /*34db0*/  LDL.LU R13, [R1+0x1e58] ;  /* 0x001e5800010d7983 */ /* 0x000f280000300800 */
[----:B------:R-:W4:Y:S04]  /*34dc0*/  LDL.LU R15, [R1+0x1e68] ;  /* 0x001e6800010f7983 */ /* 0x000f280000300800 */
[----:B------:R1:W-:Y:S04]  /*34dd0*/  LDGSTS.E [R5+0x27600], desc[UR6][R6.64], P0 ;  /* 0x2760000006057fae */ /* 0x0003e80008121846 */
[----:B------:R3:W-:Y:S01]  /*34de0*/  STL [R1+0x1e3c], R8 ;  /* 0x001e3c0801007387 */ /* 0x0007e20000100800 */
[----:B-1----:R-:W-:-:S02]  /*34df0*/  IMAD.MOV.U32 R6, RZ, RZ, R8 ;  /* 0x000000ffff067224 */ /* 0x002fc400078e0008 */
[--C-:B--2---:R-:W-:Y:S02]  /*34e00*/  IMAD.X R10, R10, 0x1, R3.reuse, P1 ;  /* 0x000000010a0a7824 */ /* 0x104fe400008e0603 */
[----:B---3--:R-:W-:-:S03]  /*34e10*/  IMAD.X R14, R14, 0x1, R3, P2 ;  /* 0x000000010e0e7824 */ /* 0x008fc600010e0603 */
[----:B------:R1:W-:Y:S01]  /*34e20*/  STL [R1+0x1e38], R10 ;  /* 0x001e380a01007387 */ /* 0x0003e20000100800 */
[----:B------:R-:W-:-:S03]  /*34e30*/  IMAD.MOV.U32 R7, RZ, RZ, R10 ;  /* 0x000000ffff077224 */ /* 0x000fc600078e000a */
[----:B------:R2:W-:Y:S04]  /*34e40*/  STL [R1+0x1e4c], R11 ;  /* 0x001e4c0b01007387 */ /* 0x0005e80000100800 */
[----:B------:R-:W3:Y:S04]  /*34e50*/  LDL.LU R8, [R1+0x1e7c] ;  /* 0x001e7c0001087983 */ /* 0x000ee80000300800 */
[----:B------:R2:W-:Y:S04]  /*34e60*/  STL [R1+0x1e48], R14 ;  /* 0x001e480e01007387 */ /* 0x0005e80000100800 */
[----:B------:R2:W-:Y:S04]  /*34e70*/  LDGSTS.E [R5+0x27a00], desc[UR6][R6.64], P0 ;  /* 0x27a0000006057fae */ /* 0x0005e80008121846 */
[----:B-1----:R-:W3:Y:S01]  /*34e80*/  LDL.LU R10, [R1+0x1e8c] ;  /* 0x001e8c00010a7983 */ /* 0x002ee20000300800 */
[----:B--2---:R-:W-:-:S03]  /*34e90*/  IMAD.MOV.U32 R6, RZ, RZ, R11 ;  /* 0x000000ffff067224 */ /* 0x004fc600078e000b */
[----:B------:R-:W2:Y:S01]  /*34ea0*/  LDL.LU R11, [R1+0x1e78] ;  /* 0x001e7800010b7983 */ /* 0x000ea20000300800 */
[----:B------:R-:W-:-:S03]  /*34eb0*/  IMAD.MOV.U32 R7, RZ, RZ, R14 ;  /* 0x000000ffff077224 */ /* 0x000fc600078e000e */
[----:B------:R-:W2:Y:S01]  /*34ec0*/  LDL.LU R14, [R1+0x1e88] ;  /* 0x001e8800010e7983 */ /* 0x000ea20000300800 */
[-C--:B----4-:R-:W-:Y:S02]  /*34ed0*/  IADD3 R9, P1, R9, R4.reuse, RZ ;  /* 0x0000000409097210 */ /* 0x090fe40007f3e0ff */
[----:B------:R-:W-:Y:S01]  /*34ee0*/  IADD3 R12, P2, R12, R4, RZ ;  /* 0x000000040c0c7210 */ /* 0x000fe20007f5e0ff */
[----:B------:R1:W-:Y:S02]  /*34ef0*/  LDGSTS.E [R5+0x27e00], desc[UR6][R6.64], P0 ;  /* 0x27e0000006057fae */ /* 0x0003e40008121846 */
[--C-:B------:R-:W-:Y:S02]  /*34f00*/  IMAD.X R13, R13, 0x1, R3.reuse, P1 ;  /* 0x000000010d0d7824 */ /* 0x100fe400008e0603 */
[----:B------:R4:W-:Y:S01]  /*34f10*/  STL [R1+0x1e5c], R9 ;  /* 0x001e5c0901007387 */ /* 0x0009e20000100800 */
[----:B------:R-:W-:-:S03]  /*34f20*/  IMAD.X R15, R15, 0x1, R3, P2 ;  /* 0x000000010f0f7824 */ /* 0x000fc600010e0603 */
[----:B------:R4:W-:Y:S01]  /*34f30*/  STL [R1+0x1e58], R13 ;  /* 0x001e580d01007387 */ /* 0x0009e20000100800 */
[----:B-1----:R-:W-:Y:S02]  /*34f40*/  IMAD.MOV.U32 R6, RZ, RZ, R9 ;  /* 0x000000ffff067224 */ /* 0x002fe400078e0009 */
[----:B------:R-:W-:Y:S01]  /*34f50*/  IMAD.MOV.U32 R7, RZ, RZ, R13 ;  /* 0x000000ffff077224 */ /* 0x000fe200078e000d */
[----:B------:R1:W-:Y:S04]  /*34f60*/  STL [R1+0x1e6c], R12 ;  /* 0x001e6c0c01007387 */ /* 0x0003e80000100800 */
[----:B----4-:R-:W4:Y:S04]  /*34f70*/  LDL.LU R9, [R1+0x1e9c] ;  /* 0x001e9c0001097983 */ /* 0x010f280000300800 */
[----:B------:R1:W-:Y:S04]  /*34f80*/  STL [R1+0x1e68], R15 ;  /* 0x001e680f01007387 */ /* 0x0003e80000100800 */
[----:B------:R1:W-:Y:S04]  /*34f90*/  LDGSTS.E [R5+0x28200], desc[UR6][R6.64], P0 ;  /* 0x2820000006057fae */ /* 0x0003e80008121846 */
[----:B------:R-:W4:Y:S01]  /*34fa0*/  LDL.LU R13, [R1+0x1eac] ;  /* 0x001eac00010d7983 */ /* 0x000f220000300800 */
[----:B-1----:R-:W-:-:S02]  /*34fb0*/  IMAD.MOV.U32 R6, RZ, RZ, R12 ;  /* 0x000000ffff067224 */ /* 0x002fc400078e000c */
[----:B------:R-:W-:Y:S01]  /*34fc0*/  IMAD.MOV.U32 R7, RZ, RZ, R15 ;  /* 0x000000ffff077224 */ /* 0x000fe200078e000f */
[----:B------:R-:W4:Y:S04]  /*34fd0*/  LDL.LU R12, [R1+0x1e98] ;  /* 0x001e9800010c7983 */ /* 0x000f280000300800 */
[----:B------:R-:W4:Y:S04]  /*34fe0*/  LDL.LU R15, [R1+0x1ea8] ;  /* 0x001ea800010f7983 */ /* 0x000f280000300800 */
[----:B------:R1:W-:Y:S01]  /*34ff0*/  LDGSTS.E [R5+0x28600], desc[UR6][R6.64], P0 ;  /* 0x2860000006057fae */ /* 0x0003e20008121846 */
[----:B---3--:R-:W-:-:S05]  /*35000*/  IADD3 R8, P1, R8, R4, RZ ;  /* 0x0000000408087210 */ /* 0x008fca0007f3e0ff */
[----:B------:R3:W-:Y:S01]  /*35010*/  STL [R1+0x1e7c], R8 ;  /* 0x001e7c0801007387 */ /* 0x0007e20000100800 */
[----:B-1----:R-:W-:Y:S01]  /*35020*/  IMAD.MOV.U32 R6, RZ, RZ, R8 ;  /* 0x000000ffff067224 */ /* 0x002fe200078e0008 */
[----:B------:R-:W-:Y:S01]  /*35030*/  IADD3 R10, P2, R10, R4, RZ ;  /* 0x000000040a0a7210 */ /* 0x000fe20007f5e0ff */
[----:B--2---:R-:W-:-:S04]  /*35040*/  IMAD.X R11, R11, 0x1, R3, P1 ;  /* 0x000000010b0b7824 */ /* 0x004fc800008e0603 */
[----:B------:R-:W-:Y:S01]  /*35050*/  IMAD.X R14, R14, 0x1, R3, P2 ;  /* 0x000000010e0e7824 */ /* 0x000fe200010e0603 */
[----:B------:R1:W-:Y:S01]  /*35060*/  STL [R1+0x1e78], R11 ;  /* 0x001e780b01007387 */ /* 0x0003e20000100800 */
[----:B------:R-:W-:-:S03]  /*35070*/  IMAD.MOV.U32 R7, RZ, RZ, R11 ;  /* 0x000000ffff077224 */ /* 0x000fc600078e000b */
[----:B------:R2:W-:Y:S04]  /*35080*/  STL [R1+0x1e8c], R10 ;  /* 0x001e8c0a01007387 */ /* 0x0005e80000100800 */
[----:B---3--:R-:W3:Y:S04]  /*35090*/  LDL.LU R8, [R1+0x1ebc] ;  /* 0x001ebc0001087983 */ /* 0x008ee80000300800 */
        /* <DEDUP_REMOVED lines=45> */
[----:B------:R1:W-:Y:S04]  /*35370*/  LDGSTS.E [R5+0x29e00], desc[UR6][R6.64], P0 ;  /* 0x29e0000006057fae */ /* 0x0003e80008121846 */
[----:B------:R4:W-:Y:S01]  /*35380*/  STL [R1+0x1edc], R9 ;  /* 0x001edc0901007387 */ /* 0x0009e20000100800 */
[--C-:B------:R-:W-:Y:S02]  /*35390*/  IMAD.X R13, R13, 0x1, R3.reuse, P1 ;  /* 0x000000010d0d7824 */ /* 0x100fe400008e0603 */
        /* <DEDUP_REMOVED lines=35> */
[----:B------:R-:W-:Y:S02]  /*355d0*/  IMAD.X R12, R12, 0x1, R3, P1 ;  /* 0x000000010c0c7824 */ /* 0x000fe400008e0603 */
[----:B-1----:R-:W-:-:S02]  /*355e0*/  IMAD.MOV.U32 R6, RZ, RZ, R9 ;  /* 0x000000ffff067224 */ /* 0x002fc400078e0009 */
[----:B------:R-:W-:Y:S01]  /*355f0*/  IMAD.X R15, R15, 0x1, R3, P2 ;  /* 0x000000010f0f7824 */ /* 0x000fe200010e0603 */
[----:B------:R1:W-:Y:S01]  /*35600*/  STL [R1+0x1f18], R12 ;  /* 0x001f180c01007387 */ /* 0x0003e20000100800 */
[----:B------:R-:W-:-:S03]  /*35610*/  IMAD.MOV.U32 R7, RZ, RZ, R12 ;  /* 0x000000ffff077224 */ /* 0x000fc600078e000c */
[----:B------:R1:W-:Y:S04]  /*35620*/  STL [R1+0x1f2c], R13 ;  /* 0x001f2c0d01007387 */ /* 0x0003e80000100800 */
[----:B----4-:R-:W4:Y:S04]  /*35630*/  LDL.LU R9, [R1+0x1f5c] ;  /* 0x001f5c0001097983 */ /* 0x010f280000300800 */
[----:B------:R1:W-:Y:S04]  /*35640*/  STL [R1+0x1f28], R15 ;  /* 0x001f280f01007387 */ /* 0x0003e80000100800 */
[----:B------:R1:W-:Y:S04]  /*35650*/  LDGSTS.E [R5+0x2b200], desc[UR6][R6.64], P0 ;  /* 0x2b20000006057fae */ /* 0x0003e80008121846 */
[----:B-1----:R-:W4:Y:S01]  /*35660*/  LDL.LU R12, [R1+0x1f6c] ;  /* 0x001f6c00010c7983 */ /* 0x002f220000300800 */
[----:B------:R-:W-:-:S02]  /*35670*/  IMAD.MOV.U32 R6, RZ, RZ, R13 ;  /* 0x000000ffff067224 */ /* 0x000fc400078e000d */
        /* <DEDUP_REMOVED lines=12> */
[----:B------:R-:W-:Y:S04]  /*35740*/  STL [R1+0x1f4c], R11 ;  /* 0x001f4c0b01007387 */ /* 0x000fe80000100800 */
[----:B---3--:R-:W2:Y:S04]  /*35750*/  LDL.LU R8, [R1+0x1f7c] ;  /* 0x001f7c0001087983 */ /* 0x008ea80000300800 */
[----:B------:R3:W-:Y:S04]  /*35760*/  STL [R1+0x1f48], R14 ;  /* 0x001f480e01007387 */ /* 0x0007e80000100800 */
[----:B------:R3:W-:Y:S04]  /*35770*/  LDGSTS.E [R5+0x2ba00], desc[UR6][R6.64], P0 ;  /* 0x2ba0000006057fae */ /* 0x0007e80008121846 */
[----:B-1----:R-:W2:Y:S01]  /*35780*/  LDL.LU R10, [R1+0x1f8c] ;  /* 0x001f8c00010a7983 */ /* 0x002ea20000300800 */
[----:B---3--:R-:W-:-:S03]  /*35790*/  IMAD.MOV.U32 R7, RZ, RZ, R14 ;  /* 0x000000ffff077224 */ /* 0x008fc600078e000e */
[----:B------:R-:W3:Y:S01]  /*357a0*/  LDL.LU R14, [R1+0x1f78] ;  /* 0x001f7800010e7983 */ /* 0x000ee20000300800 */
[----:B------:R-:W-:-:S03]  /*357b0*/  IMAD.MOV.U32 R6, RZ, RZ, R11 ;  /* 0x000000ffff067224 */ /* 0x000fc600078e000b */
[----:B------:R-:W3:Y:S01]  /*357c0*/  LDL.LU R11, [R1+0x1f88] ;  /* 0x001f8800010b7983 */ /* 0x000ee20000300800 */
        /* <DEDUP_REMOVED lines=19> */
[----:B--2---:R-:W-:-:S05]  /*35900*/  IADD3 R8, P1, R8, R4, RZ ;  /* 0x0000000408087210 */ /* 0x004fca0007f3e0ff */
[----:B------:R2:W-:Y:S01]  /*35910*/  STL [R1+0x1f7c], R8 ;  /* 0x001f7c0801007387 */ /* 0x0005e20000100800 */
[----:B-1----:R-:W-:Y:S01]  /*35920*/  IMAD.MOV.U32 R6, RZ, RZ, R8 ;  /* 0x000000ffff067224 */ /* 0x002fe200078e0008 */
[----:B------:R-:W-:Y:S01]  /*35930*/  IADD3 R10, P2, R10, R4, RZ ;  /* 0x000000040a0a7210 */ /* 0x000fe20007f5e0ff */
[----:B---3--:R-:W-:-:S04]  /*35940*/  IMAD.X R14, R14, 0x1, R3, P1 ;  /* 0x000000010e0e7824 */ /* 0x008fc800008e0603 */
[----:B------:R-:W-:Y:S01]  /*35950*/  IMAD.X R11, R11, 0x1, R3, P2 ;  /* 0x000000010b0b7824 */ /* 0x000fe200010e0603 */
[----:B------:R1:W-:Y:S01]  /*35960*/  STL [R1+0x1f78], R14 ;  /* 0x001f780e01007387 */ /* 0x0003e20000100800 */
[----:B------:R-:W-:-:S03]  /*35970*/  IMAD.MOV.U32 R7, RZ, RZ, R14 ;  /* 0x000000ffff077224 */ /* 0x000fc600078e000e */
[----:B------:R-:W-:Y:S04]  /*35980*/  STL [R1+0x1f8c], R10 ;  /* 0x001f8c0a01007387 */ /* 0x000fe80000100800 */
[----:B--2---:R-:W2:Y:S04]  /*35990*/  LDL.LU R8, [R1+0x1fbc] ;  /* 0x001fbc0001087983 */ /* 0x004ea80000300800 */
[----:B------:R3:W-:Y:S04]  /*359a0*/  STL [R1+0x1f88], R11 ;  /* 0x001f880b01007387 */ /* 0x0007e80000100800 */
[----:B------:R3:W-:Y:S04]  /*359b0*/  LDGSTS.E [R5+0x2ca00], desc[UR6][R6.64], P0 ;  /* 0x2ca0000006057fae */ /* 0x0007e80008121846 */
[----:B-1----:R-:W2:Y:S01]  /*359c0*/  LDL.LU R14, [R1+0x1fcc] ;  /* 0x001fcc00010e7983 */ /* 0x002ea20000300800 */
[----:B---3--:R-:W-:-:S03]  /*359d0*/  IMAD.MOV.U32 R7, RZ, RZ, R11 ;  /* 0x000000ffff077224 */ /* 0x008fc600078e000b */
[----:B------:R-:W3:Y:S01]  /*359e0*/  LDL.LU R11, [R1+0x1fb8] ;  /* 0x001fb800010b7983 */ /* 0x000ee20000300800 */
[----:B------:R-:W-:-:S03]  /*359f0*/  IMAD.MOV.U32 R6, RZ, RZ, R10 ;  /* 0x000000ffff067224 */ /* 0x000fc600078e000a */
[----:B------:R-:W3:Y:S01]  /*35a00*/  LDL.LU R10, [R1+0x1fc8] ;  /* 0x001fc800010a7983 */ /* 0x000ee20000300800 */
[----:B----4-:R-:W-:-:S03]  /*35a10*/  IADD3 R9, P1, R9, R4, RZ ;  /* 0x0000000409097210 */ /* 0x010fc60007f3e0ff */
[----:B------:R1:W-:Y:S01]  /*35a20*/  LDGSTS.E [R5+0x2ce00], desc[UR6][R6.64], P0 ;  /* 0x2ce0000006057fae */ /* 0x0003e20008121846 */
[----:B------:R-:W-:Y:S01]  /*35a30*/  IADD3 R13, P2, R13, R4, RZ ;  /* 0x000000040d0d7210 */ /* 0x000fe20007f5e0ff */
[----:B------:R-:W-:Y:S02]  /*35a40*/  IMAD.X R12, R12, 0x1, R3, P1 ;  /* 0x000000010c0c7824 */ /* 0x000fe400008e0603 */
[----:B-1----:R-:W-:Y:S02]  /*35a50*/  IMAD.MOV.U32 R6, RZ, RZ, R9 ;  /* 0x000000ffff067224 */ /* 0x002fe400078e0009 */
[----:B------:R-:W-:Y:S02]  /*35a60*/  IMAD.MOV.U32 R7, RZ, RZ, R12 ;  /* 0x000000ffff077224 */ /* 0x000fe400078e000c */
[----:B------:R-:W-:-:S03]  /*35a70*/  IMAD.X R15, R15, 0x1, R3, P2 ;  /* 0x000000010f0f7824 */ /* 0x000fc600010e0603 */
[----:B------:R1:W-:Y:S04]  /*35a80*/  LDGSTS.E [R5+0x2d200], desc[UR6][R6.64], P0 ;  /* 0x2d20000006057fae */ /* 0x0003e80008121846 */
[----:B------:R-:W-:Y:S04]  /*35a90*/  STL [R1+0x1f9c], R9 ;  /* 0x001f9c0901007387 */ /* 0x000fe80000100800 */
[----:B------:R4:W-:Y:S01]  /*35aa0*/  STL [R1+0x1f98], R12 ;  /* 0x001f980c01007387 */ /* 0x0009e20000100800 */
[----:B-1----:R-:W-:Y:S02]  /*35ab0*/  IMAD.MOV.U32 R6, RZ, RZ, R13 ;  /* 0x000000ffff067224 */ /* 0x002fe400078e000d */
[----:B------:R-:W-:Y:S01]  /*35ac0*/  IMAD.MOV.U32 R7, RZ, RZ, R15 ;  /* 0x000000ffff077224 */ /* 0x000fe200078e000f */
[----:B------:R-:W-:Y:S04]  /*35ad0*/  STL [R1+0x1fac], R13 ;  /* 0x001fac0d01007387 */ /* 0x000fe80000100800 */
[----:B----4-:R-:W4:Y:S04]  /*35ae0*/  LDL.LU R12, [R1+0x1fdc] ;  /* 0x001fdc00010c7983 */ /* 0x010f280000300800 */
[----:B------:R1:W-:Y:S04]  /*35af0*/  LDGSTS.E [R5+0x2d600], desc[UR6][R6.64], P0 ;  /* 0x2d60000006057fae */ /* 0x0003e80008121846 */
[----:B------:R1:W-:Y:S04]  /*35b00*/  STL [R1+0x1fa8], R15 ;  /* 0x001fa80f01007387 */ /* 0x0003e80000100800 */
[----:B------:R-:W4:Y:S04]  /*35b10*/  LDL.LU R9, [R1+0x1fec] ;  /* 0x001fec0001097983 */ /* 0x000f280000300800 */
[----:B-1----:R-:W5:Y:S04]  /*35b20*/  LDL.LU R15, [R1+0x288c] ;  /* 0x00288c00010f7983 */ /* 0x002f680000300800 */
[----:B------:R-:W4:Y:S01]  /*35b30*/  LDL.LU R13, [R1+0x1fe8] ;  /* 0x001fe800010d7983 */ /* 0x000f220000300800 */
[----:B--2---:R-:W-:-:S05]  /*35b40*/  IADD3 R8, P1, R8, R4, RZ ;  /* 0x0000000408087210 */ /* 0x004fca0007f3e0ff */
[----:B------:R-:W-:Y:S01]  /*35b50*/  IMAD.MOV.U32 R6, RZ, RZ, R8 ;  /* 0x000000ffff067224 */ /* 0x000fe200078e0008 */
[----:B------:R-:W-:Y:S01]  /*35b60*/  IADD3 R14, P2, R14, R4, RZ ;  /* 0x000000040e0e7210 */ /* 0x000fe20007f5e0ff */
[----:B------:R-:W-:Y:S01]  /*35b70*/  STL [R1+0x1fbc], R8 ;  /* 0x001fbc0801007387 */ /* 0x000fe20000100800 */
[----:B---3--:R-:W-:-:S04]  /*35b80*/  IMAD.X R11, R11, 0x1, R3, P1 ;  /* 0x000000010b0b7824 */ /* 0x008fc800008e0603 */
[----:B------:R-:W-:Y:S02]  /*35b90*/  IMAD.MOV.U32 R7, RZ, RZ, R11 ;  /* 0x000000ffff077224 */ /* 0x000fe400078e000b */
[----:B------:R-:W-:Y:S01]  /*35ba0*/  IMAD.X R10, R10, 0x1, R3, P2 ;  /* 0x000000010a0a7824 */ /* 0x000fe200010e0603 */
[----:B------:R1:W-:Y:S04]  /*35bb0*/  STL [R1+0x1fb8], R11 ;  /* 0x001fb80b01007387 */ /* 0x0003e80000100800 */
[----:B------:R2:W-:Y:S04]  /*35bc0*/  LDGSTS.E [R5+0x2da00], desc[UR6][R6.64], P0 ;  /* 0x2da0000006057fae */ /* 0x0005e80008121846 */
[----:B------:R-:W-:Y:S04]  /*35bd0*/  STL [R1+0x1fcc], R14 ;  /* 0x001fcc0e01007387 */ /* 0x000fe80000100800 */
[----:B-1----:R-:W3:Y:S01]  /*35be0*/  LDL.LU R11, [R1+0x1ffc] ;  /* 0x001ffc00010b7983 */ /* 0x002ee20000300800 */
[----:B--2---:R-:W-:-:S02]  /*35bf0*/  IMAD.MOV.U32 R6, RZ, RZ, R14 ;  /* 0x000000ffff067224 */ /* 0x004fc400078e000e */
[----:B------:R-:W-:Y:S01]  /*35c00*/  IMAD.MOV.U32 R7, RZ, RZ, R10 ;  /* 0x000000ffff077224 */ /* 0x000fe200078e000a */
[----:B------:R1:W-:Y:S04]  /*35c10*/  STL [R1+0x1fc8], R10 ;  /* 0x001fc80a01007387 */ /* 0x0003e80000100800 */
[----:B------:R-:W2:Y:S04]  /*35c20*/  LDL.LU R8, [R1+0x200c] ;  /* 0x00200c0001087983 */ /* 0x000ea80000300800 */
[----:B------:R4:W-:Y:S04]  /*35c30*/  LDGSTS.E [R5+0x2de00], desc[UR6][R6.64], P0 ;  /* 0x2de0000006057fae */ /* 0x0009e80008121846 */
[----:B-1----:R-:W2:Y:S04]  /*35c40*/  LDL.LU R10, [R1+0x2888] ;  /* 0x00288800010a7983 */ /* 0x002ea80000300800 */
[----:B------:R-:W2:Y:S04]  /*35c50*/  LDL.LU R14, [R1+0x2008] ;  /* 0x00200800010e7983 */ /* 0x000ea80000300800 */
[----:B------:R-:W3:Y:S01]  /*35c60*/  LDL.LU R7, [R1+0x1fd8] ;  /* 0x001fd80001077983 */ /* 0x000ee20000300800 */
[----:B----4-:R-:W-:-:S05]  /*35c70*/  IADD3 R12, P1, R12, R4, RZ ;  /* 0x000000040c0c7210 */ /* 0x010fca0007f3e0ff */
[----:B------:R-:W-:Y:S01]  /*35c80*/  IMAD.MOV.U32 R6, RZ, RZ, R12 ;  /* 0x000000ffff067224 */ /* 0x000fe200078e000c */
[----:B------:R-:W-:Y:S01]  /*35c90*/  IADD3 R9, P2, R9, R4, RZ ;  /* 0x0000000409097210 */ /* 0x000fe20007f5e0ff */
[----:B------:R1:W-:Y:S04]  /*35ca0*/  STL [R1+0x1fdc], R12 ;  /* 0x001fdc0c01007387 */ /* 0x0003e80000100800 */
[--C-:B------:R-:W-:Y:S02]  /*35cb0*/  IMAD.X R13, R13, 0x1, R3.reuse, P2 ;  /* 0x000000010d0d7824 */ /* 0x100fe400010e0603 */
[----:B---3--:R-:W-:-:S05]  /*35cc0*/  IMAD.X R7, R7, 0x1, R3, P1 ;  /* 0x0000000107077824 */ /* 0x008fca00008e0603 */
[----:B------:R3:W-:Y:S04]  /*35cd0*/  STL [R1+0x1fd8], R7 ;  /* 0x001fd80701007387 */ /* 0x0007e80000100800 */
[----:B------:R4:W-:Y:S04]  /*35ce0*/  LDGSTS.E [R5+0x2e200], desc[UR6][R6.64], P0 ;  /* 0x2e20000006057fae */ /* 0x0009e80008121846 */
[----:B------:R-:W-:Y:S04]  /*35cf0*/  STL [R1+0x1fec], R9 ;  /* 0x001fec0901007387 */ /* 0x000fe80000100800 */
[----:B-1----:R-:W2:Y:S01]  /*35d00*/  LDL.LU R12, [R1+0x202c] ;  /* 0x00202c00010c7983 */ /* 0x002ea20000300800 */
[----:B----4-:R-:W-:-:S02]  /*35d10*/  IMAD.MOV.U32 R6, RZ, RZ, R9 ;  /* 0x000000ffff067224 */ /* 0x010fc400078e0009 */
[----:B---3--:R-:W-:Y:S01]  /*35d20*/  IMAD.MOV.U32 R7, RZ, RZ, R13 ;  /* 0x000000ffff077224 */ /* 0x008fe200078e000d */
[----:B------:R1:W-:Y:S04]  /*35d30*/  STL [R1+0x1fe8], R13 ;  /* 0x001fe80d01007387 */ /* 0x0003e80000100800 */
[----:B------:R3:W-:Y:S04]  /*35d40*/  LDGSTS.E [R5+0x2e600], desc[UR6][R6.64], P0 ;  /* 0x2e60000006057fae */ /* 0x0007e80008121846 */
[----:B-1----:R-:W4:Y:S04]  /*35d50*/  LDL.LU R13, [R1+0x2028] ;  /* 0x00202800010d7983 */ /* 0x002f280000300800 */
[----:B------:R-:W4:Y:S04]  /*35d60*/  LDL.LU R9, [R1+0x204c] ;  /* 0x00204c0001097983 */ /* 0x000f280000300800 */
[----:B------:R-:W4:Y:S01]  /*35d70*/  LDL.LU R7, [R1+0x1ff8] ;  /* 0x001ff80001077983 */ /* 0x000f220000300800 */
[----:B------:R-:W-:-:S02]  /*35d80*/  IADD3 R11, P1, R11, R4, RZ ;  /* 0x000000040b0b7210 */ /* 0x000fc40007f3e0ff */
[----:B--2---:R-:W-:-:S03]  /*35d90*/  IADD3 R8, P2, R8, R4, RZ ;  /* 0x0000000408087210 */ /* 0x004fc60007f5e0ff */
[----:B---3--:R-:W-:Y:S02]  /*35da0*/  IMAD.MOV.U32 R6, RZ, RZ, R11 ;  /* 0x000000ffff067224 */ /* 0x008fe400078e000b */
[--C-:B------:R-:W-:Y:S01]  /*35db0*/  IMAD.X R14, R14, 0x1, R3.reuse, P2 ;  /* 0x000000010e0e7824 */ /* 0x100fe200010e0603 */
[----:B------:R1:W-:Y:S01]  /*35dc0*/  STL [R1+0x1ffc], R11 ;  /* 0x001ffc0b01007387 */ /* 0x0003e20000100800 */
[----:B----4-:R-:W-:-:S05]  /*35dd0*/  IMAD.X R7, R7, 0x1, R3, P1 ;  /* 0x0000000107077824 */ /* 0x010fca00008e0603 */
[----:B------:R2:W-:Y:S04]  /*35de0*/  STL [R1+0x1ff8], R7 ;  /* 0x001ff80701007387 */ /* 0x0005e80000100800 */
[----:B------:R3:W-:Y:S04]  /*35df0*/  LDGSTS.E [R5+0x2ea00], desc[UR6][R6.64], P0 ;  /* 0x2ea0000006057fae */ /* 0x0007e80008121846 */
[----:B------:R-:W-:Y:S04]  /*35e00*/  STL [R1+0x200c], R8 ;  /* 0x00200c0801007387 */ /* 0x000fe80000100800 */
[----:B-1----:R-:W4:Y:S01]  /*35e10*/  LDL.LU R11, [R1+0x2048] ;  /* 0x00204800010b7983 */ /* 0x002f220000300800 */
[----:B---3--:R-:W-:-:S02]  /*35e20*/  IMAD.MOV.U32 R6, RZ, RZ, R8 ;  /* 0x000000ffff067224 */ /* 0x008fc400078e0008 */
[----:B--2---:R-:W-:Y:S01]  /*35e30*/  IMAD.MOV.U32 R7, RZ, RZ, R14 ;  /* 0x000000ffff077224 */ /* 0x004fe200078e000e */
[----:B------:R1:W-:Y:S04]  /*35e40*/  STL [R1+0x2008], R14 ;  /* 0x0020080e01007387 */ /* 0x0003e80000100800 */
[----:B------:R2:W-:Y:S04]  /*35e50*/  LDGSTS.E [R5+0x2ee00], desc[UR6][R6.64], P0 ;  /* 0x2ee0000006057fae */ /* 0x0005e80008121846 */
[----:B-1----:R-:W5:Y:S04]  /*35e60*/  LDL.LU R14, [R1+0x2884] ;  /* 0x00288400010e7983 */ /* 0x002f680000300800 */
[----:B------:R-:W3:Y:S04]  /*35e70*/  LDL R8, [R1+0x2454] ;  /* 0x0024540001087983 */ /* 0x000ee80000100800 */
[----:B------:R-:W4:Y:S04]  /*35e80*/  LDL.LU R6, [R1+0x2018] ;  /* 0x0020180001067983 */ /* 0x000f280000300800 */
[----:B------:R-:W2:Y:S01]  /*35e90*/  LDL.LU R7, [R1+0x201c] ;  /* 0x00201c0001077983 */ /* 0x000ea20000300800 */
[----:B------:R-:W-:-:S05]  /*35ea0*/  IADD3 R12, P2, R12, R4, RZ ;  /* 0x000000040c0c7210 */ /* 0x000fca0007f5e0ff */
[----:B------:R-:W-:Y:S01]  /*35eb0*/  IMAD.X R13, R13, 0x1, R3, P2 ;  /* 0x000000010d0d7824 */ /* 0x000fe200010e0603 */
[----:B--2---:R-:W-:-:S05]  /*35ec0*/  IADD3 R7, P1, R7, R4, RZ ;  /* 0x0000000407077210 */ /* 0x004fca0007f3e0ff */
[----:B----4-:R-:W-:Y:S01]  /*35ed0*/  IMAD.X R6, R6, 0x1, R3, P1 ;  /* 0x0000000106067824 */ /* 0x010fe200008e0603 */
[----:B------:R1:W-:Y:S04]  /*35ee0*/  STL [R1+0x201c], R7 ;  /* 0x00201c0701007387 */ /* 0x0003e80000100800 */
[----:B------:R2:W-:Y:S01]  /*35ef0*/  STL [R1+0x2018], R6 ;  /* 0x0020180601007387 */ /* 0x0005e20000100800 */
[----:B-1----:R-:W-:-:S04]  /*35f00*/  LOP3.LUT R7, R7, R6, RZ, 0x3c, !PT ;  /* 0x0000000607077212 */ /* 0x002fc800078e3cff */
[----:B--2---:R-:W-:-:S04]  /*35f10*/  LOP3.LUT R6, R7, R6, RZ, 0x3c, !PT ;  /* 0x0000000607067212 */ /* 0x004fc800078e3cff */
[----:B------:R-:W-:Y:S01]  /*35f20*/  LOP3.LUT R7, R7, R6, RZ, 0x3c, !PT ;  /* 0x0000000607077212 */ /* 0x000fe200078e3cff */
[----:B------:R-:W-:Y:S04]  /*35f30*/  STL [R1+0x202c], R12 ;  /* 0x00202c0c01007387 */ /* 0x000fe80000100800 */
[----:B------:R1:W-:Y:S04]  /*35f40*/  LDGSTS.E [R5+0x2f200], desc[UR6][R6.64], P0 ;  /* 0x2f20000006057fae */ /* 0x0003e80008121846 */
[----:B------:R2:W-:Y:S01]  /*35f50*/  STL [R1+0x2028], R13 ;  /* 0x0020280d01007387 */ /* 0x0005e20000100800 */
[----:B-1----:R-:W-:-:S02]  /*35f60*/  IMAD.MOV.U32 R6, RZ, RZ, R12 ;  /* 0x000000ffff067224 */ /* 0x002fc400078e000c */
[----:B------:R-:W-:Y:S02]  /*35f70*/  IMAD.MOV.U32 R7, RZ, RZ, R13 ;  /* 0x000000ffff077224 */ /* 0x000fe400078e000d */
[----:B--2---:R-:W5:Y:S04]  /*35f80*/  LDL.LU R13, [R1+0x2880] ;  /* 0x00288000010d7983 */ /* 0x004f680000300800 */
[----:B------:R-:W5:Y:S04]  /*35f90*/  LDL.LU R12, [R1+0x287c] ;  /* 0x00287c00010c7983 */ /* 0x000f680000300800 */
[----:B------:R1:W-:Y:S04]  /*35fa0*/  LDGSTS.E [R5+0x2f600], desc[UR6][R6.64], P0 ;  /* 0x2f60000006057fae */ /* 0x0003e80008121846 */
[----:B------:R-:W2:Y:S04]  /*35fb0*/  LDL.LU R6, [R1+0x2038] ;  /* 0x0020380001067983 */ /* 0x000ea80000300800 */
[----:B------:R-:W1:Y:S01]  /*35fc0*/  LDL.LU R7, [R1+0x203c] ;  /* 0x00203c0001077983 */ /* 0x000e620000300800 */
[----:B------:R-:W-:-:S05]  /*35fd0*/  IADD3 R9, P2, R9, R4, RZ ;  /* 0x0000000409097210 */ /* 0x000fca0007f5e0ff */
[----:B------:R-:W-:Y:S01]  /*35fe0*/  IMAD.X R11, R11, 0x1, R3, P2 ;  /* 0x000000010b0b7824 */ /* 0x000fe200010e0603 */
[----:B-1----:R-:W-:-:S05]  /*35ff0*/  IADD3 R7, P1, R7, R4, RZ ;  /* 0x0000000407077210 */ /* 0x002fca0007f3e0ff */
[----:B--2---:R-:W-:Y:S01]  /*36000*/  IMAD.X R6, R6, 0x1, R3, P1 ;  /* 0x0000000106067824 */ /* 0x004fe200008e0603 */
[----:B------:R1:W-:Y:S04]  /*36010*/  STL [R1+0x203c], R7 ;  /* 0x00203c0701007387 */ /* 0x0003e80000100800 */
[----:B------:R2:W-:Y:S01]  /*36020*/  STL [R1+0x2038], R6 ;  /* 0x0020380601007387 */ /* 0x0005e20000100800 */
[----:B-1----:R-:W-:-:S04]  /*36030*/  LOP3.LUT R7, R7, R6, RZ, 0x3c, !PT ;  /* 0x0000000607077212 */ /* 0x002fc800078e3cff */
[----:B--2---:R-:W-:-:S04]  /*36040*/  LOP3.LUT R6, R7, R6, RZ, 0x3c, !PT ;  /* 0x0000000607067212 */ /* 0x004fc800078e3cff */
[----:B------:R-:W-:-:S05]  /*36050*/  LOP3.LUT R7, R7, R6, RZ, 0x3c, !PT ;  /* 0x0000000607077212 */ /* 0x000fca00078e3cff */
[----:B------:R1:W-:Y:S04]  /*36060*/  LDGSTS.E [R5+0x2fa00], desc[UR6][R6.64], P0 ;  /* 0x2fa0000006057fae */ /* 0x0003e80008121846 */
[----:B------:R-:W-:Y:S01]  /*36070*/  STL [R1+0x204c], R9 ;  /* 0x00204c0901007387 */ /* 0x000fe20000100800 */
[----:B-1----:R-:W-:Y:S02]  /*36080*/  IMAD.MOV.U32 R6, RZ, RZ, R9 ;  /* 0x000000ffff067224 */ /* 0x002fe400078e0009 */
[----:B------:R-:W-:Y:S01]  /*36090*/  IMAD.MOV.U32 R7, RZ, RZ, R11 ;  /* 0x000000ffff077224 */ /* 0x000fe200078e000b */
[----:B------:R1:W-:Y:S04]  /*360a0*/  STL [R1+0x2048], R11 ;  /* 0x0020480b01007387 */ /* 0x0003e80000100800 */
[----:B------:R2:W-:Y:S01]  /*360b0*/  LDGSTS.E [R5+0x2fe00], desc[UR6][R6.64], P0 ;  /* 0x2fe0000006057fae */ /* 0x0005e20008121846 */
[----:B---3--:R-:W-:-:S03]  /*360c0*/  ISETP.NE.U32.AND P0, PT, R10, R8, PT ;  /* 0x000000080a00720c */ /* 0x008fc60003f05070 */
[----:B------:R-:W0:Y:S04]  /*360d0*/  LDGDEPBAR ;  /* 0x00000000000079af */ /* 0x000e280000000000 */
[----:B-1----:R1:W5:Y:S01]  /*360e0*/  LDL.LU R11, [R1+0x2878] ;  /* 0x00287800010b7983 */ /* 0x0023620000300800 */
[----:B--2---:R-:W-:-:S03]  /*360f0*/  IMAD.MOV.U32 R5, RZ, RZ, R10 ;  /* 0x000000ffff057224 */ /* 0x004fc600078e000a */
[----:B------:R1:W5:Y:S02]  /*36100*/  LDL.LU R10, [R1+0x2874] ;  /* 0x00287400010a7983 */ /* 0x0003640000300800 */
[----:B------:R-:W-:Y:S05]  /*36110*/  @P0 BRA `(.L_x_1) ;  /* 0xfffffe8c00cc0947 */ /* 0x000fea000383ffff */
.L_x_0:
[----:B------:R-:W-:Y:S01]  /*36120*/  STL [R1+0x29a0], R99 ;  /* 0x0029a06301007387 */ /* 0x000fe20000100800 */
[----:B------:R-:W-:Y:S01]  /*36130*/  ULDC UR4, c[0x0][0x248] ;  /* 0x0000920000047ab9 */ /* 0x000fe20000000800 */
[----:B------:R-:W-:Y:S01]  /*36140*/  ULDC.64 UR8, c[0x0][0x228] ;  /* 0x00008a0000087ab9 */ /* 0x000fe20000000a00 */
[----:B-----5:R-:W-:Y:S01]  /*36150*/  IMAD R0, R10, UR4, RZ ;  /* 0x000000040a007c24 */ /* 0x020fe2000f8e02ff */
[----:B------:R-:W-:Y:S01]  /*36160*/  STL [R1+0x299c], R98 ;  /* 0x00299c6201007387 */ /* 0x000fe20000100800 */
[----:B------:R-:W-:Y:S01]  /*36170*/  ULDC UR4, c[0x0][0x248] ;  /* 0x0000920000047ab9 */ /* 0x000fe20000000800 */
[----:B------:R-:W-:-:S04]  /*36180*/  DEPBAR.LE SB0, 0x0 ;  /* 0x000080000000791a */ /* 0x000fc80000000000 */
[----:B------:R-:W-:Y:S01]  /*36190*/  STL [R1+0x2998], R97 ;  /* 0x0029986101007387 */ /* 0x000fe20000100800 */
[----:B------:R-:W-:Y:S01]  /*361a0*/  ULDC UR10, c[0x0][0x248] ;  /* 0x00009200000a7ab9 */ /* 0x000fe20000000800 */
[----:B------:R-:W-:Y:S01]  /*361b0*/  ULDC UR11, c[0x0][0x248] ;  /* 0x00009200000b7ab9 */ /* 0x000fe20000000800 */
[----:B------:R-:W-:Y:S01]  /*361c0*/  ULDC UR12, c[0x0][0x248] ;  /* 0x00009200000c7ab9 */ /* 0x000fe20000000800 */
[----:B------:R-:W-:Y:S01]  /*361d0*/  STL [R1+0x2994], R96 ;  /* 0x0029946001007387 */ /* 0x000fe20000100800 */
[----:B------:R-:W-:Y:S01]  /*361e0*/  ULDC UR16, c[0x0][0x248] ;  /* 0x0000920000107ab9 */ /* 0x000fe20000000800 */
[----:B------:R-:W2:Y:S01]  /*361f0*/  LDC R186, c[0x0][0x244] ;  /* 0x00009100ffba7b82 */ /* 0x000ea20000000800 */
[----:B------:R-:W-:Y:S01]  /*36200*/  ULDC UR14, c[0x0][0x228] ;  /* 0x00008a00000e7ab9 */ /* 0x000fe20000000800 */
[----:B------:R-:W-:Y:S01]  /*36210*/  STL [R1+0x2990], R95 ;  /* 0x0029905f01007387 */ /* 0x000fe20000100800 */
[----:B------:R-:W3:Y:S01]  /*36220*/  S2R R3, SR_TID.X ;  /* 0x0000000000037919 */ /* 0x000ee20000002100 */
[----:B------:R-:W4:Y:S01]  /*36230*/  S2R R8, SR_TID.X ;  /* 0x0000000000087919 */ /* 0x000f220000002100 */
[----:B------:R-:W1:Y:S01]  /*36240*/  S2R R6, SR_TID.X ;  /* 0x0000000000067919 */ /* 0x000e620000002100 */
[----:B------:R-:W-:Y:S01]  /*36250*/  LOP3.LUT R170, R170, 0xfffffeff, RZ, 0xc0, !PT ;  /* 0xfffffeffaaaa7812 */ /* 0x000fe200078ec0ff */
[----:B------:R-:W-:Y:S01]  /*36260*/  ULDC UR15, c[0x0][0x228] ;  /* 0x00008a00000f7ab9 */ /* 0x000fe20000000800 */
[----:B------:R-:W-:Y:S01]  /*36270*/  ULDC UR20, c[0x0][0x228] ;  /* 0x00008a0000147ab9 */ /* 0x000fe20000000800 */
[----:B------:R-:W-:Y:S01]  /*36280*/  STL [R1+0x298c], R94 ;  /* 0x00298c5e01007387 */ /* 0x000fe20000100800 */
[----:B------:R-:W-:Y:S01]  /*36290*/  ULDC UR21, c[0x0][0x248] ;  /* 0x0000920000157ab9 */ /* 0x000fe20000000800 */
[----:B------:R-:W-:Y:S01]  /*362a0*/  ULDC.64 UR36, c[0x0][0x228] ;  /* 0x00008a0000247ab9 */ /* 0x000fe20000000a00 */
[----:B------:R-:W-:Y:S01]  /*362b0*/  ULDC UR22, c[0x0][0x228] ;  /* 0x00008a0000167ab9 */ /* 0x000fe20000000800 */
[----:B------:R-:W-:Y:S01]  /*362c0*/  STL [R1+0x2988], R93 ;  /* 0x0029885d01007387 */ /* 0x000fe20000100800 */
[----:B------:R-:W-:Y:S01]  /*362d0*/  ULDC UR46, c[0x0][0x228] ;  /* 0x00008a00002e7ab9 */ /* 0x000fe20000000800 */
[----:B------:R-:W-:Y:S01]  /*362e0*/  ULDC UR23, c[0x0][0x228] ;  /* 0x00008a0000177ab9 */ /* 0x000fe20000000800 */
        /* <DEDUP_REMOVED lines=14> */
[C---:B---3--:R-:W-:Y:S01]  /*363d0*/  IMAD.SHL.U32 R4, R3.reuse, 0x10, RZ ;  /* 0x0000001003047824 */ /* 0x048fe200078e00ff */
[----:B------:R-:W-:Y:S01]  /*363e0*/  ULDC UR54, c[0x0][0x228] ;  /* 0x00008a0000367ab9 */ /* 0x000fe20000000800 */
[----:B------:R-:W-:Y:S01]  /*363f0*/  IMAD.SHL.U32 R152, R3, 0x40, RZ ;  /* 0x0000004003987824 */ /* 0x000fe200078e00ff */
[----:B------:R-:W-:Y:S01]  /*36400*/  STL [R1+0x2974], R88 ;  /* 0x0029745801007387 */ /* 0x000fe20000100800 */
[----:B------:R-:W-:Y:S01]  /*36410*/  ULDC UR24, c[0x0][0x228] ;  /* 0x00008a0000187ab9 */ /* 0x000fe20000000800 */
[----:B------:R-:W-:Y:S01]  /*36420*/  LOP3.LUT R4, R4, 0xf0, RZ, 0xc0, !PT ;  /* 0x000000f004047812 */ /* 0x000fe200078ec0ff */
[----:B------:R-:W-:Y:S01]  /*36430*/  ULDC UR39, c[0x0][0x228] ;  /* 0x00008a0000277ab9 */ /* 0x000fe20000000800 */
[----:B------:R-:W-:Y:S01]  /*36440*/  STL [R1+0x2970], R87 ;  /* 0x0029705701007387 */ /* 0x000fe20000100800 */
[----:B------:R-:W-:Y:S01]  /*36450*/  LOP3.LUT R152, R152, 0x400, RZ, 0xc0, !PT ;  /* 0x0000040098987812 */ /* 0x000fe200078ec0ff */
[----:B------:R-:W-:Y:S01]  /*36460*/  ULDC UR25, c[0x0][0x228] ;  /* 0x00008a0000197ab9 */ /* 0x000fe20000000800 */
[----:B------:R-:W-:Y:S01]  /*36470*/  ULDC UR33, c[0x0][0x228] ;  /* 0x00008a0000217ab9 */ /* 0x000fe20000000800 */
[----:B------:R-:W-:Y:S01]  /*36480*/  STL [R1+0x296c], R86 ;  /* 0x00296c5601007387 */ /* 0x000fe20000100800 */
[----:B------:R-:W-:Y:S01]  /*36490*/  IADD3 R152, R152, UR44, R4 ;  /* 0x0000002c98987c10 */ /* 0x000fe2000fffe004 */
        /* <DEDUP_REMOVED lines=27> */
[----:B------:R-:W-:-:S03]  /*36650*/  ULDC UR41, c[0x0][0x228] ;  /* 0x00008a0000297ab9 */ /* 0x000fc60000000800 */
        /* <DEDUP_REMOVED lines=55> */
[----:B------:R3:W-:Y:S02]  /*369d0*/  STL [R1+0x2870], R0 ;  /* 0x0028700001007387 */ /* 0x0007e40000100800 */
[----:B---3--:R-:W-:Y:S01]  /*369e0*/  VIADD R0, R0, UR4 ;  /* 0x0000000400007c36 */ /* 0x008fe20008000000 */
[----:B------:R-:W-:-:S04]  /*369f0*/  ULDC UR4, c[0x0][0x248] ;  /* 0x0000920000047ab9 */ /* 0x000fc80000000800 */
        /* <DEDUP_REMOVED lines=8> */
[----:B------:R-:W-:-:S03]  /*36a80*/  ULDC UR4, c[0x0][0x248] ;  /* 0x0000920000047ab9 */ /* 0x000fc60000000800 */
[----:B------:R-:W-:Y:S01]  /*36a90*/  VIADD R252, R0, UR4 ;  /* 0x0000000400fc7c36 */ /* 0x000fe20008000000 */
[----:B------:R-:W-:Y:S01]  /*36aa0*/  ULDC UR4, c[0x0][0x248] ;  /* 0x0000920000047ab9 */ /* 0x000fe20000000800 */
        /* <DEDUP_REMOVED lines=51> */
[----:B------:R-:W-:Y:S01]  /*36de0*/  VIADD R5, R2, UR4 ;  /* 0x0000000402057c36 */ /* 0x000fe20008000000 */
[----:B------:R-:W-:Y:S01]  /*36df0*/  ULDC UR4, c[0x0][0x248] ;  /* 0x0000920000047ab9 */ /* 0x000fe20000000800 */
[----:B------:R1:W-:Y:S04]  /*36e00*/  STL [R1+0x20b0], R2 ;  /* 0x0020b00201007387 */ /* 0x0003e80000100800 */
[----:B------:R3:W-:Y:S01]  /*36e10*/  STL [R1+0x20b4], R5 ;  /* 0x0020b40501007387 */ /* 0x0007e20000100800 */
[----:B----4-:R-:W-:-:S02]  /*36e20*/  IMAD.SHL.U32 R0, R8, 0x40, RZ ;  /* 0x0000004008007824 */ /* 0x010fc400078e00ff */
[----:B-1----:R-:W-:-:S03]  /*36e30*/  IMAD.SHL.U32 R2, R6, 0x10, RZ ;  /* 0x0000001006027824 */ /* 0x002fc600078e00ff */
[----:B------:R-:W-:Y:S02]  /*36e40*/  LOP3.LUT R0, R0, 0x400, RZ, 0xc0, !PT ;  /* 0x0000040000007812 */ /* 0x000fe400078ec0ff */
[----:B------:R-:W-:Y:S01]  /*36e50*/  LOP3.LUT R6, R6, 0x60, RZ, 0xc0, !PT ;  /* 0x0000006006067812 */ /* 0x000fe200078ec0ff */
[----:B---3--:R-:W-:Y:S01]  /*36e60*/  VIADD R5, R5, UR4 ;  /* 0x0000000405057c36 */ /* 0x008fe20008000000 */
[----:B------:R-:W-:Y:S01]  /*36e70*/  ULDC UR4, c[0x0][0x248] ;  /* 0x0000920000047ab9 */ /* 0x000fe20000000800 */
[----:B------:R-:W-:-:S03]  /*36e80*/  LOP3.LUT R2, R2, 0xf0, RZ, 0xc0, !PT ;  /* 0x000000f002027812 */ /* 0x000fc600078ec0ff */
[----:B------:R1:W-:Y:S01]  /*36e90*/  STL [R1+0x20b8], R5 ;  /* 0x0020b80501007387 */ /* 0x0003e20000100800 */
[----:B------:R-:W-:Y:S02]  /*36ea0*/  IADD3 R0, R0, UR44, R2 ;  /* 0x0000002c00007c10 */ /* 0x000fe4000fffe002 */
[----:B------:R-:W-:-:S03]  /*36eb0*/  LOP3.LUT R2, R3, 0x60, RZ, 0xc0, !PT ;  /* 0x0000006003027812 */ /* 0x000fc600078ec0ff */
[----:B------:R-:W-:Y:S02]  /*36ec0*/  IMAD R0, R6, 0x8, R0 ;  /* 0x0000000806007824 */ /* 0x000fe400078e0200 */
[----:B------:R-:W-:Y:S02]  /*36ed0*/  IMAD R152, R2, 0x8, R152 ;  /* 0x0000000802987824 */ /* 0x000fe400078e0298 */
[----:B-1----:R-:W-:Y:S01]  /*36ee0*/  VIADD R5, R5, UR4 ;  /* 0x0000000405057c36 */ /* 0x002fe20008000000 */
[----:B------:R-:W-:Y:S01]  /*36ef0*/  ULDC UR4, c[0x0][0x248] ;  /* 0x0000920000047ab9 */ /* 0x000fe20000000800 */
[----:B------:R-:W-:-:S03]  /*36f00*/  VIADD R2, R10, 0x181 ;  /* 0x000001810a027836 */ /* 0x000fc60000000000 */
[----:B------:R1:W-:Y:S02]  /*36f10*/  STL [R1+0x20bc], R5 ;  /* 0x0020bc0501007387 */ /* 0x0003e40000100800 */
[----:B------:R-:W-:Y:S01]  /*36f20*/  ISETP.GE.AND P1, PT, R2, UR9, PT ;  /* 0x0000000902007c0c */ /* 0x000fe2000bf26270 */
[----:B------:R-:W-:Y:S01]  /*36f30*/  VIADD R2, R10, 0x180 ;  /* 0x000001800a027836 */ /* 0x000fe20000000000 */
[----:B------:R-:W-:Y:S01]  /*36f40*/  ULDC UR9, c[0x0][0x248] ;  /* 0x0000920000097ab9 */ /* 0x000fe20000000800 */
[----:B-1----:R-:W-:Y:S01]  /*36f50*/  VIADD R5, R5, UR4 ;  /* 0x0000000405057c36 */ /* 0x002fe20008000000 */
[----:B------:R-:W-:-:S04]  /*36f60*/  ULDC UR4, c[0x0][0x248] ;  /* 0x0000920000047ab9 */ /* 0x000fc80000000800 */
[----:B------:R1:W-:Y:S02]  /*36f70*/  STL [R1+0x20c0], R5 ;  /* 0x0020c00501007387 */ /* 0x0003e40000100800 */
[----:B-1----:R-:W-:Y:S01]  /*36f80*/  VIADD R5, R5, UR4 ;  /* 0x0000000405057c36 */ /* 0x002fe20008000000 */
[----:B------:R-:W-:-:S03]  /*36f90*/  ULDC UR4, c[0x0][0x248] ;  /* 0x0000920000047ab9 */ /* 0x000fc60000000800 */
[----:B------:R-:W-:Y:S01]  /*36fa0*/  VIADD R4, R5, UR4 ;  /* 0x0000000405047c36 */ /* 0x000fe20008000000 */
[----:B------:R-:W-:Y:S01]  /*36fb0*/  STL [R1+0x20c4], R5 ;  /* 0x0020c40501007387 */ /* 0x000fe20000100800 */
[----:B------:R-:W-:-:S03]  /*36fc0*/  ULDC UR4, c[0x0][0x248] ;  /* 0x0000920000047ab9 */ /* 0x000fc60000000800 */
[----:B------:R1:W-:Y:S02]  /*36fd0*/  STL [R1+0x20c8], R4 ;  /* 0x0020c80401007387 */ /* 0x0003e40000100800 */
[----:B-1----:R-:W-:Y:S01]  /*36fe0*/  VIADD R4, R4, UR4 ;  /* 0x0000000404047c36 */ /* 0x002fe20008000000 */
[----:B------:R-:W-:-:S04]  /*36ff0*/  ULDC UR4, c[0x0][0x248] ;  /* 0x0000920000047ab9 */ /* 0x000fc80000000800 */
[----:B------:R1:W-:Y:S02]  /*37000*/  STL [R1+0x20cc], R4 ;  /* 0x0020cc0401007387 */ /* 0x0003e40000100800 */
[----:B-1----:R-:W-:Y:S01]  /*37010*/  VIADD R4, R4, UR4 ;  /* 0x0000000404047c36 */ /* 0x002fe20008000000 */
[----:B------:R-:W-:Y:S02]  /*37020*/  ULDC.64 UR4, c[0x0][0x228] ;  /* 0x00008a0000047ab9 */ /* 0x000fe40000000a00 */
[----:B------:R-:W-:Y:S01]  /*37030*/  ISETP.GE.AND P0, PT, R2, UR5, PT ;  /* 0x0000000502007c0c */ /* 0x000fe2000bf06270 */
[----:B------:R-:W-:Y:S01]  /*37040*/  ULDC UR5, c[0x0][0x248] ;  /* 0x0000920000057ab9 */ /* 0x000fe20000000800 */
[----:B------:R1:W-:Y:S02]  /*37050*/  STL [R1+0x20d0], R4 ;  /* 0x0020d00401007387 */ /* 0x0003e40000100800 */
[----:B-1----:R-:W-:Y:S01]  /*37060*/  VIADD R4, R4, UR9 ;  /* 0x0000000904047c36 */ /* 0x002fe20008000000 */
[----:B------:R-:W-:-:S03]  /*37070*/  ULDC UR9, c[0x0][0x248] ;  /* 0x0000920000097ab9 */ /* 0x000fc60000000800 */
[----:B------:R-:W-:Y:S01]  /*37080*/  VIADD R5, R4, UR5 ;  /* 0x0000000504057c36 */ /* 0x000fe20008000000 */
[----:B------:R1:W-:Y:S01]  /*37090*/  STL [R1+0x20d4], R4 ;  /* 0x0020d40401007387 */ /* 0x0003e20000100800 */
[----:B------:R-:W-:Y:S02]  /*370a0*/  ULDC UR5, c[0x0][0x248] ;  /* 0x0000920000057ab9 */ /* 0x000fe40000000800 */
[----:B------:R-:W-:Y:S01]  /*370b0*/  VIADD R2, R5, UR9 ;  /* 0x0000000905027c36 */ /* 0x000fe20008000000 */
[----:B------:R-:W-:Y:S01]  /*370c0*/  LOP3.LUT R9, R8, 0x7f, RZ, 0xc0, !PT ;  /* 0x0000007f08097812 */ /* 0x000fe200078ec0ff */
[----:B------:R-:W-:Y:S01]  /*370d0*/  ULDC UR9, c[0x0][0x248] ;  /* 0x0000920000097ab9 */ /* 0x000fe20000000800 */
[----:B-1----:R-:W3:Y:S04]  /*370e0*/  LDL.LU R4, [R1+0x1c00] ;  /* 0x001c000001047983 */ /* 0x002ee80000300800 */
[----:B------:R1:W-:Y:S04]  /*370f0*/  STL [R1+0x20d8], R5 ;  /* 0x0020d80501007387 */ /* 0x0003e80000100800 */
[----:B-1----:R-:W3:Y:S04]  /*37100*/  LDL.LU R5, [R1+0x1c08] ;  /* 0x001c080001057983 */ /* 0x002ee80000300800 */
[----:B------:R-:W3:Y:S04]  /*37110*/  LDL.LU R6, [R1+0x1800] ;  /* 0x0018000001067983 */ /* 0x000ee80000300800 */
[----:B------:R-:W3:Y:S01]  /*37120*/  LDL.LU R7, [R1+0x1808] ;  /* 0x0018080001077983 */ /* 0x000ee20000300800 */
[----:B------:R-:W-:Y:S06]  /*37130*/  BAR.SYNC.DEFER_BLOCKING 0x0 ;  /* 0x0000000000007b1d */ /* 0x000fec0000010000 */
[----:B------:R1:W-:Y:S02]  /*37140*/  STL [R1+0x20dc], R2 ;  /* 0x0020dc0201007387 */ /* 0x0003e40000100800 */
[----:B-1----:R-:W-:Y:S01]  /*37150*/  VIADD R2, R2, UR5 ;  /* 0x0000000502027c36 */ /* 0x002fe20008000000 */
[----:B------:R-:W-:-:S04]  /*37160*/  ULDC UR5, c[0x0][0x248] ;  /* 0x0000920000057ab9 */ /* 0x000fc80000000800 */
[----:B------:R1:W-:Y:S02]  /*37170*/  STL [R1+0x20e0], R2 ;  /* 0x0020e00201007387 */ /* 0x0003e40000100800 */
[----:B-1----:R-:W-:Y:S01]  /*37180*/  VIADD R2, R2, UR10 ;  /* 0x0000000a02027c36 */ /* 0x002fe20008000000 */
[----:B------:R-:W-:-:S03]  /*37190*/  ULDC UR10, c[0x0][0x248] ;  /* 0x00009200000a7ab9 */ /* 0x000fc60000000800 */
[----:B------:R-:W-:Y:S01]  /*371a0*/  VIADD R8, R2, UR5 ;  /* 0x0000000502087c36 */ /* 0x000fe20008000000 */
[----:B------:R-:W-:Y:S01]  /*371b0*/  ULDC UR5, c[0x0][0x248] ;  /* 0x0000920000057ab9 */ /* 0x000fe20000000800 */
[----:B------:R1:W-:Y:S04]  /*371c0*/  STL [R1+0x20e4], R2 ;  /* 0x0020e40201007387 */ /* 0x0003e80000100800 */
[----:B------:R-:W-:Y:S01]  /*371d0*/  STL [R1+0x20e8], R8 ;  /* 0x0020e80801007387 */ /* 0x000fe20000100800 */
[----:B-1----:R-:W-:Y:S02]  /*371e0*/  LEA R2, R9, UR44, 0x4 ;  /* 0x0000002c09027c11 */ /* 0x002fe4000f8e20ff */
[----:B------:R-:W1:Y:S01]  /*371f0*/  LDC R9, c[0x0][0x244] ;  /* 0x00009100ff097b82 */ /* 0x000e620000000800 */
[----:B---3--:R3:W-:Y:S07]  /*37200*/  STSM.16.M88.4 [R0], R4 ;  /* 0x0000000400007844 */ /* 0x0087ee0000000200 */
[----:B------:R-:W-:Y:S01]  /*37210*/  BAR.SYNC.DEFER_BLOCKING 0x0 ;  /* 0x0000000000007b1d */ /* 0x000fe20000010000 */
[----:B---3--:R-:W-:-:S05]  /*37220*/  VIADD R5, R8, UR5 ;  /* 0x0000000508057c36 */ /* 0x008fca0008000000 */
[----:B------:R-:W3:Y:S01]  /*37230*/  LDL.LU R4, [R1+0x1400] ;  /* 0x0014000001047983 */ /* 0x000ee20000300800 */
[----:B------:R-:W-:Y:S01]  /*37240*/  ULDC UR5, c[0x0][0x248] ;  /* 0x0000920000057ab9 */ /* 0x000fe20000000800 */
[----:B------:R-:W-:Y:S02]  /*37250*/  VIADD R8, R5, UR9 ;  /* 0x0000000905087c36 */ /* 0x000fe40008000000 */
[----:B------:R4:W-:Y:S01]  /*37260*/  STL [R1+0x20ec], R5 ;  /* 0x0020ec0501007387 */ /* 0x0009e20000100800 */
[----:B------:R-:W-:-:S03]  /*37270*/  ULDC UR9, c[0x0][0x248] ;  /* 0x0000920000097ab9 */ /* 0x000fc60000000800 */
[----:B------:R-:W2:Y:S04]  /*37280*/  LDS.128 R16, [R2] ;  /* 0x0000000002107984 */ /* 0x000ea80000000c00 */
[----:B----4-:R-:W3:Y:S04]  /*37290*/  LDL.LU R5, [R1+0x1408] ;  /* 0x0014080001057983 */ /* 0x010ee80000300800 */
[----:B------:R-:W3:Y:S04]  /*372a0*/  LDL.LU R6, [R1+0x1000] ;  /* 0x0010000001067983 */ /* 0x000ee80000300800 */
[----:B------:R-:W3:Y:S01]  /*372b0*/  LDL.LU R7, [R1+0x1008] ;  /* 0x0010080001077983 */ /* 0x000ee20000300800 */
[----:B------:R-:W-:Y:S06]  /*372c0*/  BAR.SYNC.DEFER_BLOCKING 0x0 ;  /* 0x0000000000007b1d */ /* 0x000fec0000010000 */
[----:B------:R4:W-:Y:S02]  /*372d0*/  STL [R1+0x20f0], R8 ;  /* 0x0020f00801007387 */ /* 0x0009e40000100800 */
[----:B----4-:R-:W-:Y:S01]  /*372e0*/  VIADD R8, R8, UR5 ;  /* 0x0000000508087c36 */ /* 0x010fe20008000000 */
[----:B------:R-:W-:-:S04]  /*372f0*/  ULDC UR5, c[0x0][0x248] ;  /* 0x0000920000057ab9 */ /* 0x000fc80000000800 */
[----:B------:R4:W-:Y:S04]  /*37300*/  STL [R1+0x20f4], R8 ;  /* 0x0020f40801007387 */ /* 0x0009e80000100800 */
[----:B--2---:R-:W-:Y:S01]  /*37310*/  STL.64 [R1+0x1e20], R16 ;  /* 0x001e201001007387 */ /* 0x004fe20000100a00 */
[----:B----4-:R-:W-:-:S03]  /*37320*/  VIADD R8, R8, UR10 ;  /* 0x0000000a08087c36 */ /* 0x010fc60008000000 */
[----:B------:R-:W-:Y:S01]  /*37330*/  STL.64 [R1+0x1e28], R18 ;  /* 0x001e281201007387 */ /* 0x000fe20000100a00 */
[----:B------:R-:W-:-:S03]  /*37340*/  ULDC UR10, c[0x0][0x248] ;  /* 0x00009200000a7ab9 */ /* 0x000fc60000000800 */
[----:B------:R2:W-:Y:S02]  /*37350*/  STL [R1+0x20f8], R8 ;  /* 0x0020f80801007387 */ /* 0x0005e40000100800 */
[----:B--2---:R-:W-:Y:S01]  /*37360*/  VIADD R8, R8, UR5 ;  /* 0x0000000508087c36 */ /* 0x004fe20008000000 */
[----:B------:R-:W-:Y:S01]  /*37370*/  ULDC UR5, c[0x0][0x248] ;  /* 0x0000920000057ab9 */ /* 0x000fe20000000800 */
[----:B---3--:R2:W-:Y:S01]  /*37380*/  STSM.16.M88.4 [R0], R4 ;  /* 0x0000000400007844 */ /* 0x0085e20000000200 */
[----:B------:R-:W-:Y:S06]  /*37390*/  BAR.SYNC.DEFER_BLOCKING 0x0 ;  /* 0x0000000000007b1d */ /* 0x000fec0000010000 */
[----:B--2---:R-:W2:Y:S04]  /*373a0*/  LDL.LU R4, [R1+0xc00] ;  /* 0x000c000001047983 */ /* 0x004ea80000300800 */
[----:B------:R3:W-:Y:S04]  /*373b0*/  STL [R1+0x20fc], R8 ;  /* 0x0020fc0801007387 */ /* 0x0007e80000100800 */
[----:B------:R-:W2:Y:S04]  /*373c0*/  LDL.LU R5, [R1+0xc08] ;  /* 0x000c080001057983 */ /* 0x000ea80000300800 */
[----:B------:R-:W2:Y:S04]  /*373d0*/  LDL.LU R6, [R1+0x800] ;  /* 0x0008000001067983 */ /* 0x000ea80000300800 */
[----:B------:R-:W2:Y:S04]  /*373e0*/  LDL.LU R7, [R1+0x808] ;  /* 0x0008080001077983 */ /* 0x000ea80000300800 */
[----:B------:R-:W4:Y:S01]  /*373f0*/  LDS.128 R16, [R2] ;  /* 0x0000000002107984 */ /* 0x000f220000000c00 */
[----:B---3--:R-:W-:Y:S01]  /*37400*/  VIADD R8, R8, UR9 ;  /* 0x0000000908087c36 */ /* 0x008fe20008000000 */
[----:B------:R-:W-:Y:S01]  /*37410*/  ULDC UR9, c[0x0][0x248] ;  /* 0x0000920000097ab9 */ /* 0x000fe20000000800 */
[----:B------:R-:W-:Y:S06]  /*37420*/  BAR.SYNC.DEFER_BLOCKING 0x0 ;  /* 0x0000000000007b1d */ /* 0x000fec0000010000 */
[----:B------:R3:W-:Y:S02]  /*37430*/  STL [R1+0x2100], R8 ;  /* 0x0021000801007387 */ /* 0x0007e40000100800 */
[----:B---3--:R-:W-:Y:S01]  /*37440*/  VIADD R8, R8, UR5 ;  /* 0x0000000508087c36 */ /* 0x008fe20008000000 */
[----:B------:R-:W-:-:S04]  /*37450*/  ULDC UR5, c[0x0][0x248] ;  /* 0x0000920000057ab9 */ /* 0x000fc80000000800 */
[----:B------:R3:W-:Y:S02]  /*37460*/  STL [R1+0x2104], R8 ;  /* 0x0021040801007387 */ /* 0x0007e40000100800 */
[----:B---3--:R-:W-:Y:S01]  /*37470*/  VIADD R8, R8, UR10 ;  /* 0x0000000a08087c36 */ /* 0x008fe20008000000 */
[----:B------:R-:W-:Y:S01]  /*37480*/  ULDC UR10, c[0x0][0x248] ;  /* 0x00009200000a7ab9 */ /* 0x000fe20000000800 */
[----:B----4-:R-:W-:Y:S04]  /*37490*/  STL.64 [R1+0x1e10], R16 ;  /* 0x001e101001007387 */ /* 0x010fe80000100a00 */
[----:B------:R-:W-:Y:S04]  /*374a0*/  STL.64 [R1+0x1e18], R18 ;  /* 0x001e181201007387 */ /* 0x000fe80000100a00 */
[----:B------:R3:W-:Y:S02]  /*374b0*/  STL [R1+0x2108], R8 ;  /* 0x0021080801007387 */ /* 0x0007e40000100800 */
[----:B---3--:R-:W-:Y:S01]  /*374c0*/  VIADD R8, R8, UR5 ;  /* 0x0000000508087c36 */ /* 0x008fe20008000000 */
[----:B------:R-:W-:Y:S01]  /*374d0*/  ULDC UR5, c[0x0][0x248] ;  /* 0x0000920000057ab9 */ /* 0x000fe20000000800 */
[----:B--2---:R2:W-:Y:S01]  /*374e0*/  STSM.16.M88.4 [R0], R4 ;  /* 0x0000000400007844 */ /* 0x0045e20000000200 */
[----:B------:R-:W-:Y:S06]  /*374f0*/  BAR.SYNC.DEFER_BLOCKING 0x0 ;  /* 0x0000000000007b1d */ /* 0x000fec0000010000 */
[----:B--2---:R-:W2:Y:S04]  /*37500*/  LDL.LU R4, [R1+0x400] ;  /* 0x0004000001047983 */ /* 0x004ea80000300800 */
[----:B------:R3:W-:Y:S04]  /*37510*/  STL [R1+0x210c], R8 ;  /* 0x00210c0801007387 */ /* 0x0007e80000100800 */
[----:B------:R-:W2:Y:S04]  /*37520*/  LDL.LU R5, [R1+0x408] ;  /* 0x0004080001057983 */ /* 0x000ea80000300800 */
[----:B------:R-:W2:Y:S04]  /*37530*/  LDL.LU R6, [R1] ;  /* 0x0000000001067983 */ /* 0x000ea80000300800 */
        /* <DEDUP_REMOVED lines=89> */
[----:B------:R-:W-:Y:S01]  /*37ad0*/  LDS.128 R248, [R2] ;  /* 0x0000000002f87984 */ /* 0x000fe20000000c00 */
        /* <DEDUP_REMOVED lines=203> */
[----:B----4-:R-:W-:Y:S04]  /*38790*/  STL.64 [R1], R16 ;  /* 0x0000001001007387 */ /* 0x010fe80000100a00 */
        /* <DEDUP_REMOVED lines=606> */
[----:B------:R-:W-:Y:S01]  /*3ad80*/  BAR.SYNC.DEFER_BLOCKING 0x0 ;  /* 0x0000000000007b1d */ /* 0x000fe20000010000 */
[----:B---3--:R-:W-:-:S05]  /*3ad90*/  VIADD R8, R8, UR9 ;  /* 0x0000000908087c36 */ /* 0x008fca0008000000 */
[----:B------:R-:W-:Y:S01]  /*3ada0*/  ULDC UR9, c[0x0][0x248] ;  /* 0x0000920000097ab9 */ /* 0x000fe20000000800 */
        /* <DEDUP_REMOVED lines=10> */
[----:B------:R-:W-:-:S04]  /*3ae50*/  ULDC UR5, c[0x0][0x248] ;  /* 0x0000920000057ab9 */ /* 0x000fc80000000800 */
[----:B------:R-:W-:Y:S04]  /*3ae60*/  STL [R1+0x23b4], R8 ;  /* 0x0023b40801007387 */ /* 0x000fe80000100800 */
[----:B--2---:R2:W-:Y:S01]  /*3ae70*/  STSM.16.M88.4 [R0], R4 ;  /* 0x0000000400007844 */ /* 0x0045e20000000200 */
[----:B------:R-:W-:Y:S01]  /*3ae80*/  BAR.SYNC.DEFER_BLOCKING 0x0 ;  /* 0x0000000000007b1d */ /* 0x000fe20000010000 */
[----:B--2---:R-:W-:Y:S01]  /*3ae90*/  LOP3.LUT R0, R3, 0x7f, RZ, 0xc0, !PT ;  /* 0x0000007f03007812 */ /* 0x004fe200078ec0ff */
[----:B------:R-:W-:-:S04]  /*3aea0*/  VIADD R3, R8, UR5 ;  /* 0x0000000508037c36 */ /* 0x000fc80008000000 */
[----:B------:R-:W2:Y:S01]  /*3aeb0*/  LDL.LU R4, [R1+0x1454] ;  /* 0x0014540001047983 */ /* 0x000ea20000300800 */
[----:B------:R-:W-:-:S03]  /*3aec0*/  ULDC UR5, c[0x0][0x248] ;  /* 0x0000920000057ab9 */ /* 0x000fc60000000800 */
[----:B------:R-:W3:Y:S01]  /*3aed0*/  LDS.128 R16, [R2] ;  /* 0x0000000002107984 */ /* 0x000ee20000000c00 */
[----:B------:R-:W-:Y:S01]  /*3aee0*/  LEA R0, R0, UR44, 0x4 ;  /* 0x0000002c00007c11 */ /* 0x000fe2000f8e20ff */
[----:B------:R-:W4:Y:S01]  /*3aef0*/  LDC R8, c[0x0][0x244] ;  /* 0x00009100ff087b82 */ /* 0x000f220000000800 */
[C---:B------:R-:W-:Y:S01]  /*3af00*/  VIADD R99, R10.reuse, 0x17f ;  /* 0x0000017f0a637836 */ /* 0x040fe20000000000 */
[----:B------:R-:W2:Y:S01]  /*3af10*/  LDL.LU R5, [R1+0x145c] ;  /* 0x00145c0001057983 */ /* 0x000ea20000300800 */
[----:B------:R-:W-:Y:S01]  /*3af20*/  LOP3.LUT R169, R169, 0x7fffffff, RZ, 0xc0, !PT ;  /* 0x7fffffffa9a97812 */ /* 0x000fe200078ec0ff */
[----:B------:R-:W-:Y:S01]  /*3af30*/  VIADD R98, R10, 0x17e ;  /* 0x0000017e0a627836 */ /* 0x000fe20000000000 */
[----:B------:R-:W-:Y:S01]  /*3af40*/  ULDC UR44, c[0x0][0x228] ;  /* 0x00008a00002c7ab9 */ /* 0x000fe20000000800 */
[----:B------:R1:W-:Y:S04]  /*3af50*/  STL [R1+0x23b8], R3 ;  /* 0x0023b80301007387 */ /* 0x0003e80000100800 */
[----:B------:R-:W2:Y:S04]  /*3af60*/  LDL.LU R6, [R1+0x1054] ;  /* 0x0010540001067983 */ /* 0x000ea80000300800 */
[----:B------:R-:W2:Y:S01]  /*3af70*/  LDL.LU R7, [R1+0x105c] ;  /* 0x00105c0001077983 */ /* 0x000ea20000300800 */
[----:B------:R-:W-:Y:S01]  /*3af80*/  BAR.SYNC.DEFER_BLOCKING 0x0 ;  /* 0x0000000000007b1d */ /* 0x000fe20000010000 */
[----:B-1----:R-:W-:-:S05]  /*3af90*/  VIADD R3, R3, UR9 ;  /* 0x0000000903037c36 */ /* 0x002fca0008000000 */
[----:B------:R-:W-:Y:S01]  /*3afa0*/  ULDC UR9, c[0x0][0x248] ;  /* 0x0000920000097ab9 */ /* 0x000fe20000000800 */
[----:B------:R1:W-:Y:S02]  /*3afb0*/  STL [R1+0x23bc], R3 ;  /* 0x0023bc0301007387 */ /* 0x0003e40000100800 */
[----:B-1----:R-:W-:Y:S01]  /*3afc0*/  VIADD R3, R3, UR10 ;  /* 0x0000000a03037c36 */ /* 0x002fe20008000000 */
[----:B------:R-:W-:Y:S01]  /*3afd0*/  ULDC UR10, c[0x0][0x248] ;  /* 0x00009200000a7ab9 */ /* 0x000fe20000000800 */
[----:B---3--:R-:W-:Y:S04]  /*3afe0*/  STL.64 [R1+0xc40], R16 ;  /* 0x000c401001007387 */ /* 0x008fe80000100a00 */
[----:B------:R-:W-:Y:S04]  /*3aff0*/  STL.64 [R1+0xc48], R18 ;  /* 0x000c481201007387 */ /* 0x000fe80000100a00 */
[----:B------:R1:W-:Y:S02]  /*3b000*/  STL [R1+0x23c0], R3 ;  /* 0x0023c00301007387 */ /* 0x0003e40000100800 */
[----:B-1----:R-:W-:Y:S01]  /*3b010*/  VIADD R3, R3, UR5 ;  /* 0x0000000503037c36 */ /* 0x002fe20008000000 */
[----:B------:R-:W-:-:S03]  /*3b020*/  ULDC UR5, c[0x0][0x248] ;  /* 0x0000920000057ab9 */ /* 0x000fc60000000800 */
[----:B------:R-:W-:Y:S01]  /*3b030*/  VIADD R2, R3, UR5 ;  /* 0x0000000503027c36 */ /* 0x000fe20008000000 */
[----:B------:R-:W-:Y:S01]  /*3b040*/  STL [R1+0x23c4], R3 ;  /* 0x0023c40301007387 */ /* 0x000fe20000100800 */
[----:B------:R-:W-:-:S03]  /*3b050*/  ULDC UR5, c[0x0][0x248] ;  /* 0x0000920000057ab9 */ /* 0x000fc60000000800 */
[----:B--2---:R1:W-:Y:S01]  /*3b060*/  STSM.16.M88.4 [R152], R4 ;  /* 0x0000000498007844 */ /* 0x0043e20000000200 */
[----:B------:R-:W-:Y:S06]  /*3b070*/  BAR.SYNC.DEFER_BLOCKING 0x0 ;  /* 0x0000000000007b1d */ /* 0x000fec0000010000 */
[----:B-1----:R-:W2:Y:S04]  /*3b080*/  LDL.LU R4, [R1+0xc54] ;  /* 0x000c540001047983 */ /* 0x002ea80000300800 */
[----:B------:R1:W-:Y:S04]  /*3b090*/  STL [R1+0x23c8], R2 ;  /* 0x0023c80201007387 */ /* 0x0003e80000100800 */
[----:B------:R-:W2:Y:S04]  /*3b0a0*/  LDL.LU R5, [R1+0xc5c] ;  /* 0x000c5c0001057983 */ /* 0x000ea80000300800 */
[----:B------:R-:W2:Y:S04]  /*3b0b0*/  LDL.LU R6, [R1+0x854] ;  /* 0x0008540001067983 */ /* 0x000ea80000300800 */
[----:B------:R-:W2:Y:S04]  /*3b0c0*/  LDL.LU R7, [R1+0x85c] ;  /* 0x00085c0001077983 */ /* 0x000ea80000300800 */
[----:B------:R-:W3:Y:S01]  /*3b0d0*/  LDS.128 R16, [R0] ;  /* 0x0000000000107984 */ /* 0x000ee20000000c00 */
[----:B-1----:R-:W-:Y:S01]  /*3b0e0*/  VIADD R2, R2, UR9 ;  /* 0x0000000902027c36 */ /* 0x002fe20008000000 */
[----:B------:R-:W-:Y:S01]  /*3b0f0*/  ULDC UR9, c[0x0][0x248] ;  /* 0x0000920000097ab9 */ /* 0x000fe20000000800 */
[----:B------:R-:W-:Y:S06]  /*3b100*/  BAR.SYNC.DEFER_BLOCKING 0x0 ;  /* 0x0000000000007b1d */ /* 0x000fec0000010000 */
[----:B------:R1:W-:Y:S02]  /*3b110*/  STL [R1+0x23cc], R2 ;  /* 0x0023cc0201007387 */ /* 0x0003e40000100800 */
[----:B-1----:R-:W-:Y:S01]  /*3b120*/  VIADD R2, R2, UR5 ;  /* 0x0000000502027c36 */ /* 0x002fe20008000000 */
[----:B------:R-:W-:-:S04]  /*3b130*/  ULDC UR5, c[0x0][0x248] ;  /* 0x0000920000057ab9 */ /* 0x000fc80000000800 */
[----:B------:R1:W-:Y:S02]  /*3b140*/  STL [R1+0x23d0], R2 ;  /* 0x0023d00201007387 */ /* 0x0003e40000100800 */
[----:B-1----:R-:W-:Y:S01]  /*3b150*/  VIADD R2, R2, UR10 ;  /* 0x0000000a02027c36 */ /* 0x002fe20008000000 */
[----:B------:R-:W-:Y:S01]  /*3b160*/  ULDC UR10, c[0x0][0x248] ;  /* 0x00009200000a7ab9 */ /* 0x000fe20000000800 */
[----:B---3--:R-:W-:Y:S04]  /*3b170*/  STL.64 [R1+0x840], R16 ;  /* 0x0008401001007387 */ /* 0x008fe80000100a00 */
[----:B------:R-:W-:Y:S04]  /*3b180*/  STL.64 [R1+0x848], R18 ;  /* 0x0008481201007387 */ /* 0x000fe80000100a00 */
[----:B------:R1:W-:Y:S02]  /*3b190*/  STL [R1+0x23d4], R2 ;  /* 0x0023d40201007387 */ /* 0x0003e40000100800 */
[----:B-1----:R-:W-:Y:S01]  /*3b1a0*/  VIADD R2, R2, UR5 ;  /* 0x0000000502027c36 */ /* 0x002fe20008000000 */
[----:B------:R-:W-:Y:S01]  /*3b1b0*/  ULDC UR5, c[0x0][0x248] ;  /* 0x0000920000057ab9 */ /* 0x000fe20000000800 */
        /* <DEDUP_REMOVED lines=30> */
[----:B------:R-:W-:Y:S01]  /*3b3a0*/  BAR.SYNC.DEFER_BLOCKING 0x0 ;  /* 0x0000000000007b1d */ /* 0x000fe20000010000 */
[----:B-1----:R-:W-:-:S05]  /*3b3b0*/  VIADD R2, R2, UR9 ;  /* 0x0000000902027c36 */ /* 0x002fca0008000000 */
[----:B------:R-:W-:Y:S01]  /*3b3c0*/  ULDC UR9, c[0x0][0x248] ;  /* 0x0000920000097ab9 */ /* 0x000fe20000000800 */
[----:B------:R1:W-:Y:S02]  /*3b3d0*/  STL [R1+0x23ec], R2 ;  /* 0x0023ec0201007387 */ /* 0x0003e40000100800 */
[----:B-1----:R-:W-:Y:S01]  /*3b3e0*/  VIADD R2, R2, UR5 ;  /* 0x0000000502027c36 */ /* 0x002fe20008000000 */
[----:B------:R-:W-:-:S04]  /*3b3f0*/  ULDC UR5, c[0x0][0x248] ;  /* 0x0000920000057ab9 */ /* 0x000fc80000000800 */
[----:B------:R1:W-:Y:S02]  /*3b400*/  STL [R1+0x23f0], R2 ;  /* 0x0023f00201007387 */ /* 0x0003e40000100800 */
[----:B-1----:R-:W-:Y:S01]  /*3b410*/  VIADD R2, R2, UR10 ;  /* 0x0000000a02027c36 */ /* 0x002fe20008000000 */
[----:B------:R-:W-:Y:S01]  /*3b420*/  ULDC UR10, c[0x0][0x248] ;  /* 0x00009200000a7ab9 */ /* 0x000fe20000000800 */
[----:B---3--:R-:W-:Y:S02]  /*3b430*/  STL.64 [R1+0x50], R16 ;  /* 0x0000501001007387 */ /* 0x008fe40000100a00 */
[----:B------:R-:W-:Y:S01]  /*3b440*/  VIADD R24, R2, UR5 ;  /* 0x0000000502187c36 */ /* 0x000fe20008000000 */
[----:B------:R-:W-:Y:S01]  /*3b450*/  ULDC UR5, c[0x0][0x248] ;  /* 0x0000920000057ab9 */ /* 0x000fe20000000800 */
[----:B------:R-:W-:Y:S04]  /*3b460*/  STL.64 [R1+0x58], R18 ;  /* 0x0000581201007387 */ /* 0x000fe80000100a00 */
[----:B------:R-:W-:Y:S04]  /*3b470*/  STL [R1+0x23f4], R2 ;  /* 0x0023f40201007387 */ /* 0x000fe80000100800 */
[----:B--2---:R1:W-:Y:S01]  /*3b480*/  STSM.16.M88.4 [R152], R4 ;  /* 0x0000000498007844 */ /* 0x0043e20000000200 */
[----:B------:R-:W-:Y:S06]  /*3b490*/  BAR.SYNC.DEFER_BLOCKING 0x0 ;  /* 0x0000000000007b1d */ /* 0x000fec0000010000 */
[----:B-1----:R-:W2:Y:S04]  /*3b4a0*/  LDL.LU R4, [R1+0x1460] ;  /* 0x0014600001047983 */ /* 0x002ea80000300800 */
[----:B------:R-:W-:Y:S04]  /*3b4b0*/  STL [R1+0x2118], R24 ;  /* 0x0021181801007387 */ /* 0x000fe80000100800 */
[----:B------:R-:W2:Y:S04]  /*3b4c0*/  LDL.LU R5, [R1+0x1468] ;  /* 0x0014680001057983 */ /* 0x000ea80000300800 */
[----:B------:R-:W2:Y:S04]  /*3b4d0*/  LDL.LU R6, [R1+0x1060] ;  /* 0x0010600001067983 */ /* 0x000ea80000300800 */
[----:B------:R-:W2:Y:S04]  /*3b4e0*/  LDL.LU R7, [R1+0x1068] ;  /* 0x0010680001077983 */ /* 0x000ea80000300800 */
[----:B------:R-:W1:Y:S01]  /*3b4f0*/  LDS.128 R16, [R0] ;  /* 0x0000000000107984 */ /* 0x000e620000000c00 */
[----:B------:R-:W-:Y:S06]  /*3b500*/  BAR.SYNC.DEFER_BLOCKING 0x0 ;  /* 0x0000000000007b1d */ /* 0x000fec0000010000 */
[----:B-1----:R-:W-:Y:S04]  /*3b510*/  STL.64 [R1+0x1c50], R16 ;  /* 0x001c501001007387 */ /* 0x002fe80000100a00 */
[----:B------:R-:W-:Y:S04]  /*3b520*/  STL.64 [R1+0x1c58], R18 ;  /* 0x001c581201007387 */ /* 0x000fe80000100a00 */
[----:B--2---:R1:W-:Y:S01]  /*3b530*/  STSM.16.M88.4 [R152], R4 ;  /* 0x0000000498007844 */ /* 0x0043e20000000200 */
[----:B------:R-:W-:Y:S06]  /*3b540*/  BAR.SYNC.DEFER_BLOCKING 0x0 ;  /* 0x0000000000007b1d */ /* 0x000fec0000010000 */
[----:B-1----:R-:W2:Y:S04]  /*3b550*/  LDL.LU R4, [R1+0xc60] ;  /* 0x000c600001047983 */ /* 0x002ea80000300800 */
        /* <DEDUP_REMOVED lines=46> */
[----:B------:R-:W-:Y:S01]  /*3b840*/  STL.64 [R1+0x868], R30 ;  /* 0x0008681e01007387 */ /* 0x000fe20000100a00 */
[----:B------:R-:W-:Y:S01]  /*3b850*/  VIADD R185, R24, UR9 ;  /* 0x0000000918b97c36 */ /* 0x000fe20008000000 */
[----:B------:R-:W-:-:S03]  /*3b860*/  ULDC UR9, c[0x0][0x248] ;  /* 0x0000920000097ab9 */ /* 0x000fc60000000800 */
        /* <DEDUP_REMOVED lines=17> */
[----:B------:R-:W-:Y:S01]  /*3b980*/  ULDC UR5, c[0x0][0x248] ;  /* 0x0000920000057ab9 */ /* 0x000fe20000000800 */
[----:B--2---:R1:W-:Y:S02]  /*3b990*/  STSM.16.M88.4 [R152], R4 ;  /* 0x0000000498007844 */ /* 0x0043e40000000200 */
[----:B------:R-:W-:Y:S01]  /*3b9a0*/  VIADD R175, R176, UR10 ;  /* 0x0000000ab0af7c36 */ /* 0x000fe20008000000 */
[----:B------:R-:W-:Y:S01]  /*3b9b0*/  ULDC UR10, c[0x0][0x248] ;  /* 0x00009200000a7ab9 */ /* 0x000fe20000000800 */
[----:B------:R-:W-:Y:S06]  /*3b9c0*/  BAR.SYNC.DEFER_BLOCKING 0x0 ;  /* 0x0000000000007b1d */ /* 0x000fec0000010000 */
[----:B-1----:R-:W2:Y:S04]  /*3b9d0*/  LDL.LU R4, [R1+0x464] ;  /* 0x0004640001047983 */ /* 0x002ea80000300800 */
[----:B------:R-:W2:Y:S04]  /*3b9e0*/  LDL.LU R5, [R1+0x46c] ;  /* 0x00046c0001057983 */ /* 0x000ea80000300800 */
[----:B------:R-:W2:Y:S04]  /*3b9f0*/  LDL.LU R6, [R1+0x64] ;  /* 0x0000640001067983 */ /* 0x000ea80000300800 */
[----:B------:R-:W2:Y:S01]  /*3ba00*/  LDL.LU R7, [R1+0x6c] ;  /* 0x00006c0001077983 */ /* 0x000ea20000300800 */
[----:B------:R-:W-:Y:S01]  /*3ba10*/  VIADD R174, R175, UR5 ;  /* 0x00000005afae7c36 */ /* 0x000fe20008000000 */
[----:B------:R-:W-:-:S02]  /*3ba20*/  ULDC UR5, c[0x0][0x248] ;  /* 0x0000920000057ab9 */ /* 0x000fc40000000800 */
[----:B------:R-:W1:Y:S01]  /*3ba30*/  LDS.128 R28, [R0] ;  /* 0x00000000001c7984 */ /* 0x000e620000000c00 */
[----:B------:R-:W-:Y:S01]  /*3ba40*/  VIADD R173, R174, UR9 ;  /* 0x00000009aead7c36 */ /* 0x000fe20008000000 */
[----:B------:R-:W-:Y:S01]  /*3ba50*/  ULDC UR9, c[0x0][0x248] ;  /* 0x0000920000097ab9 */ /* 0x000fe20000000800 */
[----:B------:R-:W-:Y:S02]  /*3ba60*/  BAR.SYNC.DEFER_BLOCKING 0x0 ;  /* 0x0000000000007b1d */ /* 0x000fe40000010000 */
[----:B------:R-:W-:-:S04]  /*3ba70*/  VIADD R172, R173, UR5 ;  /* 0x00000005adac7c36 */ /* 0x000fc80008000000 */
[----:B------:R-:W-:Y:S01]  /*3ba80*/  VIADD R171, R172, UR10 ;  /* 0x0000000aacab7c36 */ /* 0x000fe20008000000 */
[----:B------:R-:W-:Y:S01]  /*3ba90*/  ULDC UR5, c[0x0][0x248] ;  /* 0x0000920000057ab9 */ /* 0x000fe20000000800 */
[----:B------:R-:W-:Y:S02]  /*3baa0*/  ULDC UR10, c[0x0][0x248] ;  /* 0x00009200000a7ab9 */ /* 0x000fe40000000800 */
        /* <DEDUP_REMOVED lines=21> */
[----:B------:R-:W-:-:S04]  /*3bc00*/  ULDC UR5, c[0x0][0x248] ;  /* 0x0000920000057ab9 */ /* 0x000fc80000000800 */
[----:B------:R3:W-:Y:S04]  /*3bc10*/  STL [R1+0x23f8], R2 ;  /* 0x0023f80201007387 */ /* 0x0007e80000100800 */
[----:B-1----:R-:W-:Y:S01]  /*3bc20*/  STL.64 [R1+0x850], R28 ;  /* 0x0008501c01007387 */ /* 0x002fe20000100a00 */
[----:B---3--:R-:W-:-:S03]  /*3bc30*/  VIADD R2, R2, UR10 ;  /* 0x0000000a02027c36 */ /* 0x008fc60008000000 */
[----:B------:R-:W-:Y:S01]  /*3bc40*/  STL.64 [R1+0x858], R30 ;  /* 0x0008581e01007387 */ /* 0x000fe20000100a00 */
[----:B------:R-:W-:-:S03]  /*3bc50*/  ULDC UR10, c[0x0][0x248] ;  /* 0x00009200000a7ab9 */ /* 0x000fc60000000800 */
[----:B------:R1:W-:Y:S02]  /*3bc60*/  STL [R1+0x23fc], R2 ;  /* 0x0023fc0201007387 */ /* 0x0003e40000100800 */
[----:B-1----:R-:W-:Y:S01]  /*3bc70*/  VIADD R2, R2, UR5 ;  /* 0x0000000502027c36 */ /* 0x002fe20008000000 */
[----:B------:R-:W-:-:S04]  /*3bc80*/  ULDC UR5, c[0x0][0x248] ;  /* 0x0000920000057ab9 */ /* 0x000fc80000000800 */
[----:B------:R1:W-:Y:S02]  /*3bc90*/  STL [R1+0x2400], R2 ;  /* 0x0024000201007387 */ /* 0x0003e40000100800 */
[----:B-1----:R-:W-:Y:S01]  /*3bca0*/  VIADD R2, R2, UR5 ;  /* 0x0000000502027c36 */ /* 0x002fe20008000000 */
[----:B------:R-:W-:-:S04]  /*3bcb0*/  ULDC UR5, c[0x0][0x244] ;  /* 0x0000910000057ab9 */ /* 0x000fc80000000800 */
[----:B------:R1:W-:Y:S02]  /*3bcc0*/  STL [R1+0x2404], R2 ;  /* 0x0024040201007387 */ /* 0x0003e40000100800 */
[----:B-1----:R-:W-:Y:S01]  /*3bcd0*/  VIADD R2, R2, UR9 ;  /* 0x0000000902027c36 */ /* 0x002fe20008000000 */
[----:B------:R-:W-:-:S04]  /*3bce0*/  ULDC UR9, c[0x0][0x248] ;  /* 0x0000920000097ab9 */ /* 0x000fc80000000800 */
[----:B------:R1:W-:Y:S02]  /*3bcf0*/  STL [R1+0x2408], R2 ;  /* 0x0024080201007387 */ /* 0x0003e40000100800 */
[----:B-1----:R-:W-:Y:S02]  /*3bd00*/  VIADD R2, R2, UR10 ;  /* 0x0000000a02027c36 */ /* 0x002fe40008000000 */
[----:B--2---:R1:W-:Y:S01]  /*3bd10*/  STSM.16.M88.4 [R152], R4 ;  /* 0x0000000498007844 */ /* 0x0043e20000000200 */
[----:B------:R-:W-:Y:S06]  /*3bd20*/  BAR.SYNC.DEFER_BLOCKING 0x0 ;  /* 0x0000000000007b1d */ /* 0x000fec0000010000 */
[----:B-1----:R-:W2:Y:S04]  /*3bd30*/  LDL.LU R4, [R1+0x1c70] ;  /* 0x001c700001047983 */ /* 0x002ea80000300800 */
[----:B------:R-:W2:Y:S04]  /*3bd40*/  LDL.LU R5, [R1+0x1c78] ;  /* 0x001c780001057983 */ /* 0x000ea80000300800 */
[----:B------:R-:W2:Y:S04]  /*3bd50*/  LDL.LU R6, [R1+0x1870] ;  /* 0x0018700001067983 */ /* 0x000ea80000300800 */
[----:B------:R1:W-:Y:S04]  /*3bd60*/  STL [R1+0x240c], R2 ;  /* 0x00240c0201007387 */ /* 0x0003e80000100800 */
[----:B------:R-:W2:Y:S04]  /*3bd70*/  LDL.LU R7, [R1+0x1878] ;  /* 0x0018780001077983 */ /* 0x000ea80000300800 */
[----:B------:R-:W3:Y:S01]  /*3bd80*/  LDS.128 R28, [R0] ;  /* 0x00000000001c7984 */ /* 0x000ee20000000c00 */
[----:B------:R-:W-:Y:S01]  /*3bd90*/  BAR.SYNC.DEFER_BLOCKING 0x0 ;  /* 0x0000000000007b1d */ /* 0x000fe20000010000 */
[----:B-1----:R-:W-:-:S02]  /*3bda0*/  VIADD R2, R2, UR9 ;  /* 0x0000000902027c36 */ /* 0x002fc40008000000 */
[----:B------:R-:W-:-:S03]  /*3bdb0*/  IMAD R3, R11, UR5, RZ ;  /* 0x000000050b037c24 */ /* 0x000fc6000f8e02ff */
[----:B------:R-:W-:Y:S01]  /*3bdc0*/  ULDC UR5, c[0x0][0x248] ;  /* 0x0000920000057ab9 */ /* 0x000fe20000000800 */
[----:B------:R-:W-:Y:S01]  /*3bdd0*/  ULDC UR9, c[0x0][0x248] ;  /* 0x0000920000097ab9 */ /* 0x000fe20000000800 */
[----:B------:R1:W-:Y:S02]  /*3bde0*/  STL [R1+0x2410], R2 ;  /* 0x0024100201007387 */ /* 0x0003e40000100800 */
[----:B-1----:R-:W-:Y:S01]  /*3bdf0*/  VIADD R2, R2, UR11 ;  /* 0x0000000b02027c36 */ /* 0x002fe20008000000 */
[----:B------:R-:W-:-:S03]  /*3be00*/  ULDC.64 UR10, c[0x0][0x220] ;  /* 0x00008800000a7ab9 */ /* 0x000fc60000000a00 */
[----:B------:R-:W-:Y:S01]  /*3be10*/  VIADD R25, R2, UR12 ;  /* 0x0000000c02197c36 */ /* 0x000fe20008000000 */
[----:B------:R-:W-:Y:S01]  /*3be20*/  ULDC.64 UR12, c[0x0][0x220] ;  /* 0x00008800000c7ab9 */ /* 0x000fe20000000a00 */
[----:B---3--:R-:W-:Y:S04]  /*3be30*/  STL.64 [R1+0x460], R28 ;  /* 0x0004601c01007387 */ /* 0x008fe80000100a00 */
[----:B------:R-:W-:Y:S04]  /*3be40*/  STL.64 [R1+0x468], R30 ;  /* 0x0004681e01007387 */ /* 0x000fe80000100a00 */
[----:B------:R-:W-:Y:S04]  /*3be50*/  STL [R1+0x2414], R2 ;  /* 0x0024140201007387 */ /* 0x000fe80000100800 */
[----:B------:R-:W-:Y:S04]  /*3be60*/  STL [R1+0x2418], R25 ;  /* 0x0024181901007387 */ /* 0x000fe80000100800 */
[----:B--2---:R1:W-:Y:S02]  /*3be70*/  STSM.16.M88.4 [R152], R4 ;  /* 0x0000000498007844 */ /* 0x0043e40000000200 */
[----:B-1----:R-:W-:Y:S01]  /*3be80*/  VIADD R4, R25, UR5 ;  /* 0x0000000519047c36 */ /* 0x002fe20008000000 */
[----:B------:R-:W-:-:S03]  /*3be90*/  ULDC UR5, c[0x0][0x248] ;  /* 0x0000920000057ab9 */ /* 0x000fc60000000800 */
[----:B------:R-:W-:Y:S01]  /*3bea0*/  VIADD R6, R4, UR5 ;  /* 0x0000000504067c36 */ /* 0x000fe20008000000 */
[----:B------:R-:W-:Y:S01]  /*3beb0*/  STL [R1+0x241c], R4 ;  /* 0x00241c0401007387 */ /* 0x000fe20000100800 */
[----:B------:R-:W-:-:S03]  /*3bec0*/  ULDC UR5, c[0x0][0x248] ;  /* 0x0000920000057ab9 */ /* 0x000fc60000000800 */
[----:B------:R1:W-:Y:S01]  /*3bed0*/  STL [R1+0x2420], R6 ;  /* 0x0024200601007387 */ /* 0x0003e20000100800 */
[----:B----4-:R-:W-:Y:S02]  /*3bee0*/  IMAD R5, R8, 0x80, R3 ;  /* 0x0000008008057824 */ /* 0x010fe400078e0203 */
[----:B-1----:R-:W-:Y:S01]  /*3bef0*/  VIADD R6, R6, UR5 ;  /* 0x0000000506067c36 */ /* 0x002fe20008000000 */
[----:B------:R-:W-:-:S04]  /*3bf00*/  ULDC UR5, c[0x0][0x248] ;  /* 0x0000920000057ab9 */ /* 0x000fc80000000800 */
[----:B------:R1:W-:Y:S02]  /*3bf10*/  STL [R1+0x2424], R6 ;  /* 0x0024240601007387 */ /* 0x0003e40000100800 */
[----:B-1----:R-:W-:Y:S01]  /*3bf20*/  VIADD R6, R6, UR5 ;  /* 0x0000000506067c36 */ /* 0x002fe20008000000 */
[----:B------:R-:W-:-:S03]  /*3bf30*/  ULDC UR5, c[0x0][0x248] ;  /* 0x0000920000057ab9 */ /* 0x000fc60000000800 */
[----:B------:R-:W-:Y:S01]  /*3bf40*/  VIADD R8, R6, UR5 ;  /* 0x0000000506087c36 */ /* 0x000fe20008000000 */
[----:B------:R-:W-:Y:S01]  /*3bf50*/  STL [R1+0x2428], R6 ;  /* 0x0024280601007387 */ /* 0x000fe20000100800 */
[----:B------:R-:W-:Y:S02]  /*3bf60*/  ULDC UR5, c[0x0][0x248] ;  /* 0x0000920000057ab9 */ /* 0x000fe40000000800 */
[----:B------:R-:W-:Y:S01]  /*3bf70*/  VIADD R25, R8, UR9 ;  /* 0x0000000908197c36 */ /* 0x000fe20008000000 */
[----:B------:R-:W-:Y:S01]  /*3bf80*/  STL [R1+0x242c], R8 ;  /* 0x00242c0801007387 */ /* 0x000fe20000100800 */
[----:B------:R-:W-:Y:S01]  /*3bf90*/  LEA R2, P2, R3, UR10, 0x2 ;  /* 0x0000000a03027c11 */ /* 0x000fe2000f8410ff */
[----:B------:R-:W-:Y:S01]  /*3bfa0*/  IMAD R7, R9, 0x80, R5 ;  /* 0x0000008009077824 */ /* 0x000fe200078e0205 */
[----:B------:R-:W-:Y:S01]  /*3bfb0*/  LOP3.LUT R168, R168, 0x7fffffff, RZ, 0xc0, !PT ;  /* 0x7fffffffa8a87812 */ /* 0x000fe200078ec0ff */
[----:B------:R1:W-:Y:S01]  /*3bfc0*/  STL [R1+0x2430], R25 ;  /* 0x0024301901007387 */ /* 0x0003e20000100800 */
[----:B------:R-:W-:Y:S01]  /*3bfd0*/  VIADD R97, R10, 0x17d ;  /* 0x0000017d0a617836 */ /* 0x000fe20000000000 */
[----:B------:R-:W-:Y:S01]  /*3bfe0*/  ULDC UR9, c[0x0][0x228] ;  /* 0x00008a0000097ab9 */ /* 0x000fe20000000800 */
        /* <DEDUP_REMOVED lines=253> */
[----:B------:R-:W-:Y:S01]  /*3cfc0*/  LEA.HI.X.SX32 R3, R3, UR11, 0x2, P2 ;  /* 0x0000000b03037c11 */ /* 0x000fe200090f16ff */
[----:B------:R-:W-:Y:S01]  /*3cfd0*/  ULDC.64 UR10, c[0x0][0x220] ;  /* 0x00008800000a7ab9 */ /* 0x000fe20000000a00 */
[----:B------:R-:W-:Y:S01]  /*3cfe0*/  IMAD R9, R186, 0x80, R7 ;  /* 0x00000080ba097824 */ /* 0x000fe200078e0207 */
[----:B------:R-:W-:Y:S01]  /*3cff0*/  ULDC UR5, c[0x0][0x228] ;  /* 0x00008a0000057ab9 */ /* 0x000fe20000000800 */
        /* <DEDUP_REMOVED lines=12> */
[----:B------:R1:W-:Y:S01]  /*3d0c0*/  STL [R1+0x25a0], R25 ;  /* 0x0025a01901007387 */ /* 0x0003e20000100800 */
[----:B------:R-:W-:Y:S01]  /*3d0d0*/  LEA R4, P2, R5, UR10, 0x2 ;  /* 0x0000000a05047c11 */ /* 0x000fe2000f8410ff */
[----:B-1----:R-:W-:Y:S01]  /*3d0e0*/  VIADD R25, R25, UR16 ;  /* 0x0000001019197c36 */ /* 0x002fe20008000000 */
[----:B------:R-:W-:-:S04]  /*3d0f0*/  ULDC UR16, c[0x0][0x248] ;  /* 0x0000920000107ab9 */ /* 0x000fc80000000800 */
[----:B------:R1:W-:Y:S01]  /*3d100*/  STL [R1+0x25a4], R25 ;  /* 0x0025a41901007387 */ /* 0x0003e20000100800 */
[----:B------:R-:W-:Y:S01]  /*3d110*/  LEA.HI.X.SX32 R5, R5, UR11, 0x2, P2 ;  /* 0x0000000b05057c11 */ /* 0x000fe200090f16ff */
[----:B------:R-:W-:Y:S01]  /*3d120*/  ULDC.64 UR10, c[0x0][0x220] ;  /* 0x00008800000a7ab9 */ /* 0x000fe20000000a00 */
[----:B-1----:R-:W-:Y:S01]  /*3d130*/  VIADD R25, R25, UR16 ;  /* 0x0000001019197c36 */ /* 0x002fe20008000000 */
[----:B------:R-:W-:-:S04]  /*3d140*/  ULDC UR16, c[0x0][0x248] ;  /* 0x0000920000107ab9 */ /* 0x000fc80000000800 */
[----:B------:R1:W-:Y:S01]  /*3d150*/  STL [R1+0x25a8], R25 ;  /* 0x0025a81901007387 */ /* 0x0003e20000100800 */
[----:B------:R-:W-:Y:S01]  /*3d160*/  LEA R6, P2, R7, UR10, 0x2 ;  /* 0x0000000a07067c11 */ /* 0x000fe2000f8410ff */
[C---:B------:R-:W-:Y:S01]  /*3d170*/  VIADD R96, R10.reuse, 0x17c ;  /* 0x0000017c0a607836 */ /* 0x040fe20000000000 */
[----:B------:R-:W-:Y:S01]  /*3d180*/  LEA R8, P3, R9, UR12, 0x2 ;  /* 0x0000000c09087c11 */ /* 0x000fe2000f8610ff */
[----:B------:R-:W-:Y:S01]  /*3d190*/  ULDC UR12, c[0x0][0x228] ;  /* 0x00008a00000c7ab9 */ /* 0x000fe20000000800 */
[----:B-1----:R-:W-:Y:S01]  /*3d1a0*/  VIADD R25, R25, UR16 ;  /* 0x0000001019197c36 */ /* 0x002fe20008000000 */
[----:B------:R-:W-:Y:S01]  /*3d1b0*/  ULDC UR16, c[0x0][0x248] ;  /* 0x0000920000107ab9 */ /* 0x000fe20000000800 */
[----:B------:R-:W-:Y:S01]  /*3d1c0*/  LEA.HI.X.SX32 R7, R7, UR11, 0x2, P2 ;  /* 0x0000000b07077c11 */ /* 0x000fe200090f16ff */
[C---:B------:R-:W-:Y:S01]  /*3d1d0*/  VIADD R95, R10.reuse, 0x17b ;  /* 0x0000017b0a5f7836 */ /* 0x040fe20000000000 */
[----:B------:R-:W-:Y:S01]  /*3d1e0*/  LEA.HI.X.SX32 R9, R9, UR13, 0x2, P3 ;  /* 0x0000000d09097c11 */ /* 0x000fe200098f16ff */
[----:B------:R1:W-:Y:S01]  /*3d1f0*/  STL [R1+0x25ac], R25 ;  /* 0x0025ac1901007387 */ /* 0x0003e20000100800 */
[----:B------:R-:W-:Y:S01]  /*3d200*/  ULDC UR13, c[0x0][0x228] ;  /* 0x00008a00000d7ab9 */ /* 0x000fe20000000800 */
[C---:B------:R-:W-:Y:S01]  /*3d210*/  VIADD R94, R10.reuse, 0x17a ;  /* 0x0000017a0a5e7836 */ /* 0x040fe20000000000 */
[----:B------:R-:W-:Y:S01]  /*3d220*/  ULDC UR11, c[0x0][0x228] ;  /* 0x00008a00000b7ab9 */ /* 0x000fe20000000800 */
[----:B------:R-:W-:Y:S01]  /*3d230*/  VIADD R93, R10, 0x179 ;  /* 0x000001790a5d7836 */ /* 0x000fe20000000000 */
[----:B------:R-:W-:Y:S01]  /*3d240*/  ULDC UR10, c[0x0][0x228] ;  /* 0x00008a00000a7ab9 */ /* 0x000fe20000000800 */
[----:B-1----:R-:W-:Y:S01]  /*3d250*/  VIADD R25, R25, UR16 ;  /* 0x0000001019197c36 */ /* 0x002fe20008000000 */
[----:B------:R-:W-:-:S02]  /*3d260*/  ULDC.64 UR16, c[0x0][0x228] ;  /* 0x00008a0000107ab9 */ /* 0x000fc40000000a00 */
[----:B------:R-:W-:Y:S01]  /*3d270*/  ISETP.LT.AND P2, PT, R13, UR16, !P1 ;  /* 0x000000100d007c0c */ /* 0x000fe2000cf41270 */
[----:B------:R-:W-:Y:S01]  /*3d280*/  ULDC UR16, c[0x0][0x248] ;  /* 0x0000920000107ab9 */ /* 0x000fe20000000800 */
[----:B------:R-:W-:-:S11]  /*3d290*/  ISETP.LT.AND P3, PT, R14, UR14, !P1 ;  /* 0x0000000e0e007c0c */ /* 0x000fd6000cf61270 */
[----:B------:R-:W-:Y:S02]  /*3d2a0*/  @P2 LOP3.LUT R170, R170, 0x100, RZ, 0xfc, !PT ;  /* 0x00000100aaaa2812 */ /* 0x000fe400078efcff */
[----:B------:R-:W-:Y:S01]  /*3d2b0*/  ISETP.LT.AND P2, PT, R12, UR15, !P1 ;  /* 0x0000000f0c007c0c */ /* 0x000fe2000cf41270 */
[----:B------:R-:W-:Y:S01]  /*3d2c0*/  ULDC.64 UR14, c[0x0][0x228] ;  /* 0x00008a00000e7ab9 */ /* 0x000fe20000000a00 */
[----:B------:R-:W-:-:S04]  /*3d2d0*/  LOP3.LUT R170, R170, 0xffffff7f, RZ, 0xc0, !PT ;  /* 0xffffff7faaaa7812 */ /* 0x000fc800078ec0ff */
[----:B------:R-:W-:Y:S02]  /*3d2e0*/  @P3 LOP3.LUT R170, R170, 0x80, RZ, 0xfc, !PT ;  /* 0x00000080aaaa3812 */ /* 0x000fe400078efcff */
[----:B------:R-:W-:Y:S01]  /*3d2f0*/  ISETP.LT.AND P1, PT, R11, UR14, !P1 ;  /* 0x0000000e0b007c0c */ /* 0x000fe2000cf21270 */
[----:B------:R1:W-:Y:S01]  /*3d300*/  STL [R1+0x25b0], R25 ;  /* 0x0025b01901007387 */ /* 0x0003e20000100800 */
[----:B------:R-:W-:Y:S01]  /*3d310*/  LOP3.LUT R170, R170, 0xffffffbf, RZ, 0xc0, !PT ;  /* 0xffffffbfaaaa7812 */ /* 0x000fe200078ec0ff */
[----:B------:R-:W-:-:S03]  /*3d320*/  ULDC UR14, c[0x0][0x248] ;  /* 0x00009200000e7ab9 */ /* 0x000fc60000000800 */
[----:B------:R-:W-:-:S04]  /*3d330*/  @P2 LOP3.LUT R170, R170, 0x40, RZ, 0xfc, !PT ;  /* 0x00000040aaaa2812 */ /* 0x000fc800078efcff */
[----:B------:R-:W-:-:S04]  /*3d340*/  LOP3.LUT R170, R170, 0xffffffdf, RZ, 0xc0, !PT ;  /* 0xffffffdfaaaa7812 */ /* 0x000fc800078ec0ff */
[----:B------:R-:W-:Y:S02]  /*3d350*/  @P1 LOP3.LUT R170, R170, 0x20, RZ, 0xfc, !PT ;  /* 0x00000020aaaa1812 */ /* 0x000fe400078efcff */
[----:B------:R-:W-:Y:S02]  /*3d360*/  ISETP.LT.AND P1, PT, R13, UR20, !P0 ;  /* 0x000000140d007c0c */ /* 0x000fe4000c721270 */
[----:B------:R-:W-:-:S11]  /*3d370*/  LOP3.LUT R170, R170, 0xffffffef, RZ, 0xc0, !PT ;  /* 0xffffffefaaaa7812 */ /* 0x000fd600078ec0ff */
[----:B------:R-:W-:Y:S02]  /*3d380*/  @P1 LOP3.LUT R170, R170, 0x10, RZ, 0xfc, !PT ;  /* 0x00000010aaaa1812 */ /* 0x000fe400078efcff */
[----:B------:R-:W-:Y:S02]  /*3d390*/  ISETP.LT.AND P1, PT, R14, UR13, !P0 ;  /* 0x0000000d0e007c0c */ /* 0x000fe4000c721270 */
[----:B------:R-:W-:Y:S01]  /*3d3a0*/  LOP3.LUT R170, R170, 0xfffffff7, RZ, 0xc0, !PT ;  /* 0xfffffff7aaaa7812 */ /* 0x000fe200078ec0ff */
[----:B-1----:R-:W-:Y:S01]  /*3d3b0*/  VIADD R25, R25, UR21 ;  /* 0x0000001519197c36 */ /* 0x002fe20008000000 */
[----:B------:R-:W-:-:S04]  /*3d3c0*/  ULDC UR21, c[0x0][0x248] ;  /* 0x0000920000157ab9 */ /* 0x000fc80000000800 */
[----:B------:R1:W-:Y:S05]  /*3d3d0*/  STL [R1+0x25b4], R25 ;  /* 0x0025b41901007387 */ /* 0x0003ea0000100800 */
[----:B------:R-:W-:Y:S02]  /*3d3e0*/  @P1 LOP3.LUT R170, R170, 0x8, RZ, 0xfc, !PT ;  /* 0x00000008aaaa1812 */ /* 0x000fe400078efcff */
[----:B------:R-:W-:Y:S01]  /*3d3f0*/  ISETP.LT.AND P1, PT, R12, UR12, !P0 ;  /* 0x0000000c0c007c0c */ /* 0x000fe2000c721270 */
[----:B------:R-:W-:Y:S01]  /*3d400*/  ULDC UR12, c[0x0][0x248] ;  /* 0x00009200000c7ab9 */ /* 0x000fe20000000800 */
[----:B-1----:R-:W-:Y:S01]  /*3d410*/  VIADD R25, R25, UR21 ;  /* 0x0000001519197c36 */ /* 0x002fe20008000000 */
[----:B------:R-:W-:Y:S01]  /*3d420*/  ULDC.64 UR20, c[0x0][0x228] ;  /* 0x00008a0000147ab9 */ /* 0x000fe20000000a00 */
[----:B------:R-:W-:-:S02]  /*3d430*/  LOP3.LUT R170, R170, 0xfffffffb, RZ, 0xc0, !PT ;  /* 0xfffffffbaaaa7812 */ /* 0x000fc400078ec0ff */
[----:B------:R-:W-:Y:S01]  /*3d440*/  ISETP.LT.AND P0, PT, R11, UR20, !P0 ;  /* 0x000000140b007c0c */ /* 0x000fe2000c701270 */
[----:B------:R1:W-:Y:S06]  /*3d450*/  STL [R1+0x25b8], R25 ;  /* 0x0025b81901007387 */ /* 0x0003ec0000100800 */
[----:B------:R-:W-:Y:S01]  /*3d460*/  @P1 LOP3.LUT R170, R170, 0x4, RZ, 0xfc, !PT ;  /* 0x00000004aaaa1812 */ /* 0x000fe200078efcff */
[----:B-1----:R-:W-:-:S03]  /*3d470*/  VIADD R25, R25, UR16 ;  /* 0x0000001019197c36 */ /* 0x002fc60008000000 */
[----:B------:R-:W-:Y:S01]  /*3d480*/  LOP3.LUT R170, R170, 0xfffffffd, RZ, 0xc0, !PT ;  /* 0xfffffffdaaaa7812 */ /* 0x000fe200078ec0ff */
[----:B------:R-:W-:Y:S01]  /*3d490*/  ULDC UR16, c[0x0][0x248] ;  /* 0x0000920000107ab9 */ /* 0x000fe20000000800 */
[----:B------:R1:W-:Y:S02]  /*3d4a0*/  STL [R1+0x25bc], R25 ;  /* 0x0025bc1901007387 */ /* 0x0003e40000100800 */
[----:B------:R-:W-:Y:S02]  /*3d4b0*/  @P0 LOP3.LUT R170, R170, 0x2, RZ, 0xfc, !PT ;  /* 0x00000002aaaa0812 */ /* 0x000fe400078efcff */
[----:B------:R-:W-:Y:S01]  /*3d4c0*/  ISETP.GE.AND P0, PT, R99, UR37, PT ;  /* 0x0000002563007c0c */ /* 0x000fe2000bf06270 */
[----:B------:R-:W-:Y:S02]  /*3d4d0*/  VIADD R92, R10, 0x178 ;  /* 0x000001780a5c7836 */ /* 0x000fe40000000000 */
[----:B-1----:R-:W-:Y:S01]  /*3d4e0*/  VIADD R25, R25, UR16 ;  /* 0x0000001019197c36 */ /* 0x002fe20008000000 */
[----:B------:R-:W-:Y:S01]  /*3d4f0*/  ISETP.LT.AND P2, PT, R14, UR22, !P0 ;  /* 0x000000160e007c0c */ /* 0x000fe2000c741270 */
[----:B------:R-:W-:Y:S01]  /*3d500*/  VIADD R91, R10, 0x177 ;  /* 0x000001770a5b7836 */ /* 0x000fe20000000000 */
[----:B------:R-:W-:Y:S01]  /*3d510*/  LOP3.LUT R170, R170, 0xfffffffe, RZ, 0xc0, !PT ;  /* 0xfffffffeaaaa7812 */ /* 0x000fe200078ec0ff */
[----:B------:R-:W-:Y:S01]  /*3d520*/  VIADD R90, R10, 0x176 ;  /* 0x000001760a5a7836 */ /* 0x000fe20000000000 */
[----:B------:R1:W-:Y:S01]  /*3d530*/  STL [R1+0x25c0], R25 ;  /* 0x0025c01901007387 */ /* 0x0003e20000100800 */
[----:B------:R-:W-:Y:S01]  /*3d540*/  ISETP.LT.AND P1, PT, R12, UR46, !P0 ;  /* 0x0000002e0c007c0c */ /* 0x000fe2000c721270 */
[C---:B------:R-:W-:Y:S01]  /*3d550*/  VIADD R89, R10.reuse, 0x175 ;  /* 0x000001750a597836 */ /* 0x040fe20000000000 */
[----:B------:R-:W-:Y:S01]  /*3d560*/  ISETP.LT.AND P3, PT, R13, UR23, !P0 ;  /* 0x000000170d007c0c */ /* 0x000fe2000c761270 */
[----:B------:R-:W-:Y:S01]  /*3d570*/  ULDC.64 UR22, c[0x0][0x228] ;  /* 0x00008a0000167ab9 */ /* 0x000fe20000000a00 */
[C---:B------:R-:W-:Y:S01]  /*3d580*/  VIADD R88, R10.reuse, 0x174 ;  /* 0x000001740a587836 */ /* 0x040fe20000000000 */
[----:B------:R-:W-:Y:S01]  /*3d590*/  ULDC UR37, c[0x0][0x228] ;  /* 0x00008a0000257ab9 */ /* 0x000fe20000000800 */
[----:B------:R-:W-:Y:S01]  /*3d5a0*/  VIADD R87, R10, 0x173 ;  /* 0x000001730a577836 */ /* 0x000fe20000000000 */
[----:B------:R-:W-:Y:S01]  /*3d5b0*/  ULDC UR46, c[0x0][0x228] ;  /* 0x00008a00002e7ab9 */ /* 0x000fe20000000800 */
[----:B-1----:R-:W-:Y:S01]  /*3d5c0*/  VIADD R25, R25, UR14 ;  /* 0x0000000e19197c36 */ /* 0x002fe20008000000 */
[----:B------:R-:W-:-:S04]  /*3d5d0*/  ULDC UR14, c[0x0][0x248] ;  /* 0x00009200000e7ab9 */ /* 0x000fc80000000800 */
[----:B------:R1:W-:Y:S01]  /*3d5e0*/  STL [R1+0x25c4], R25 ;  /* 0x0025c41901007387 */ /* 0x0003e20000100800 */
[----:B------:R-:W-:Y:S01]  /*3d5f0*/  @P2 LOP3.LUT R169, R169, 0x80000000, RZ, 0xfc, !PT ;  /* 0x80000000a9a92812 */ /* 0x000fe200078efcff */
[----:B-1----:R-:W-:-:S05]  /*3d600*/  VIADD R25, R25, UR14 ;  /* 0x0000000e19197c36 */ /* 0x002fca0008000000 */
[----:B------:R1:W-:Y:S01]  /*3d610*/  STL [R1+0x25c8], R25 ;  /* 0x0025c81901007387 */ /* 0x0003e20000100800 */
[----:B------:R-:W-:Y:S01]  /*3d620*/  LOP3.LUT R169, R169, 0xbfffffff, RZ, 0xc0, !PT ;  /* 0xbfffffffa9a97812 */ /* 0x000fe200078ec0ff */
[----:B-1----:R-:W-:Y:S01]  /*3d630*/  VIADD R25, R25, UR12 ;  /* 0x0000000c19197c36 */ /* 0x002fe20008000000 */
[----:B------:R-:W-:Y:S02]  /*3d640*/  ULDC.64 UR12, c[0x0][0x228] ;  /* 0x00008a00000c7ab9 */ /* 0x000fe40000000a00 */
[----:B------:R-:W-:Y:S01]  /*3d650*/  ISETP.LT.AND P0, PT, R11, UR12, !P0 ;  /* 0x0000000c0b007c0c */ /* 0x000fe2000c701270 */
[----:B------:R-:W-:Y:S01]  /*3d660*/  ULDC UR12, c[0x0][0x248] ;  /* 0x00009200000c7ab9 */ /* 0x000fe20000000800 */
[----:B------:R-:W-:-:S04]  /*3d670*/  @P1 LOP3.LUT R169, R169, 0x40000000, RZ, 0xfc, !PT ;  /* 0x40000000a9a91812 */ /* 0x000fc800078efcff */
[----:B------:R-:W-:Y:S02]  /*3d680*/  LOP3.LUT R169, R169, 0xdfffffff, RZ, 0xc0, !PT ;  /* 0xdfffffffa9a97812 */ /* 0x000fe400078ec0ff */
[----:B------:R-:W-:-:S05]  /*3d690*/  @P3 LOP3.LUT R170, R170, 0x1, RZ, 0xfc, !PT ;  /* 0x00000001aaaa3812 */ /* 0x000fca00078efcff */
[----:B------:R-:W-:Y:S02]  /*3d6a0*/  @P0 LOP3.LUT R169, R169, 0x20000000, RZ, 0xfc, !PT ;  /* 0x20000000a9a90812 */ /* 0x000fe400078efcff */
[----:B------:R-:W-:Y:S01]  /*3d6b0*/  ISETP.GE.AND P0, PT, R98, UR17, PT ;  /* 0x0000001162007c0c */ /* 0x000fe2000bf06270 */
[----:B------:R-:W-:-:S03]  /*3d6c0*/  ULDC.64 UR16, c[0x0][0x228] ;  /* 0x00008a0000107ab9 */ /* 0x000fc60000000a00 */
[----:B------:R-:W-:Y:S01]  /*3d6d0*/  ISETP.LT.AND P3, PT, R13, UR45, !P0 ;  /* 0x0000002d0d007c0c */ /* 0x000fe2000c761270 */
[----:B------:R1:W-:Y:S01]  /*3d6e0*/  STL [R1+0x25cc], R25 ;  /* 0x0025cc1901007387 */ /* 0x0003e20000100800 */
[----:B------:R-:W-:Y:S01]  /*3d6f0*/  ISETP.LT.AND P2, PT, R14, UR60, !P0 ;  /* 0x0000003c0e007c0c */ /* 0x000fe2000c741270 */
[----:B------:R-:W-:Y:S01]  /*3d700*/  VIADD R86, R10, 0x172 ;  /* 0x000001720a567836 */ /* 0x000fe20000000000 */
[----:B------:R-:W-:Y:S01]  /*3d710*/  LOP3.LUT R169, R169, 0xefffffff, RZ, 0xc0, !PT ;  /* 0xefffffffa9a97812 */ /* 0x000fe200078ec0ff */
[----:B------:R-:W2:Y:S01]  /*3d720*/  LDL.LU R99, [R1+0x29a0] ;  /* 0x0029a00001637983 */ /* 0x000ea20000300800 */
[----:B------:R-:W-:Y:S01]  /*3d730*/  ISETP.LT.AND P1, PT, R12, UR61, !P0 ;  /* 0x0000003d0c007c0c */ /* 0x000fe2000c721270 */
[C---:B------:R-:W-:Y:S01]  /*3d740*/  VIADD R85, R10.reuse, 0x171 ;  /* 0x000001710a557836 */ /* 0x040fe20000000000 */
[----:B------:R-:W-:Y:S01]  /*3d750*/  LOP3.LUT R167, R167, 0x7fffffff, RZ, 0xc0, !PT ;  /* 0x7fffffffa7a77812 */ /* 0x000fe200078ec0ff */
[----:B------:R-:W3:Y:S01]  /*3d760*/  LDL.LU R98, [R1+0x299c] ;  /* 0x00299c0001627983 */ /* 0x000ee20000300800 */
[C---:B------:R-:W-:Y:S01]  /*3d770*/  VIADD R84, R10.reuse, 0x170 ;  /* 0x000001700a547836 */ /* 0x040fe20000000000 */
[----:B------:R-:W-:Y:S01]  /*3d780*/  ULDC UR45, c[0x0][0x228] ;  /* 0x00008a00002d7ab9 */ /* 0x000fe20000000800 */
[----:B-1----:R-:W-:Y:S01]  /*3d790*/  VIADD R25, R25, UR12 ;  /* 0x0000000c19197c36 */ /* 0x002fe20008000000 */
[----:B------:R-:W-:Y:S01]  /*3d7a0*/  @P3 LOP3.LUT R169, R169, 0x10000000, RZ, 0xfc, !PT ;  /* 0x10000000a9a93812 */ /* 0x000fe200078efcff */
[----:B------:R-:W-:Y:S01]  /*3d7b0*/  ULDC UR12, c[0x0][0x248] ;  /* 0x00009200000c7ab9 */ /* 0x000fe20000000800 */
[C---:B------:R-:W-:Y:S01]  /*3d7c0*/  VIADD R83, R10.reuse, 0x16f ;  /* 0x0000016f0a537836 */ /* 0x040fe20000000000 */
[----:B------:R-:W-:Y:S01]  /*3d7d0*/  ULDC UR61, c[0x0][0x228] ;  /* 0x00008a00003d7ab9 */ /* 0x000fe20000000800 */
[----:B------:R-:W-:Y:S01]  /*3d7e0*/  LOP3.LUT R169, R169, 0xf7ffffff, RZ, 0xc0, !PT ;  /* 0xf7ffffffa9a97812 */ /* 0x000fe200078ec0ff */
[----:B------:R-:W-:Y:S01]  /*3d7f0*/  VIADD R82, R10, 0x16e ;  /* 0x0000016e0a527836 */ /* 0x000fe20000000000 */
[----:B------:R-:W-:-:S02]  /*3d800*/  ULDC UR60, c[0x0][0x228] ;  /* 0x00008a00003c7ab9 */ /* 0x000fc40000000800 */
[----:B------:R-:W-:Y:S02]  /*3d810*/  @P2 LOP3.LUT R169, R169, 0x8000000, RZ, 0xfc, !PT ;  /* 0x08000000a9a92812 */ /* 0x000fe400078efcff */
[----:B------:R-:W-:Y:S02]  /*3d820*/  ISETP.LT.AND P0, PT, R11, UR22, !P0 ;  /* 0x000000160b007c0c */ /* 0x000fe4000c701270 */
[----:B------:R-:W-:-:S04]  /*3d830*/  LOP3.LUT R169, R169, 0xfbffffff, RZ, 0xc0, !PT ;  /* 0xfbffffffa9a97812 */ /* 0x000fc800078ec0ff */
[----:B------:R-:W-:-:S04]  /*3d840*/  @P1 LOP3.LUT R169, R169, 0x4000000, RZ, 0xfc, !PT ;  /* 0x04000000a9a91812 */ /* 0x000fc800078efcff */
[----:B------:R-:W-:-:S04]  /*3d850*/  LOP3.LUT R169, R169, 0xfdffffff, RZ, 0xc0, !PT ;  /* 0xfdffffffa9a97812 */ /* 0x000fc800078ec0ff */
        /* <DEDUP_REMOVED lines=8> */
[----:B------:R-:W4:Y:S01]  /*3d8e0*/  LDL.LU R97, [R1+0x2998] ;  /* 0x0029980001617983 */ /* 0x000f220000300800 */
[----:B------:R-:W-:Y:S01]  /*3d8f0*/  ISETP.LT.AND P1, PT, R12, UR59, !P0 ;  /* 0x0000003b0c007c0c */ /* 0x000fe2000c721270 */
[----:B------:R-:W-:Y:S01]  /*3d900*/  ULDC UR44, c[0x0][0x228] ;  /* 0x00008a00002c7ab9 */ /* 0x000fe20000000800 */
[----:B------:R-:W-:Y:S01]  /*3d910*/  VIADD R80, R10, 0x16c ;  /* 0x0000016c0a507836 */ /* 0x000fe20000000000 */
[----:B------:R-:W-:-:S04]  /*3d920*/  ULDC UR58, c[0x0][0x228] ;  /* 0x00008a00003a7ab9 */ /* 0x000fc80000000800 */
[----:B------:R-:W-:Y:S01]  /*3d930*/  @P3 LOP3.LUT R169, R169, 0x1000000, RZ, 0xfc, !PT ;  /* 0x01000000a9a93812 */ /* 0x000fe200078efcff */
[----:B-1----:R-:W-:Y:S01]  /*3d940*/  VIADD R25, R25, UR12 ;  /* 0x0000000c19197c36 */ /* 0x002fe20008000000 */
[----:B------:R-:W-:Y:S01]  /*3d950*/  ISETP.LT.AND P0, PT, R11, UR16, !P0 ;  /* 0x000000100b007c0c */ /* 0x000fe2000c701270 */
[----:B------:R-:W-:Y:S01]  /*3d960*/  ULDC UR12, c[0x0][0x248] ;  /* 0x00009200000c7ab9 */ /* 0x000fe20000000800 */
[----:B------:R-:W-:Y:S01]  /*3d970*/  LOP3.LUT R169, R169, 0xff7fffff, RZ, 0xc0, !PT ;  /* 0xff7fffffa9a97812 */ /* 0x000fe200078ec0ff */
[----:B------:R-:W-:Y:S01]  /*3d980*/  VIADD R79, R10, 0x16b ;  /* 0x0000016b0a4f7836 */ /* 0x000fe20000000000 */
[----:B------:R-:W-:Y:S02]  /*3d990*/  ULDC UR59, c[0x0][0x228] ;  /* 0x00008a00003b7ab9 */ /* 0x000fe40000000800 */
[----:B------:R-:W-:-:S04]  /*3d9a0*/  @P2 LOP3.LUT R169, R169, 0x800000, RZ, 0xfc, !PT ;  /* 0x00800000a9a92812 */ /* 0x000fc800078efcff */
        /* <DEDUP_REMOVED lines=9> */
[----:B------:R-:W-:Y:S01]  /*3da40*/  ULDC UR43, c[0x0][0x228] ;  /* 0x00008a00002b7ab9 */ /* 0x000fe20000000800 */
[----:B------:R-:W-:Y:S01]  /*3da50*/  LOP3.LUT R169, R169, 0xffefffff, RZ, 0xc0, !PT ;  /* 0xffefffffa9a97812 */ /* 0x000fe200078ec0ff */
[----:B------:R-:W4:Y:S01]  /*3da60*/  LDL.LU R96, [R1+0x2994] ;  /* 0x0029940001607983 */ /* 0x000f220000300800 */
[----:B------:R-:W-:Y:S01]  /*3da70*/  ISETP.LT.AND P1, PT, R12, UR56, !P0 ;  /* 0x000000380c007c0c */ /* 0x000fe2000c721270 */
[----:B------:R-:W-:Y:S01]  /*3da80*/  VIADD R78, R10, 0x16a ;  /* 0x0000016a0a4e7836 */ /* 0x000fe20000000000 */
[----:B------:R-:W-:Y:S01]  /*3da90*/  LOP3.LUT R166, R166, 0x7fffffff, RZ, 0xc0, !PT ;  /* 0x7fffffffa6a67812 */ /* 0x000fe200078ec0ff */
[----:B------:R-:W-:Y:S01]  /*3daa0*/  VIADD R77, R10, 0x169 ;  /* 0x000001690a4d7836 */ /* 0x000fe20000000000 */
[----:B------:R-:W-:-:S03]  /*3dab0*/  ULDC UR57, c[0x0][0x228] ;  /* 0x00008a0000397ab9 */ /* 0x000fc60000000800 */
        /* <DEDUP_REMOVED lines=12> */
[----:B------:R-:W-:-:S04]  /*3db80*/  ISETP.GE.AND P0, PT, R95, UR13, PT ;  /* 0x0000000d5f007c0c */ /* 0x000fc8000bf06270 */
[----:B------:R-:W-:Y:S01]  /*3db90*/  ISETP.LT.AND P3, PT, R13, UR42, !P0 ;  /* 0x0000002a0d007c0c */ /* 0x000fe2000c761270 */
[----:B------:R1:W-:Y:S01]  /*3dba0*/  STL [R1+0x25d8], R25 ;  /* 0x0025d81901007387 */ /* 0x0003e20000100800 */
[----:B------:R-:W-:Y:S01]  /*3dbb0*/  ISETP.LT.AND P2, PT, R14, UR55, !P0 ;  /* 0x000000370e007c0c */ /* 0x000fe2000c741270 */
[----:B------:R-:W-:Y:S01]  /*3dbc0*/  ULDC UR55, c[0x0][0x228] ;  /* 0x00008a0000377ab9 */ /* 0x000fe20000000800 */
[----:B------:R-:W-:Y:S01]  /*3dbd0*/  LOP3.LUT R169, R169, 0xfffeffff, RZ, 0xc0, !PT ;  /* 0xfffeffffa9a97812 */ /* 0x000fe200078ec0ff */
[----:B------:R-:W4:Y:S01]  /*3dbe0*/  LDL.LU R95, [R1+0x2990] ;  /* 0x00299000015f7983 */ /* 0x000f220000300800 */
[----:B------:R-:W-:Y:S01]  /*3dbf0*/  ISETP.LT.AND P1, PT, R12, UR54, !P0 ;  /* 0x000000360c007c0c */ /* 0x000fe2000c721270 */
[----:B------:R-:W-:Y:S01]  /*3dc00*/  ULDC UR54, c[0x0][0x228] ;  /* 0x00008a0000367ab9 */ /* 0x000fe20000000800 */
[----:B------:R-:W-:-:S05]  /*3dc10*/  ULDC UR42, c[0x0][0x228] ;  /* 0x00008a00002a7ab9 */ /* 0x000fca0000000800 */
[----:B------:R-:W-:-:S04]  /*3dc20*/  @P3 LOP3.LUT R169, R169, 0x10000, RZ, 0xfc, !PT ;  /* 0x00010000a9a93812 */ /* 0x000fc800078efcff */
[----:B------:R-:W-:-:S04]  /*3dc30*/  LOP3.LUT R169, R169, 0xffff7fff, RZ, 0xc0, !PT ;  /* 0xffff7fffa9a97812 */ /* 0x000fc800078ec0ff */
[----:B------:R-:W-:Y:S02]  /*3dc40*/  @P2 LOP3.LUT R169, R169, 0x8000, RZ, 0xfc, !PT ;  /* 0x00008000a9a92812 */ /* 0x000fe400078efcff */
[----:B------:R-:W-:Y:S02]  /*3dc50*/  ISETP.LT.AND P0, PT, R11, UR20, !P0 ;  /* 0x000000140b007c0c */ /* 0x000fe4000c701270 */
[----:B------:R-:W-:-:S04]  /*3dc60*/  LOP3.LUT R169, R169, 0xffffbfff, RZ, 0xc0, !PT ;  /* 0xffffbfffa9a97812 */ /* 0x000fc800078ec0ff */
[----:B------:R-:W-:-:S04]  /*3dc70*/  @P1 LOP3.LUT R169, R169, 0x4000, RZ, 0xfc, !PT ;  /* 0x00004000a9a91812 */ /* 0x000fc800078efcff */
[----:B------:R-:W-:-:S04]  /*3dc80*/  LOP3.LUT R169, R169, 0xffffdfff, RZ, 0xc0, !PT ;  /* 0xffffdfffa9a97812 */ /* 0x000fc800078ec0ff */
[----:B------:R-:W-:Y:S02]  /*3dc90*/  @P0 LOP3.LUT R169, R169, 0x2000, RZ, 0xfc, !PT ;  /* 0x00002000a9a90812 */ /* 0x000fe400078efcff */
[----:B------:R-:W-:Y:S01]  /*3dca0*/  ISETP.GE.AND P0, PT, R94, UR23, PT ;  /* 0x000000175e007c0c */ /* 0x000fe2000bf06270 */
[----:B-1----:R-:W-:Y:S01]  /*3dcb0*/  VIADD R25, R25, UR12 ;  /* 0x0000000c19197c36 */ /* 0x002fe20008000000 */
[----:B------:R-:W-:Y:S01]  /*3dcc0*/  LOP3.LUT R169, R169, 0xffffefff, RZ, 0xc0, !PT ;  /* 0xffffefffa9a97812 */ /* 0x000fe200078ec0ff */
[----:B------:R-:W-:Y:S01]  /*3dcd0*/  ULDC UR12, c[0x0][0x248] ;  /* 0x00009200000c7ab9 */ /* 0x000fe20000000800 */
[----:B------:R-:W-:Y:S01]  /*3dce0*/  ISETP.LT.AND P3, PT, R13, UR24, !P0 ;  /* 0x000000180d007c0c */ /* 0x000fe2000c761270 */
[----:B------:R-:W-:Y:S01]  /*3dcf0*/  ULDC.64 UR22, c[0x0][0x228] ;  /* 0x00008a0000167ab9 */ /* 0x000fe20000000a00 */
[----:B------:R-:W-:Y:S02]  /*3dd00*/  ISETP.LT.AND P2, PT, R14, UR39, !P0 ;  /* 0x000000270e007c0c */ /* 0x000fe4000c741270 */
[----:B------:R-:W-:Y:S01]  /*3dd10*/  ISETP.LT.AND P1, PT, R12, UR25, !P0 ;  /* 0x000000190c007c0c */ /* 0x000fe2000c721270 */
[----:B------:R1:W-:Y:S01]  /*3dd20*/  STL [R1+0x25dc], R25 ;  /* 0x0025dc1901007387 */ /* 0x0003e20000100800 */
[----:B------:R-:W-:Y:S01]  /*3dd30*/  ULDC.64 UR24, c[0x0][0x228] ;  /* 0x00008a0000187ab9 */ /* 0x000fe20000000a00 */
[----:B------:R-:W-:-:S02]  /*3dd40*/  ULDC UR39, c[0x0][0x228] ;  /* 0x00008a0000277ab9 */ /* 0x000fc40000000800 */
[----:B------:R-:W4:Y:S04]  /*3dd50*/  LDL.LU R94, [R1+0x298c] ;  /* 0x00298c00015e7983 */ /* 0x000f280000300800 */
[----:B------:R-:W-:-:S04]  /*3dd60*/  @P3 LOP3.LUT R169, R169, 0x1000, RZ, 0xfc, !PT ;  /* 0x00001000a9a93812 */ /* 0x000fc800078efcff */
[----:B------:R-:W-:Y:S01]  /*3dd70*/  LOP3.LUT R169, R169, 0xfffff7ff, RZ, 0xc0, !PT ;  /* 0xfffff7ffa9a97812 */ /* 0x000fe200078ec0ff */
[----:B-1----:R-:W-:Y:S01]  /*3dd80*/  VIADD R25, R25, UR12 ;  /* 0x0000000c19197c36 */ /* 0x002fe20008000000 */
[----:B------:R-:W-:Y:S02]  /*3dd90*/  ULDC.64 UR12, c[0x0][0x228] ;  /* 0x00008a00000c7ab9 */ /* 0x000fe40000000a00 */
[----:B------:R-:W-:Y:S02]  /*3dda0*/  @P2 LOP3.LUT R169, R169, 0x800, RZ, 0xfc, !PT ;  /* 0x00000800a9a92812 */ /* 0x000fe400078efcff */
[----:B------:R-:W-:Y:S01]  /*3ddb0*/  ISETP.LT.AND P0, PT, R11, UR12, !P0 ;  /* 0x0000000c0b007c0c */ /* 0x000fe2000c701270 */
[----:B------:R-:W-:Y:S01]  /*3ddc0*/  ULDC UR12, c[0x0][0x248] ;  /* 0x00009200000c7ab9 */ /* 0x000fe20000000800 */
        /* <DEDUP_REMOVED lines=11> */
[----:B------:R-:W-:Y:S01]  /*3de80*/  ULDC UR33, c[0x0][0x228] ;  /* 0x00008a0000217ab9 */ /* 0x000fe20000000800 */
[----:B------:R-:W-:Y:S01]  /*3de90*/  ISETP.LT.AND P1, PT, R12, UR52, !P0 ;  /* 0x000000340c007c0c */ /* 0x000fe2000c721270 */
[----:B------:R-:W-:-:S06]  /*3dea0*/  ULDC UR52, c[0x0][0x228] ;  /* 0x00008a0000347ab9 */ /* 0x000fcc0000000800 */
        /* <DEDUP_REMOVED lines=11> */
[----:B-1----:R-:W-:Y:S01]  /*3df60*/  VIADD R25, R25, UR12 ;  /* 0x0000000c19197c36 */ /* 0x002fe20008000000 */
[----:B------:R-:W-:Y:S01]  /*3df70*/  ISETP.LT.AND P2, PT, R14, UR51, !P0 ;  /* 0x000000330e007c0c */ /* 0x000fe2000c741270 */
[----:B------:R-:W-:Y:S01]  /*3df80*/  ULDC UR12, c[0x0][0x248] ;  /* 0x00009200000c7ab9 */ /* 0x000fe20000000800 */
[----:B------:R-:W-:Y:S01]  /*3df90*/  LOP3.LUT R169, R169, 0xffffffef, RZ, 0xc0, !PT ;  /* 0xffffffefa9a97812 */ /* 0x000fe200078ec0ff */
[----:B------:R-:W-:Y:S01]  /*3dfa0*/  ULDC UR31, c[0x0][0x228] ;  /* 0x00008a00001f7ab9 */ /* 0x000fe20000000800 */
[----:B------:R-:W-:Y:S01]  /*3dfb0*/  ISETP.LT.AND P1, PT, R12, UR50, !P0 ;  /* 0x000000320c007c0c */ /* 0x000fe2000c721270 */
[----:B------:R1:W-:Y:S01]  /*3dfc0*/  STL [R1+0x25e4], R25 ;  /* 0x0025e41901007387 */ /* 0x0003e20000100800 */
[----:B------:R-:W-:Y:S01]  /*3dfd0*/  VIADD R75, R10, 0x167 ;  /* 0x000001670a4b7836 */ /* 0x000fe20000000000 */
[----:B------:R-:W-:-:S04]  /*3dfe0*/  ULDC UR51, c[0x0][0x228] ;  /* 0x00008a0000337ab9 */ /* 0x000fc80000000800 */
[----:B------:R-:W-:Y:S01]  /*3dff0*/  @P3 LOP3.LUT R169, R169, 0x10, RZ, 0xfc, !PT ;  /* 0x00000010a9a93812 */ /* 0x000fe200078efcff */
[----:B------:R-:W4:Y:S01]  /*3e000*/  LDL.LU R93, [R1+0x2988] ;  /* 0x00298800015d7983 */ /* 0x000f220000300800 */
[----:B------:R-:W-:Y:S02]  /*3e010*/  ULDC UR50, c[0x0][0x228] ;  /* 0x00008a0000327ab9 */ /* 0x000fe40000000800 */
[----:B------:R-:W-:-:S04]  /*3e020*/  LOP3.LUT R169, R169, 0xfffffff7, RZ, 0xc0, !PT ;  /* 0xfffffff7a9a97812 */ /* 0x000fc800078ec0ff */
[----:B------:R-:W-:Y:S02]  /*3e030*/  @P2 LOP3.LUT R169, R169, 0x8, RZ, 0xfc, !PT ;  /* 0x00000008a9a92812 */ /* 0x000fe400078efcff */
[----:B------:R-:W-:Y:S01]  /*3e040*/  ISETP.LT.AND P0, PT, R11, UR16, !P0 ;  /* 0x000000100b007c0c */ /* 0x000fe2000c701270 */
[----:B-1----:R-:W-:Y:S01]  /*3e050*/  VIADD R25, R25, UR12 ;  /* 0x0000000c19197c36 */ /* 0x002fe20008000000 */
[----:B------:R-:W-:Y:S01]  /*3e060*/  LOP3.LUT R169, R169, 0xfffffffb, RZ, 0xc0, !PT ;  /* 0xfffffffba9a97812 */ /* 0x000fe200078ec0ff */
[----:B------:R-:W-:Y:S01]  /*3e070*/  ULDC UR12, c[0x0][0x248] ;  /* 0x00009200000c7ab9 */ /* 0x000fe20000000800 */
[----:B------:R-:W-:Y:S01]  /*3e080*/  VIADD R74, R10, 0x166 ;  /* 0x000001660a4a7836 */ /* 0x000fe20000000000 */
[----:B------:R-:W-:Y:S01]  /*3e090*/  ULDC UR16, c[0x0][0x228] ;  /* 0x00008a0000107ab9 */ /* 0x000fe20000000800 */
        /* <DEDUP_REMOVED lines=9> */
[----:B------:R-:W-:Y:S01]  /*3e130*/  ISETP.LT.AND P3, PT, R13, UR9, !P0 ;  /* 0x000000090d007c0c */ /* 0x000fe2000c761270 */
[----:B------:R-:W4:Y:S01]  /*3e140*/  LDL.LU R92, [R1+0x2984] ;  /* 0x00298400015c7983 */ /* 0x000f220000300800 */
[----:B------:R-:W-:Y:S01]  /*3e150*/  ISETP.LT.AND P0, PT, R11, UR14, !P0 ;  /* 0x0000000e0b007c0c */ /* 0x000fe2000c701270 */
[----:B------:R-:W-:Y:S01]  /*3e160*/  ULDC UR9, c[0x0][0x248] ;  /* 0x0000920000097ab9 */ /* 0x000fe20000000800 */
[----:B------:R-:W-:Y:S01]  /*3e170*/  LOP3.LUT R169, R169, 0xfffffffe, RZ, 0xc0, !PT ;  /* 0xfffffffea9a97812 */ /* 0x000fe200078ec0ff */
[----:B------:R-:W-:Y:S01]  /*3e180*/  ULDC UR14, c[0x0][0x248] ;  /* 0x00009200000e7ab9 */ /* 0x000fe20000000800 */
[----:B------:R-:W-:-:S03]  /*3e190*/  ULDC UR11, c[0x0][0x228] ;  /* 0x00008a00000b7ab9 */ /* 0x000fc60000000800 */
[----:B------:R-:W-:-:S04]  /*3e1a0*/  @P2 LOP3.LUT R168, R168, 0x80000000, RZ, 0xfc, !PT ;  /* 0x80000000a8a82812 */ /* 0x000fc800078efcff */
[----:B------:R-:W-:-:S04]  /*3e1b0*/  LOP3.LUT R168, R168, 0xbfffffff, RZ, 0xc0, !PT ;  /* 0xbfffffffa8a87812 */ /* 0x000fc800078ec0ff */
[----:B------:R-:W-:-:S04]  /*3e1c0*/  @P1 LOP3.LUT R168, R168, 0x40000000, RZ, 0xfc, !PT ;  /* 0x40000000a8a81812 */ /* 0x000fc800078efcff */
[----:B------:R-:W-:-:S04]  /*3e1d0*/  LOP3.LUT R168, R168, 0xdfffffff, RZ, 0xc0, !PT ;  /* 0xdfffffffa8a87812 */ /* 0x000fc800078ec0ff */
[----:B------:R-:W-:Y:S02]  /*3e1e0*/  @P0 LOP3.LUT R168, R168, 0x20000000, RZ, 0xfc, !PT ;  /* 0x20000000a8a80812 */ /* 0x000fe400078efcff */
[----:B------:R-:W-:Y:S01]  /*3e1f0*/  ISETP.GE.AND P0, PT, R90, UR13, PT ;  /* 0x0000000d5a007c0c */ /* 0x000fe2000bf06270 */
[----:B-1----:R-:W-:Y:S01]  /*3e200*/  VIADD R25, R25, UR12 ;  /* 0x0000000c19197c36 */ /* 0x002fe20008000000 */
[----:B------:R-:W-:Y:S01]  /*3e210*/  @P3 LOP3.LUT R169, R169, 0x1, RZ, 0xfc, !PT ;  /* 0x00000001a9a93812 */ /* 0x000fe200078efcff */
[----:B------:R-:W-:Y:S01]  /*3e220*/  VIADD R73, R10, 0x165 ;  /* 0x000001650a497836 */ /* 0x000fe20000000000 */
[----:B------:R-:W-:Y:S01]  /*3e230*/  ISETP.LT.AND P3, PT, R13, UR35, !P0 ;  /* 0x000000230d007c0c */ /* 0x000fe2000c761270 */
[----:B------:R-:W-:Y:S01]  /*3e240*/  ULDC UR13, c[0x0][0x228] ;  /* 0x00008a00000d7ab9 */ /* 0x000fe20000000800 */
[----:B------:R-:W-:Y:S02]  /*3e250*/  ISETP.LT.AND P2, PT, R14, UR32, !P0 ;  /* 0x000000200e007c0c */ /* 0x000fe4000c741270 */
[----:B------:R-:W-:-:S02]  /*3e260*/  LOP3.LUT R168, R168, 0xefffffff, RZ, 0xc0, !PT ;  /* 0xefffffffa8a87812 */ /* 0x000fc400078ec0ff */
[----:B------:R-:W-:Y:S01]  /*3e270*/  ISETP.LT.AND P1, PT, R12, UR5, !P0 ;  /* 0x000000050c007c0c */ /* 0x000fe2000c721270 */
[----:B------:R1:W-:Y:S01]  /*3e280*/  STL [R1+0x25ec], R25 ;  /* 0x0025ec1901007387 */ /* 0x0003e20000100800 */
[----:B------:R-:W-:Y:S01]  /*3e290*/  ULDC UR32, c[0x0][0x228] ;  /* 0x00008a0000207ab9 */ /* 0x000fe20000000800 */
[----:B------:R-:W-:Y:S01]  /*3e2a0*/  ULDC UR35, c[0x0][0x228] ;  /* 0x00008a0000237ab9 */ /* 0x000fe20000000800 */
[----:B------:R-:W-:Y:S01]  /*3e2b0*/  VIADD R72, R10, 0x164 ;  /* 0x000001640a487836 */ /* 0x000fe20000000000 */
[----:B------:R-:W-:Y:S02]  /*3e2c0*/  ULDC UR12, c[0x0][0x228] ;  /* 0x00008a00000c7ab9 */ /* 0x000fe40000000800 */
        /* <DEDUP_REMOVED lines=23> */
[----:B------:R-:W-:-:S06]  /*3e440*/  ULDC.64 UR26, c[0x0][0x228] ;  /* 0x00008a00001a7ab9 */ /* 0x000fcc0000000a00 */
[----:B------:R-:W-:-:S04]  /*3e450*/  @P3 LOP3.LUT R168, R168, 0x1000000, RZ, 0xfc, !PT ;  /* 0x01000000a8a83812 */ /* 0x000fc800078efcff */
        /* <DEDUP_REMOVED lines=12> */
[----:B------:R1:W-:Y:S01]  /*3e520*/  STL [R1+0x25f4], R25 ;  /* 0x0025f41901007387 */ /* 0x0003e20000100800 */
[----:B------:R-:W-:Y:S01]  /*3e530*/  LOP3.LUT R168, R168, 0xffefffff, RZ, 0xc0, !PT ;  /* 0xffefffffa8a87812 */ /* 0x000fe200078ec0ff */
[----:B------:R-:W-:Y:S01]  /*3e540*/  ULDC UR17, c[0x0][0x228] ;  /* 0x00008a0000117ab9 */ /* 0x000fe20000000800 */
[----:B------:R-:W-:Y:S01]  /*3e550*/  ISETP.LT.AND P3, PT, R13, UR49, !P0 ;  /* 0x000000310d007c0c */ /* 0x000fe2000c761270 */
[----:B------:R-:W4:Y:S01]  /*3e560*/  LDL.LU R89, [R1+0x2978] ;  /* 0x0029780001597983 */ /* 0x000f220000300800 */
[----:B------:R-:W-:Y:S01]  /*3e570*/  ISETP.LT.AND P2, PT, R14, UR34, !P0 ;  /* 0x000000220e007c0c */ /* 0x000fe2000c741270 */
[----:B------:R-:W-:Y:S01]  /*3e580*/  ULDC UR49, c[0x0][0x228] ;  /* 0x00008a0000317ab9 */ /* 0x000fe20000000800 */
[----:B------:R-:W-:Y:S01]  /*3e590*/  ISETP.LT.AND P1, PT, R12, UR48, !P0 ;  /* 0x000000300c007c0c */ /* 0x000fe2000c721270 */
[----:B------:R-:W-:-:S08]  /*3e5a0*/  ULDC UR34, c[0x0][0x228] ;  /* 0x00008a0000227ab9 */ /* 0x000fd00000000800 */
[----:B------:R-:W-:Y:S01]  /*3e5b0*/  @P3 LOP3.LUT R168, R168, 0x100000, RZ, 0xfc, !PT ;  /* 0x00100000a8a83812 */ /* 0x000fe200078efcff */
[----:B-1----:R-:W-:Y:S01]  /*3e5c0*/  VIADD R25, R25, UR10 ;  /* 0x0000000a19197c36 */ /* 0x002fe20008000000 */
[----:B------:R-:W-:Y:S01]  /*3e5d0*/  ISETP.LT.AND P0, PT, R11, UR26, !P0 ;  /* 0x0000001a0b007c0c */ /* 0x000fe2000c701270 */
[----:B------:R-:W-:Y:S01]  /*3e5e0*/  ULDC UR10, c[0x0][0x228] ;  /* 0x00008a00000a7ab9 */ /* 0x000fe20000000800 */
[----:B------:R-:W-:Y:S01]  /*3e5f0*/  LOP3.LUT R168, R168, 0xfff7ffff, RZ, 0xc0, !PT ;  /* 0xfff7ffffa8a87812 */ /* 0x000fe200078ec0ff */
[C---:B------:R-:W-:Y:S01]  /*3e600*/  VIADD R69, R10.reuse, 0x161 ;  /* 0x000001610a457836 */ /* 0x040fe20000000000 */
[----:B------:R-:W-:Y:S01]  /*3e610*/  LOP3.LUT R165, R165, 0x7fffffff, RZ, 0xc0, !PT ;  /* 0x7fffffffa5a57812 */ /* 0x000fe200078ec0ff */
[----:B------:R-:W-:Y:S01]  /*3e620*/  VIADD R68, R10, 0x160 ;  /* 0x000001600a447836 */ /* 0x000fe20000000000 */
[----:B------:R-:W-:Y:S01]  /*3e630*/  @P2 LOP3.LUT R168, R168, 0x80000, RZ, 0xfc, !PT ;  /* 0x00080000a8a82812 */ /* 0x000fe200078efcff */
[----:B------:R-:W-:Y:S01]  /*3e640*/  VIADD R67, R10, 0x15f ;  /* 0x0000015f0a437836 */ /* 0x000fe20000000000 */
[----:B------:R-:W-:-:S02]  /*3e650*/  ULDC UR48, c[0x0][0x228] ;  /* 0x00008a0000307ab9 */ /* 0x000fc40000000800 */
        /* <DEDUP_REMOVED lines=13> */
[----:B------:R-:W-:Y:S01]  /*3e730*/  VIADD R66, R10, 0x15e ;  /* 0x0000015e0a427836 */ /* 0x000fe20000000000 */
[----:B------:R-:W-:Y:S01]  /*3e740*/  LOP3.LUT R164, R164, 0x7fffffff, RZ, 0xc0, !PT ;  /* 0x7fffffffa4a47812 */ /* 0x000fe200078ec0ff */
[----:B------:R-:W-:Y:S01]  /*3e750*/  VIADD R65, R10, 0x15d ;  /* 0x0000015d0a417836 */ /* 0x000fe20000000000 */
[----:B------:R-:W-:-:S02]  /*3e760*/  ULDC UR47, c[0x0][0x228] ;  /* 0x00008a00002f7ab9 */ /* 0x000fc40000000800 */
        /* <DEDUP_REMOVED lines=13> */
[----:B------:R-:W-:Y:S01]  /*3e840*/  ULDC UR21, c[0x0][0x228] ;  /* 0x00008a0000157ab9 */ /* 0x000fe20000000800 */
        /* <DEDUP_REMOVED lines=22> */
[----:B------:R-:W-:Y:S01]  /*3e9b0*/  ULDC UR37, c[0x0][0x228] ;  /* 0x00008a0000257ab9 */ /* 0x000fe20000000800 */
[----:B------:R-:W-:Y:S01]  /*3e9c0*/  ISETP.LT.AND P2, PT, R14, UR40, !P0 ;  /* 0x000000280e007c0c */ /* 0x000fe2000c741270 */
[----:B------:R-:W4:Y:S01]  /*3e9d0*/  LDL.LU R86, [R1+0x296c] ;  /* 0x00296c0001567983 */ /* 0x000f220000300800 */
[----:B------:R-:W-:Y:S01]  /*3e9e0*/  ISETP.LT.AND P1, PT, R12, UR41, !P0 ;  /* 0x000000290c007c0c */ /* 0x000fe2000c721270 */
[----:B------:R-:W-:-:S08]  /*3e9f0*/  ULDC.64 UR40, c[0x0][0x228] ;  /* 0x00008a0000287ab9 */ /* 0x000fd00000000a00 */
        /* <DEDUP_REMOVED lines=11> */
[----:B------:R-:W-:Y:S01]  /*3eab0*/  ULDC UR54, c[0x0][0x228] ;  /* 0x00008a0000367ab9 */ /* 0x000fe20000000800 */
[----:B------:R-:W-:Y:S01]  /*3eac0*/  ISETP.LT.AND P2, PT, R14, UR55, !P0 ;  /* 0x000000370e007c0c */ /* 0x000fe2000c741270 */
[----:B------:R-:W-:Y:S01]  /*3ead0*/  ULDC UR55, c[0x0][0x228] ;  /* 0x00008a0000377ab9 */ /* 0x000fe20000000800 */
[----:B------:R-:W-:Y:S02]  /*3eae0*/  LOP3.LUT R168, R168, 0xffffffef, RZ, 0xc0, !PT ;  /* 0xffffffefa8a87812 */ /* 0x000fe400078ec0ff */
[----:B------:R-:W-:Y:S01]  /*3eaf0*/  ISETP.LT.AND P1, PT, R12, UR37, !P0 ;  /* 0x000000250c007c0c */ /* 0x000fe2000c721270 */
[----:B-1----:R-:W-:-:S06]  /*3eb00*/  VIADD R25, R25, UR14 ;  /* 0x0000000e19197c36 */ /* 0x002fcc0008000000 */
[----:B------:R-:W-:Y:S01]  /*3eb10*/  @P3 LOP3.LUT R168, R168, 0x10, RZ, 0xfc, !PT ;  /* 0x00000010a8a83812 */ /* 0x000fe200078efcff */
[----:B------:R-:W-:Y:S01]  /*3eb20*/  ULDC UR14, c[0x0][0x248] ;  /* 0x00009200000e7ab9 */ /* 0x000fe20000000800 */
[----:B------:R-:W-:Y:S02]  /*3eb30*/  ULDC UR37, c[0x0][0x228] ;  /* 0x00008a0000257ab9 */ /* 0x000fe40000000800 */
        /* <DEDUP_REMOVED lines=14> */
[----:B------:R-:W-:Y:S01]  /*3ec20*/  ULDC UR54, c[0x0][0x228] ;  /* 0x00008a0000367ab9 */ /* 0x000fe20000000800 */
[----:B------:R-:W-:Y:S01]  /*3ec30*/  ISETP.LT.AND P0, PT, R11, UR26, !P0 ;  /* 0x0000001a0b007c0c */ /* 0x000fe2000c701270 */
[----:B------:R-:W4:Y:S01]  /*3ec40*/  LDL.LU R85, [R1+0x2968] ;  /* 0x0029680001557983 */ /* 0x000f220000300800 */
[----:B------:R-:W-:Y:S01]  /*3ec50*/  LOP3.LUT R168, R168, 0xfffffffe, RZ, 0xc0, !PT ;  /* 0xfffffffea8a87812 */ /* 0x000fe200078ec0ff */
[----:B------:R-:W-:Y:S01]  /*3ec60*/  VIADD R64, R10, 0x15c ;  /* 0x0000015c0a407836 */ /* 0x000fe20000000000 */
[----:B------:R-:W-:-:S03]  /*3ec70*/  ULDC UR46, c[0x0][0x228] ;  /* 0x00008a00002e7ab9 */ /* 0x000fc60000000800 */
[----:B------:R-:W-:-:S04]  /*3ec80*/  @P2 LOP3.LUT R167, R167, 0x80000000, RZ, 0xfc, !PT ;  /* 0x80000000a7a72812 */ /* 0x000fc800078efcff */
[----:B------:R-:W-:-:S04]  /*3ec90*/  LOP3.LUT R167, R167, 0xbfffffff, RZ, 0xc0, !PT ;  /* 0xbfffffffa7a77812 */ /* 0x000fc800078ec0ff */
[----:B------:R-:W-:-:S04]  /*3eca0*/  @P1 LOP3.LUT R167, R167, 0x40000000, RZ, 0xfc, !PT ;  /* 0x40000000a7a71812 */ /* 0x000fc800078efcff */
[----:B------:R-:W-:-:S04]  /*3ecb0*/  LOP3.LUT R167, R167, 0xdfffffff, RZ, 0xc0, !PT ;  /* 0xdfffffffa7a77812 */ /* 0x000fc800078ec0ff */
[----:B------:R-:W-:Y:S02]  /*3ecc0*/  @P0 LOP3.LUT R167, R167, 0x20000000, RZ, 0xfc, !PT ;  /* 0x20000000a7a70812 */ /* 0x000fe400078efcff */
[----:B------:R-:W-:Y:S02]  /*3ecd0*/  ISETP.GE.AND P0, PT, R82, UR15, PT ;  /* 0x0000000f52007c0c */ /* 0x000fe4000bf06270 */
[----:B------:R-:W-:Y:S02]  /*3ece0*/  @P3 LOP3.LUT R168, R168, 0x1, RZ, 0xfc, !PT ;  /* 0x00000001a8a83812 */ /* 0x000fe400078efcff */
        /* <DEDUP_REMOVED lines=8> */
[----:B------:R-:W-:-:S05]  /*3ed70*/  ULDC UR54, c[0x0][0x228] ;  /* 0x00008a0000367ab9 */ /* 0x000fca0000000800 */
[----:B------:R-:W-:Y:S01]  /*3ed80*/  @P3 LOP3.LUT R167, R167, 0x10000000, RZ, 0xfc, !PT ;  /* 0x10000000a7a73812 */ /* 0x000fe200078efcff */
[----:B------:R-:W4:Y:S01]  /*3ed90*/  LDL.LU R84, [R1+0x2964] ;  /* 0x0029640001547983 */ /* 0x000f220000300800 */
[----:B------:R-:W-:Y:S01]  /*3eda0*/  VIADD R63, R10, 0x15b ;  /* 0x0000015b0a3f7836 */ /* 0x000fe20000000000 */
[----:B------:R-:W-:Y:S01]  /*3edb0*/  ULDC UR45, c[0x0][0x228] ;  /* 0x00008a00002d7ab9 */ /* 0x000fe20000000800 */
        /* <DEDUP_REMOVED lines=13> */
[----:B------:R-:W-:Y:S01]  /*3ee90*/  ISETP.LT.AND P2, PT, R14, UR53, !P0 ;  /* 0x000000350e007c0c */ /* 0x000fe2000c741270 */
[----:B------:R1:W-:Y:S01]  /*3eea0*/  STL [R1+0x260c], R25 ;  /* 0x00260c1901007387 */ /* 0x0003e20000100800 */
[----:B------:R-:W-:Y:S01]  /*3eeb0*/  ISETP.LT.AND P1, PT, R12, UR44, !P0 ;  /* 0x0000002c0c007c0c */ /* 0x000fe2000c721270 */
[----:B------:R-:W-:Y:S01]  /*3eec0*/  ULDC.64 UR28, c[0x0][0x228] ;  /* 0x00008a00001c7ab9 */ /* 0x000fe20000000a00 */
[----:B------:R-:W-:Y:S01]  /*3eed0*/  ULDC UR53, c[0x0][0x228] ;  /* 0x00008a0000357ab9 */ /* 0x000fe20000000800 */
[----:B------:R-:W4:Y:S01]  /*3eee0*/  LDL.LU R83, [R1+0x2960] ;  /* 0x0029600001537983 */ /* 0x000f220000300800 */
[----:B------:R-:W-:-:S05]  /*3eef0*/  ULDC UR44, c[0x0][0x228] ;  /* 0x00008a00002c7ab9 */ /* 0x000fca0000000800 */
[----:B------:R-:W-:Y:S01]  /*3ef00*/  @P3 LOP3.LUT R167, R167, 0x1000000, RZ, 0xfc, !PT ;  /* 0x01000000a7a73812 */ /* 0x000fe200078efcff */
[----:B-1----:R-:W-:Y:S01]  /*3ef10*/  VIADD R25, R25, UR14 ;  /* 0x0000000e19197c36 */ /* 0x002fe20008000000 */
[----:B------:R-:W-:Y:S02]  /*3ef20*/  ULDC UR14, c[0x0][0x248] ;  /* 0x00009200000e7ab9 */ /* 0x000fe40000000800 */
[----:B------:R-:W-:Y:S02]  /*3ef30*/  LOP3.LUT R167, R167, 0xff7fffff, RZ, 0xc0, !PT ;  /* 0xff7fffffa7a77812 */ /* 0x000fe400078ec0ff */
[----:B------:R1:W-:Y:S02]  /*3ef40*/  STL [R1+0x2610], R25 ;  /* 0x0026101901007387 */ /* 0x0003e40000100800 */
[----:B------:R-:W-:Y:S02]  /*3ef50*/  @P2 LOP3.LUT R167, R167, 0x800000, RZ, 0xfc, !PT ;  /* 0x00800000a7a72812 */ /* 0x000fe400078efcff */
[----:B------:R-:W4:Y:S02]  /*3ef60*/  LDL.LU R82, [R1+0x295c] ;  /* 0x00295c0001527983 */ /* 0x000f240000300800 */
[----:B------:R-:W-:Y:S01]  /*3ef70*/  LOP3.LUT R167, R167, 0xffbfffff, RZ, 0xc0, !PT ;  /* 0xffbfffffa7a77812 */ /* 0x000fe200078ec0ff */
[----:B-1----:R-:W-:Y:S01]  /*3ef80*/  VIADD R25, R25, UR14 ;  /* 0x0000000e19197c36 */ /* 0x002fe20008000000 */
[----:B------:R-:W-:-:S02]  /*3ef90*/  ULDC.64 UR14, c[0x0][0x228] ;  /* 0x00008a00000e7ab9 */ /* 0x000fc40000000a00 */
[----:B------:R-:W-:Y:S01]  /*3efa0*/  ISETP.LT.AND P0, PT, R11, UR14, !P0 ;  /* 0x0000000e0b007c0c */ /* 0x000fe2000c701270 */
[----:B------:R-:W-:Y:S01]  /*3efb0*/  ULDC UR14, c[0x0][0x248] ;  /* 0x00009200000e7ab9 */ /* 0x000fe20000000800 */
[----:B------:R-:W-:-:S04]  /*3efc0*/  @P1 LOP3.LUT R167, R167, 0x400000, RZ, 0xfc, !PT ;  /* 0x00400000a7a71812 */ /* 0x000fc800078efcff */
[----:B------:R-:W-:-:S07]  /*3efd0*/  LOP3.LUT R167, R167, 0xffdfffff, RZ, 0xc0, !PT ;  /* 0xffdfffffa7a77812 */ /* 0x000fce00078ec0ff */
        /* <DEDUP_REMOVED lines=9> */
[----:B------:R1:W-:Y:S06]  /*3f070*/  STL [R1+0x2614], R25 ;  /* 0x0026141901007387 */ /* 0x0003ec0000100800 */
[----:B------:R-:W-:Y:S01]  /*3f080*/  @P3 LOP3.LUT R167, R167, 0x100000, RZ, 0xfc, !PT ;  /* 0x00100000a7a73812 */ /* 0x000fe200078efcff */
[----:B------:R-:W4:Y:S01]  /*3f090*/  LDL.LU R81, [R1+0x2958] ;  /* 0x0029580001517983 */ /* 0x000f220000300800 */
[----:B------:R-:W-:-:S02]  /*3f0a0*/  ULDC UR43, c[0x0][0x228] ;  /* 0x00008a00002b7ab9 */ /* 0x000fc40000000800 */
        /* <DEDUP_REMOVED lines=21> */
[----:B------:R-:W-:Y:S01]  /*3f200*/  ISETP.LT.AND P0, PT, R11, UR40, !P0 ;  /* 0x000000280b007c0c */ /* 0x000fe2000c701270 */
[----:B------:R1:W-:Y:S01]  /*3f210*/  STL [R1+0x2618], R25 ;  /* 0x0026181901007387 */ /* 0x0003e20000100800 */
[----:B------:R-:W-:Y:S01]  /*3f220*/  LOP3.LUT R167, R167, 0xffffbfff, RZ, 0xc0, !PT ;  /* 0xffffbfffa7a77812 */ /* 0x000fe200078ec0ff */
[----:B------:R-:W-:Y:S01]  /*3f230*/  VIADD R62, R10, 0x15a ;  /* 0x0000015a0a3e7836 */ /* 0x000fe20000000000 */
[----:B------:R-:W-:Y:S01]  /*3f240*/  ULDC UR40, c[0x0][0x228] ;  /* 0x00008a0000287ab9 */ /* 0x000fe20000000800 */
[----:B------:R-:W4:Y:S01]  /*3f250*/  LDL.LU R80, [R1+0x2954] ;  /* 0x0029540001507983 */ /* 0x000f220000300800 */
        /* <DEDUP_REMOVED lines=12> */
[----:B------:R-:W-:Y:S01]  /*3f320*/  VIADD R61, R10, 0x159 ;  /* 0x000001590a3d7836 */ /* 0x000fe20000000000 */
[----:B------:R-:W-:-:S05]  /*3f330*/  ULDC UR49, c[0x0][0x228] ;  /* 0x00008a0000317ab9 */ /* 0x000fca0000000800 */
[----:B------:R-:W-:-:S04]  /*3f340*/  @P3 LOP3.LUT R167, R167, 0x1000, RZ, 0xfc, !PT ;  /* 0x00001000a7a73812 */ /* 0x000fc800078efcff */
        /* <DEDUP_REMOVED lines=11> */
[----:B------:R-:W-:-:S04]  /*3f400*/  ISETP.GE.AND P0, PT, R77, UR15, PT ;  /* 0x0000000f4d007c0c */ /* 0x000fc8000bf06270 */
        /* <DEDUP_REMOVED lines=10> */
[----:B------:R-:W4:Y:S03]  /*3f4b0*/  LDL.LU R78, [R1+0x294c] ;  /* 0x00294c00014e7983 */ /* 0x000f260000300800 */
[----:B------:R-:W-:Y:S02]  /*3f4c0*/  LOP3.LUT R167, R167, 0xffffff7f, RZ, 0xc0, !PT ;  /* 0xffffff7fa7a77812 */ /* 0x000fe400078ec0ff */
[----:B------:R-:W-:Y:S01]  /*3f4d0*/  ISETP.LT.AND P0, PT, R11, UR24, !P0 ;  /* 0x000000180b007c0c */ /* 0x000fe2000c701270 */
[----:B-1----:R-:W-:Y:S01]  /*3f4e0*/  VIADD R25, R25, UR14 ;  /* 0x0000000e19197c36 */ /* 0x002fe20008000000 */
[----:B------:R-:W-:Y:S01]  /*3f4f0*/  @P2 LOP3.LUT R167, R167, 0x80, RZ, 0xfc, !PT ;  /* 0x00000080a7a72812 */ /* 0x000fe200078efcff */
[----:B------:R-:W4:Y:S01]  /*3f500*/  LDL.LU R77, [R1+0x2948] ;  /* 0x00294800014d7983 */ /* 0x000f220000300800 */
[----:B------:R-:W-:-:S02]  /*3f510*/  ULDC UR14, c[0x0][0x248] ;  /* 0x00009200000e7ab9 */ /* 0x000fc40000000800 */
[----:B------:R-:W-:-:S04]  /*3f520*/  LOP3.LUT R167, R167, 0xffffffbf, RZ, 0xc0, !PT ;  /* 0xffffffbfa7a77812 */ /* 0x000fc800078ec0ff */
[----:B------:R-:W-:-:S04]  /*3f530*/  @P1 LOP3.LUT R167, R167, 0x40, RZ, 0xfc, !PT ;  /* 0x00000040a7a71812 */ /* 0x000fc800078efcff */
[----:B------:R-:W-:-:S04]  /*3f540*/  LOP3.LUT R167, R167, 0xffffffdf, RZ, 0xc0, !PT ;  /* 0xffffffdfa7a77812 */ /* 0x000fc800078ec0ff */
[----:B------:R-:W-:Y:S02]  /*3f550*/  @P0 LOP3.LUT R167, R167, 0x20, RZ, 0xfc, !PT ;  /* 0x00000020a7a70812 */ /* 0x000fe400078efcff */
[----:B------:R-:W-:Y:S01]  /*3f560*/  ISETP.GE.AND P0, PT, R76, UR29, PT ;  /* 0x0000001d4c007c0c */ /* 0x000fe2000bf06270 */
[----:B------:R1:W-:Y:S01]  /*3f570*/  STL [R1+0x2624], R25 ;  /* 0x0026241901007387 */ /* 0x0003e20000100800 */
[----:B------:R-:W-:Y:S01]  /*3f580*/  LOP3.LUT R167, R167, 0xffffffef, RZ, 0xc0, !PT ;  /* 0xffffffefa7a77812 */ /* 0x000fe200078ec0ff */
[----:B------:R-:W-:Y:S01]  /*3f590*/  ULDC.64 UR28, c[0x0][0x228] ;  /* 0x00008a00001c7ab9 */ /* 0x000fe20000000a00 */
[----:B------:R-:W-:Y:S01]  /*3f5a0*/  ISETP.LT.AND P3, PT, R13, UR59, !P0 ;  /* 0x0000003b0d007c0c */ /* 0x000fe2000c761270 */
[----:B------:R-:W-:Y:S01]  /*3f5b0*/  VIADD R59, R10, 0x157 ;  /* 0x000001570a3b7836 */ /* 0x000fe20000000000 */
[----:B------:R-:W-:Y:S01]  /*3f5c0*/  ISETP.LT.AND P2, PT, R14, UR58, !P0 ;  /* 0x0000003a0e007c0c */ /* 0x000fe2000c741270 */
[----:B------:R-:W-:Y:S01]  /*3f5d0*/  ULDC UR58, c[0x0][0x228] ;  /* 0x00008a00003a7ab9 */ /* 0x000fe20000000800 */
[----:B------:R-:W-:Y:S01]  /*3f5e0*/  ISETP.LT.AND P1, PT, R12, UR31, !P0 ;  /* 0x0000001f0c007c0c */ /* 0x000fe2000c721270 */
[----:B------:R-:W-:-:S08]  /*3f5f0*/  ULDC UR59, c[0x0][0x228] ;  /* 0x00008a00003b7ab9 */ /* 0x000fd00000000800 */
        /* <DEDUP_REMOVED lines=14> */
[----:B------:R-:W-:Y:S01]  /*3f6e0*/  VIADD R58, R10, 0x156 ;  /* 0x000001560a3a7836 */ /* 0x000fe20000000000 */
[----:B------:R-:W-:Y:S01]  /*3f6f0*/  ISETP.LT.AND P2, PT, R14, UR50, !P0 ;  /* 0x000000320e007c0c */ /* 0x000fe2000c741270 */
[----:B------:R-:W4:Y:S01]  /*3f700*/  LDL.LU R76, [R1+0x2944] ;  /* 0x00294400014c7983 */ /* 0x000f220000300800 */
[----:B------:R-:W-:Y:S01]  /*3f710*/  ISETP.LT.AND P1, PT, R12, UR30, !P0 ;  /* 0x0000001e0c007c0c */ /* 0x000fe2000c721270 */
[----:B------:R-:W-:Y:S01]  /*3f720*/  ULDC.64 UR30, c[0x0][0x228] ;  /* 0x00008a00001e7ab9 */ /* 0x000fe20000000a00 */
[----:B------:R-:W-:Y:S01]  /*3f730*/  ISETP.LT.AND P3, PT, R13, UR51, !P0 ;  /* 0x000000330d007c0c */ /* 0x000fe2000c761270 */
[----:B------:R-:W-:Y:S01]  /*3f740*/  ULDC UR51, c[0x0][0x228] ;  /* 0x00008a0000337ab9 */ /* 0x000fe20000000800 */
[----:B------:R-:W-:Y:S01]  /*3f750*/  ISETP.LT.AND P0, PT, R11, UR28, !P0 ;  /* 0x0000001c0b007c0c */ /* 0x000fe2000c701270 */
[----:B-1----:R-:W-:Y:S01]  /*3f760*/  VIADD R25, R25, UR14 ;  /* 0x0000000e19197c36 */ /* 0x002fe20008000000 */
[----:B------:R-:W-:Y:S01]  /*3f770*/  ULDC UR14, c[0x0][0x248] ;  /* 0x00009200000e7ab9 */ /* 0x000fe20000000800 */
[----:B------:R-:W-:Y:S01]  /*3f780*/  ULDC UR50, c[0x0][0x228] ;  /* 0x00008a0000327ab9 */ /* 0x000fe20000000800 */
[----:B------:R-:W-:Y:S01]  /*3f790*/  VIADD R57, R10, 0x155 ;  /* 0x000001550a397836 */ /* 0x000fe20000000000 */
[----:B------:R-:W-:-:S02]  /*3f7a0*/  ULDC UR41, c[0x0][0x228] ;  /* 0x00008a0000297ab9 */ /* 0x000fc40000000800 */
[----:B------:R-:W-:-:S04]  /*3f7b0*/  @P2 LOP3.LUT R166, R166, 0x80000000, RZ, 0xfc, !PT ;  /* 0x80000000a6a62812 */ /* 0x000fc800078efcff */
[----:B------:R-:W-:-:S04]  /*3f7c0*/  LOP3.LUT R166, R166, 0xbfffffff, RZ, 0xc0, !PT ;  /* 0xbfffffffa6a67812 */ /* 0x000fc800078ec0ff */
[----:B------:R-:W-:-:S04]  /*3f7d0*/  @P1 LOP3.LUT R166, R166, 0x40000000, RZ, 0xfc, !PT ;  /* 0x40000000a6a61812 */ /* 0x000fc800078efcff */
[----:B------:R-:W-:-:S04]  /*3f7e0*/  LOP3.LUT R166, R166, 0xdfffffff, RZ, 0xc0, !PT ;  /* 0xdfffffffa6a67812 */ /* 0x000fc800078ec0ff */
[----:B------:R-:W-:Y:S02]  /*3f7f0*/  @P0 LOP3.LUT R166, R166, 0x20000000, RZ, 0xfc, !PT ;  /* 0x20000000a6a60812 */ /* 0x000fe400078efcff */
[----:B------:R-:W-:Y:S02]  /*3f800*/  ISETP.GE.AND P0, PT, R74, UR27, PT ;  /* 0x0000001b4a007c0c */ /* 0x000fe4000bf06270 */
[----:B------:R-:W-:Y:S01]  /*3f810*/  @P3 LOP3.LUT R167, R167, 0x1, RZ, 0xfc, !PT ;  /* 0x00000001a7a73812 */ /* 0x000fe200078efcff */
[----:B------:R1:W-:Y:S01]  /*3f820*/  STL [R1+0x262c], R25 ;  /* 0x00262c1901007387 */ /* 0x0003e20000100800 */
[----:B------:R-:W-:Y:S01]  /*3f830*/  ISETP.LT.AND P3, PT, R13, UR9, !P0 ;  /* 0x000000090d007c0c */ /* 0x000fe2000c761270 */
[----:B------:R-:W-:Y:S01]  /*3f840*/  ULDC UR9, c[0x0][0x248] ;  /* 0x0000920000097ab9 */ /* 0x000fe20000000800 */
[----:B------:R-:W-:Y:S01]  /*3f850*/  ISETP.LT.AND P2, PT, R14, UR11, !P0 ;  /* 0x0000000b0e007c0c */ /* 0x000fe2000c741270 */
[----:B------:R-:W4:Y:S01]  /*3f860*/  LDL.LU R75, [R1+0x2940] ;  /* 0x00294000014b7983 */ /* 0x000f220000300800 */
[----:B------:R-:W-:Y:S01]  /*3f870*/  LOP3.LUT R166, R166, 0xefffffff, RZ, 0xc0, !PT ;  /* 0xefffffffa6a67812 */ /* 0x000fe200078ec0ff */
[----:B------:R-:W-:Y:S01]  /*3f880*/  ULDC UR27, c[0x0][0x228] ;  /* 0x00008a00001b7ab9 */ /* 0x000fe20000000800 */
[----:B------:R-:W-:Y:S01]  /*3f890*/  ISETP.LT.AND P1, PT, R12, UR32, !P0 ;  /* 0x000000200c007c0c */ /* 0x000fe2000c721270 */
[----:B------:R-:W-:Y:S01]  /*3f8a0*/  ULDC.64 UR32, c[0x0][0x228] ;  /* 0x00008a0000207ab9 */ /* 0x000fe20000000a00 */
        /* <DEDUP_REMOVED lines=35> */
[----:B------:R-:W-:Y:S01]  /*3fae0*/  ULDC UR10, c[0x0][0x248] ;  /* 0x00009200000a7ab9 */ /* 0x000fe20000000800 */
[----:B------:R-:W-:Y:S01]  /*3faf0*/  ISETP.LT.AND P1, PT, R12, UR34, !P0 ;  /* 0x000000220c007c0c */ /* 0x000fe2000c721270 */
[----:B------:R-:W-:Y:S01]  /*3fb00*/  ULDC.64 UR34, c[0x0][0x228] ;  /* 0x00008a0000227ab9 */ /* 0x000fe20000000a00 */
[----:B------:R-:W-:Y:S01]  /*3fb10*/  ULDC UR12, c[0x0][0x228] ;  /* 0x00008a00000c7ab9 */ /* 0x000fe20000000800 */
[----:B------:R-:W-:-:S06]  /*3fb20*/  ULDC UR15, c[0x0][0x228] ;  /* 0x00008a00000f7ab9 */ /* 0x000fcc0000000800 */
        /* <DEDUP_REMOVED lines=21> */
[----:B------:R-:W-:-:S06]  /*3fc80*/  ULDC UR16, c[0x0][0x228] ;  /* 0x00008a0000107ab9 */ /* 0x000fcc0000000800 */
[----:B------:R-:W-:Y:S01]  /*3fc90*/  @P3 LOP3.LUT R166, R166, 0x10000, RZ, 0xfc, !PT ;  /* 0x00010000a6a63812 */ /* 0x000fe200078efcff */
[----:B-1----:R-:W-:Y:S01]  /*3fca0*/  VIADD R25, R25, UR5 ;  /* 0x0000000519197c36 */ /* 0x002fe20008000000 */
[----:B------:R-:W-:Y:S01]  /*3fcb0*/  ISETP.LT.AND P0, PT, R11, UR34, !P0 ;  /* 0x000000220b007c0c */ /* 0x000fe2000c701270 */
[----:B------:R-:W-:Y:S01]  /*3fcc0*/  ULDC UR5, c[0x0][0x228] ;  /* 0x00008a0000057ab9 */ /* 0x000fe20000000800 */
[----:B------:R-:W-:Y:S01]  /*3fcd0*/  LOP3.LUT R166, R166, 0xffff7fff, RZ, 0xc0, !PT ;  /* 0xffff7fffa6a67812 */ /* 0x000fe200078ec0ff */
[----:B------:R-:W-:-:S03]  /*3fce0*/  ULDC UR18, c[0x0][0x228] ;  /* 0x00008a0000127ab9 */ /* 0x000fc60000000800 */
        /* <DEDUP_REMOVED lines=20> */
[----:B------:R-:W-:Y:S01]  /*3fe30*/  ULDC UR10, c[0x0][0x228] ;  /* 0x00008a00000a7ab9 */ /* 0x000fe20000000800 */
[----:B------:R-:W-:Y:S01]  /*3fe40*/  VIADD R53, R10, 0x151 ;  /* 0x000001510a357836 */ /* 0x000fe20000000000 */
[----:B------:R-:W-:Y:S01]  /*3fe50*/  ULDC UR21, c[0x0][0x228] ;  /* 0x00008a0000157ab9 */ /* 0x000fe20000000800 */
        /* <DEDUP_REMOVED lines=10> */
[----:B------:R-:W-:Y:S01]  /*3ff00*/  ULDC.64 UR38, c[0x0][0x228] ;  /* 0x00008a0000267ab9 */ /* 0x000fe20000000a00 */
        /* <DEDUP_REMOVED lines=22> */
[----:B------:R-:W-:Y:S01]  /*40070*/  VIADD R52, R10, 0x150 ;  /* 0x000001500a347836 */ /* 0x000fe20000000000 */
[----:B------:R-:W-:Y:S01]  /*40080*/  ISETP.LT.AND P1, PT, R12, UR37, !P0 ;  /* 0x000000250c007c0c */ /* 0x000fe2000c721270 */
[----:B------:R-:W-:Y:S01]  /*40090*/  ULDC UR37, c[0x0][0x228] ;  /* 0x00008a0000257ab9 */ /* 0x000fe20000000800 */
[----:B------:R-:W-:Y:S01]  /*400a0*/  VIADD R51, R10, 0x14f ;  /* 0x0000014f0a337836 */ /* 0x000fe20000000000 */
[----:B------:R-:W-:Y:S01]  /*400b0*/  LOP3.LUT R163, R163, 0x7fffffff, RZ, 0xc0, !PT ;  /* 0x7fffffffa3a37812 */ /* 0x000fe200078ec0ff */
[----:B-1----:R-:W-:Y:S01]  /*400c0*/  VIADD R25, R25, UR19 ;  /* 0x0000001319197c36 */ /* 0x002fe20008000000 */
[----:B------:R-:W-:-:S04]  /*400d0*/  ULDC UR57, c[0x0][0x228] ;  /* 0x00008a0000397ab9 */ /* 0x000fc80000000800 */
[----:B------:R-:W-:Y:S01]  /*400e0*/  @P3 LOP3.LUT R166, R166, 0x10, RZ, 0xfc, !PT ;  /* 0x00000010a6a63812 */ /* 0x000fe200078efcff */
[----:B------:R-:W-:Y:S01]  /*400f0*/  ULDC UR19, c[0x0][0x228] ;  /* 0x00008a0000137ab9 */ /* 0x000fe20000000800 */
[----:B------:R-:W-:Y:S01]  /*40100*/  VIADD R50, R10, 0x14e ;  /* 0x0000014e0a327836 */ /* 0x000fe20000000000 */
[----:B------:R-:W-:Y:S01]  /*40110*/  LOP3.LUT R162, R162, 0x7fffffff, RZ, 0xc0, !PT ;  /* 0x7fffffffa2a27812 */ /* 0x000fe200078ec0ff */
[----:B------:R-:W-:Y:S01]  /*40120*/  VIADD R49, R10, 0x14d ;  /* 0x0000014d0a317836 */ /* 0x000fe20000000000 */
[----:B------:R-:W-:Y:S01]  /*40130*/  LOP3.LUT R166, R166, 0xfffffff7, RZ, 0xc0, !PT ;  /* 0xfffffff7a6a67812 */ /* 0x000fe200078ec0ff */
[----:B------:R-:W-:Y:S01]  /*40140*/  VIADD R48, R10, 0x14c ;  /* 0x0000014c0a307836 */ /* 0x000fe20000000000 */
[----:B------:R-:W-:Y:S02]  /*40150*/  ULDC UR56, c[0x0][0x228] ;  /* 0x00008a0000387ab9 */ /* 0x000fe40000000800 */
[----:B------:R-:W-:Y:S02]  /*40160*/  @P2 LOP3.LUT R166, R166, 0x8, RZ, 0xfc, !PT ;  /* 0x00000008a6a62812 */ /* 0x000fe400078efcff */
[----:B------:R-:W-:-:S02]  /*40170*/  ISETP.LT.AND P0, PT, R11, UR32, !P0 ;  /* 0x000000200b007c0c */ /* 0x000fc4000c701270 */
        /* <DEDUP_REMOVED lines=9> */
[----:B------:R1:W-:Y:S01]  /*40210*/  STL [R1+0x2658], R25 ;  /* 0x0026581901007387 */ /* 0x0003e20000100800 */
        /* <DEDUP_REMOVED lines=37> */
[----:B------:R-:W-:Y:S01]  /*40470*/  ULDC.64 UR30, c[0x0][0x228] ;  /* 0x00008a00001e7ab9 */ /* 0x000fe20000000a00 */
[----:B------:R-:W-:Y:S01]  /*40480*/  ISETP.LT.AND P3, PT, R13, UR51, !P0 ;  /* 0x000000330d007c0c */ /* 0x000fe2000c761270 */
[----:B------:R-:W-:Y:S01]  /*40490*/  ULDC UR51, c[0x0][0x228] ;  /* 0x00008a0000337ab9 */ /* 0x000fe20000000800 */
[----:B------:R-:W-:Y:S01]  /*404a0*/  ISETP.LT.AND P2, PT, R14, UR43, !P0 ;  /* 0x0000002b0e007c0c */ /* 0x000fe2000c741270 */
[----:B------:R1:W-:Y:S01]  /*404b0*/  STL [R1+0x2660], R25 ;  /* 0x0026601901007387 */ /* 0x0003e20000100800 */
[----:B------:R-:W-:Y:S01]  /*404c0*/  ISETP.LT.AND P1, PT, R12, UR53, !P0 ;  /* 0x000000350c007c0c */ /* 0x000fe2000c721270 */
[----:B------:R-:W-:Y:S01]  /*404d0*/  ULDC UR25, c[0x0][0x228] ;  /* 0x00008a0000197ab9 */ /* 0x000fe20000000800 */
[----:B------:R-:W-:Y:S01]  /*404e0*/  ULDC UR43, c[0x0][0x228] ;  /* 0x00008a00002b7ab9 */ /* 0x000fe20000000800 */
[----:B------:R-:W4:Y:S01]  /*404f0*/  LDL.LU R67, [R1+0x2920] ;  /* 0x0029200001437983 */ /* 0x000f220000300800 */
[----:B------:R-:W-:Y:S01]  /*40500*/  VIADD R45, R10, 0x149 ;  /* 0x000001490a2d7836 */ /* 0x000fe20000000000 */
[----:B------:R-:W-:-:S04]  /*40510*/  ULDC UR53, c[0x0][0x228] ;  /* 0x00008a0000357ab9 */ /* 0x000fc80000000800 */
        /* <DEDUP_REMOVED lines=64> */
[----:B------:R-:W-:Y:S01]  /*40920*/  VIADD R44, R10, 0x148 ;  /* 0x000001480a2c7836 */ /* 0x000fe20000000000 */
[----:B------:R-:W-:Y:S01]  /*40930*/  ULDC UR52, c[0x0][0x228] ;  /* 0x00008a0000347ab9 */ /* 0x000fe20000000800 */
[----:B------:R-:W-:-:S04]  /*40940*/  LOP3.LUT R165, R165, 0xfffff7ff, RZ, 0xc0, !PT ;  /* 0xfffff7ffa5a57812 */ /* 0x000fc800078ec0ff */
[----:B------:R-:W-:Y:S02]  /*40950*/  @P2 LOP3.LUT R165, R165, 0x800, RZ, 0xfc, !PT ;  /* 0x00000800a5a52812 */ /* 0x000fe400078efcff */
[----:B------:R-:W-:Y:S01]  /*40960*/  ISETP.LT.AND P0, PT, R11, UR38, !P0 ;  /* 0x000000260b007c0c */ /* 0x000fe2000c701270 */
[----:B-1----:R-:W-:Y:S01]  /*40970*/  VIADD R25, R25, UR28 ;  /* 0x0000001c19197c36 */ /* 0x002fe20008000000 */
[----:B------:R-:W-:Y:S01]  /*40980*/  LOP3.LUT R165, R165, 0xfffffbff, RZ, 0xc0, !PT ;  /* 0xfffffbffa5a57812 */ /* 0x000fe200078ec0ff */
[----:B------:R-:W-:Y:S01]  /*40990*/  ULDC UR28, c[0x0][0x248] ;  /* 0x00009200001c7ab9 */ /* 0x000fe20000000800 */
[----:B------:R-:W-:Y:S02]  /*409a0*/  ULDC UR38, c[0x0][0x228] ;  /* 0x00008a0000267ab9 */ /* 0x000fe40000000800 */
[----:B------:R-:W-:-:S04]  /*409b0*/  @P1 LOP3.LUT R165, R165, 0x400, RZ, 0xfc, !PT ;  /* 0x00000400a5a51812 */ /* 0x000fc800078efcff */
[----:B------:R-:W-:-:S04]  /*409c0*/  LOP3.LUT R165, R165, 0xfffffdff, RZ, 0xc0, !PT ;  /* 0xfffffdffa5a57812 */ /* 0x000fc800078ec0ff */
[----:B------:R-:W-:Y:S02]  /*409d0*/  @P0 LOP3.LUT R165, R165, 0x200, RZ, 0xfc, !PT ;  /* 0x00000200a5a50812 */ /* 0x000fe400078efcff */
[----:B------:R-:W-:-:S04]  /*409e0*/  ISETP.GE.AND P0, PT, R61, UR29, PT ;  /* 0x0000001d3d007c0c */ /* 0x000fc8000bf06270 */
        /* <DEDUP_REMOVED lines=8> */
[C---:B------:R-:W-:Y:S01]  /*40a70*/  VIADD R42, R10.reuse, 0x146 ;  /* 0x000001460a2a7836 */ /* 0x040fe20000000000 */
[----:B------:R-:W-:Y:S01]  /*40a80*/  ULDC UR50, c[0x0][0x228] ;  /* 0x00008a0000327ab9 */ /* 0x000fe20000000800 */
        /* <DEDUP_REMOVED lines=31> */
[----:B------:R-:W-:-:S02]  /*40c80*/  LOP3.LUT R165, R165, 0xfffffffb, RZ, 0xc0, !PT ;  /* 0xfffffffba5a57812 */ /* 0x000fc400078ec0ff */
[----:B------:R-:W4:Y:S01]  /*40c90*/  LDL.LU R60, [R1+0x2904] ;  /* 0x00290400013c7983 */ /* 0x000f220000300800 */
[----:B-1----:R-:W-:Y:S01]  /*40ca0*/  VIADD R25, R25, UR28 ;  /* 0x0000001c19197c36 */ /* 0x002fe20008000000 */
[----:B------:R-:W-:Y:S02]  /*40cb0*/  ULDC.64 UR28, c[0x0][0x228] ;  /* 0x00008a00001c7ab9 */ /* 0x000fe40000000a00 */
        /* <DEDUP_REMOVED lines=26> */
[----:B------:R-:W-:Y:S01]  /*40e60*/  ULDC UR28, c[0x0][0x248] ;  /* 0x00009200001c7ab9 */ /* 0x000fe20000000800 */
[----:B------:R-:W-:Y:S01]  /*40e70*/  ISETP.LT.AND P3, PT, R13, UR47, !P0 ;  /* 0x0000002f0d007c0c */ /* 0x000fe2000c761270 */
[----:B------:R-:W-:Y:S01]  /*40e80*/  ULDC UR39, c[0x0][0x228] ;  /* 0x00008a0000277ab9 */ /* 0x000fe20000000800 */
[----:B------:R-:W-:Y:S02]  /*40e90*/  ISETP.LT.AND P2, PT, R14, UR26, !P0 ;  /* 0x0000001a0e007c0c */ /* 0x000fe4000c741270 */
[----:B------:R-:W-:-:S02]  /*40ea0*/  LOP3.LUT R164, R164, 0xefffffff, RZ, 0xc0, !PT ;  /* 0xefffffffa4a47812 */ /* 0x000fc400078ec0ff */
[----:B------:R-:W-:Y:S01]  /*40eb0*/  ISETP.LT.AND P1, PT, R12, UR27, !P0 ;  /* 0x0000001b0c007c0c */ /* 0x000fe2000c721270 */
[----:B------:R1:W-:Y:S01]  /*40ec0*/  STL [R1+0x2680], R25 ;  /* 0x0026801901007387 */ /* 0x0003e20000100800 */
[----:B------:R-:W-:Y:S01]  /*40ed0*/  ULDC UR26, c[0x0][0x248] ;  /* 0x00009200001a7ab9 */ /* 0x000fe20000000800 */
[----:B------:R-:W-:Y:S01]  /*40ee0*/  VIADD R39, R10, 0x143 ;  /* 0x000001430a277836 */ /* 0x000fe20000000000 */
[----:B------:R-:W-:-:S03]  /*40ef0*/  ULDC UR47, c[0x0][0x228] ;  /* 0x00008a00002f7ab9 */ /* 0x000fc60000000800 */
[----:B------:R-:W-:Y:S01]  /*40f00*/  @P3 LOP3.LUT R164, R164, 0x10000000, RZ, 0xfc, !PT ;  /* 0x10000000a4a43812 */ /* 0x000fe200078efcff */
[----:B------:R-:W4:Y:S03]  /*40f10*/  LDL.LU R58, [R1+0x28fc] ;  /* 0x0028fc00013a7983 */ /* 0x000f260000300800 */
        /* <DEDUP_REMOVED lines=11> */
[----:B------:R-:W-:Y:S02]  /*40fd0*/  ISETP.LT.AND P3, PT, R13, UR11, !P0 ;  /* 0x0000000b0d007c0c */ /* 0x000fe4000c761270 */
[----:B------:R-:W-:Y:S02]  /*40fe0*/  ISETP.LT.AND P2, PT, R14, UR9, !P0 ;  /* 0x000000090e007c0c */ /* 0x000fe4000c741270 */
[----:B------:R-:W-:Y:S01]  /*40ff0*/  ISETP.LT.AND P1, PT, R12, UR14, !P0 ;  /* 0x0000000e0c007c0c */ /* 0x000fe2000c721270 */
[----:B------:R1:W-:Y:S01]  /*41000*/  STL [R1+0x2684], R25 ;  /* 0x0026841901007387 */ /* 0x0003e20000100800 */
[----:B------:R-:W-:-:S03]  /*41010*/  ULDC UR9, c[0x0][0x248] ;  /* 0x0000920000097ab9 */ /* 0x000fc60000000800 */
[----:B------:R-:W4:Y:S04]  /*41020*/  LDL.LU R57, [R1+0x28f8] ;  /* 0x0028f80001397983 */ /* 0x000f280000300800 */
[----:B------:R-:W-:-:S04]  /*41030*/  @P3 LOP3.LUT R164, R164, 0x1000000, RZ, 0xfc, !PT ;  /* 0x01000000a4a43812 */ /* 0x000fc800078efcff */
[----:B------:R-:W-:Y:S01]  /*41040*/  LOP3.LUT R164, R164, 0xff7fffff, RZ, 0xc0, !PT ;  /* 0xff7fffffa4a47812 */ /* 0x000fe200078ec0ff */
[----:B-1----:R-:W-:Y:S01]  /*41050*/  VIADD R25, R25, UR26 ;  /* 0x0000001a19197c36 */ /* 0x002fe20008000000 */
[----:B------:R-:W-:Y:S02]  /*41060*/  ULDC.64 UR26, c[0x0][0x228] ;  /* 0x00008a00001a7ab9 */ /* 0x000fe40000000a00 */
        /* <DEDUP_REMOVED lines=8> */
[----:B------:R-:W-:Y:S02]  /*410f0*/  ISETP.LT.AND P3, PT, R13, UR13, !P0 ;  /* 0x0000000d0d007c0c */ /* 0x000fe4000c761270 */
[----:B------:R-:W-:Y:S01]  /*41100*/  ISETP.LT.AND P2, PT, R14, UR5, !P0 ;  /* 0x000000050e007c0c */ /* 0x000fe2000c741270 */
[----:B------:R1:W-:Y:S01]  /*41110*/  STL [R1+0x2688], R25 ;  /* 0x0026881901007387 */ /* 0x0003e20000100800 */
[----:B------:R-:W-:Y:S01]  /*41120*/  LOP3.LUT R164, R164, 0xffefffff, RZ, 0xc0, !PT ;  /* 0xffefffffa4a47812 */ /* 0x000fe200078ec0ff */
[----:B------:R-:W-:Y:S01]  /*41130*/  ULDC UR5, c[0x0][0x248] ;  /* 0x0000920000057ab9 */ /* 0x000fe20000000800 */
[----:B------:R-:W-:Y:S01]  /*41140*/  ISETP.LT.AND P1, PT, R12, UR12, !P0 ;  /* 0x0000000c0c007c0c */ /* 0x000fe2000c721270 */
[----:B------:R-:W-:-:S06]  /*41150*/  ULDC.64 UR12, c[0x0][0x228] ;  /* 0x00008a00000c7ab9 */ /* 0x000fcc0000000a00 */
        /* <DEDUP_REMOVED lines=8> */
[----:B------:R-:W-:-:S04]  /*411e0*/  ISETP.GE.AND P0, PT, R55, UR31, PT ;  /* 0x0000001f37007c0c */ /* 0x000fc8000bf06270 */
[----:B------:R-:W-:Y:S01]  /*411f0*/  ISETP.LT.AND P3, PT, R13, UR15, !P0 ;  /* 0x0000000f0d007c0c */ /* 0x000fe2000c761270 */
[----:B------:R-:W-:Y:S01]  /*41200*/  ULDC.64 UR14, c[0x0][0x228] ;  /* 0x00008a00000e7ab9 */ /* 0x000fe20000000a00 */
[----:B------:R-:W-:Y:S01]  /*41210*/  ISETP.LT.AND P2, PT, R14, UR10, !P0 ;  /* 0x0000000a0e007c0c */ /* 0x000fe2000c741270 */
[----:B------:R-:W-:Y:S01]  /*41220*/  ULDC.64 UR10, c[0x0][0x228] ;  /* 0x00008a00000a7ab9 */ /* 0x000fe20000000a00 */
[----:B------:R-:W-:Y:S02]  /*41230*/  LOP3.LUT R164, R164, 0xfffeffff, RZ, 0xc0, !PT ;  /* 0xfffeffffa4a47812 */ /* 0x000fe400078ec0ff */
[----:B------:R-:W-:-:S07]  /*41240*/  ISETP.LT.AND P1, PT, R12, UR16, !P0 ;  /* 0x000000100c007c0c */ /* 0x000fce000c721270 */
[----:B------:R-:W-:-:S04]  /*41250*/  @P3 LOP3.LUT R164, R164, 0x10000, RZ, 0xfc, !PT ;  /* 0x00010000a4a43812 */ /* 0x000fc800078efcff */
[----:B------:R-:W-:-:S04]  /*41260*/  LOP3.LUT R164, R164, 0xffff7fff, RZ, 0xc0, !PT ;  /* 0xffff7fffa4a47812 */ /* 0x000fc800078ec0ff */
[----:B------:R-:W-:Y:S02]  /*41270*/  @P2 LOP3.LUT R164, R164, 0x8000, RZ, 0xfc, !PT ;  /* 0x00008000a4a42812 */ /* 0x000fe400078efcff */
[----:B------:R-:W-:Y:S01]  /*41280*/  ISETP.LT.AND P0, PT, R11, UR12, !P0 ;  /* 0x0000000c0b007c0c */ /* 0x000fe2000c701270 */
[----:B-1----:R-:W-:Y:S01]  /*41290*/  VIADD R25, R25, UR9 ;  /* 0x0000000919197c36 */ /* 0x002fe20008000000 */
[----:B------:R-:W-:Y:S01]  /*412a0*/  LOP3.LUT R164, R164, 0xffffbfff, RZ, 0xc0, !PT ;  /* 0xffffbfffa4a47812 */ /* 0x000fe200078ec0ff */
[C---:B------:R-:W-:Y:S01]  /*412b0*/  VIADD R38, R10.reuse, 0x142 ;  /* 0x000001420a267836 */ /* 0x040fe20000000000 */
[----:B------:R-:W-:Y:S01]  /*412c0*/  ULDC UR9, c[0x0][0x228] ;  /* 0x00008a0000097ab9 */ /* 0x000fe20000000800 */
[----:B------:R-:W-:Y:S01]  /*412d0*/  VIADD R37, R10, 0x141 ;  /* 0x000001410a257836 */ /* 0x000fe20000000000 */
[----:B------:R-:W-:Y:S01]  /*412e0*/  @P1 LOP3.LUT R164, R164, 0x4000, RZ, 0xfc, !PT ;  /* 0x00004000a4a41812 */ /* 0x000fe200078efcff */
[----:B------:R-:W-:-:S03]  /*412f0*/  ULDC UR12, c[0x0][0x228] ;  /* 0x00008a00000c7ab9 */ /* 0x000fc60000000800 */
        /* <DEDUP_REMOVED lines=11> */
[C---:B------:R-:W-:Y:S01]  /*413b0*/  VIADD R36, R10.reuse, 0x140 ;  /* 0x000001400a247836 */ /* 0x040fe20000000000 */
        /* <DEDUP_REMOVED lines=8> */
[----:B------:R-:W-:Y:S01]  /*41440*/  ULDC UR10, c[0x0][0x248] ;  /* 0x00009200000a7ab9 */ /* 0x000fe20000000800 */
        /* <DEDUP_REMOVED lines=12> */
[----:B------:R-:W-:Y:S01]  /*41510*/  LOP3.LUT R164, R164, 0xfffffeff, RZ, 0xc0, !PT ;  /* 0xfffffeffa4a47812 */ /* 0x000fe200078ec0ff */
[----:B------:R-:W-:Y:S01]  /*41520*/  ULDC UR21, c[0x0][0x228] ;  /* 0x00008a0000157ab9 */ /* 0x000fe20000000800 */
[----:B------:R-:W-:Y:S01]  /*41530*/  ISETP.LT.AND P1, PT, R12, UR23, !P0 ;  /* 0x000000170c007c0c */ /* 0x000fe2000c721270 */
[----:B------:R-:W4:Y:S06]  /*41540*/  LDL.LU R55, [R1+0x28f0] ;  /* 0x0028f00001377983 */ /* 0x000f2c0000300800 */
        /* <DEDUP_REMOVED lines=42> */
[----:B------:R-:W-:Y:S01]  /*417f0*/  ULDC.64 UR40, c[0x0][0x228] ;  /* 0x00008a0000287ab9 */ /* 0x000fe20000000a00 */
[----:B------:R-:W-:Y:S01]  /*41800*/  ISETP.LT.AND P3, PT, R13, UR25, !P0 ;  /* 0x000000190d007c0c */ /* 0x000fe2000c761270 */
[C---:B------:R-:W-:Y:S01]  /*41810*/  VIADD R33, R10.reuse, 0x13d ;  /* 0x0000013d0a217836 */ /* 0x040fe20000000000 */
        /* <DEDUP_REMOVED lines=15> */
[----:B------:R-:W-:Y:S01]  /*41910*/  ULDC.64 UR30, c[0x0][0x228] ;  /* 0x00008a00001e7ab9 */ /* 0x000fe20000000a00 */
[----:B------:R-:W-:Y:S01]  /*41920*/  ISETP.LT.AND P2, PT, R14, UR45, !P0 ;  /* 0x0000002d0e007c0c */ /* 0x000fe2000c741270 */
[----:B------:R-:W-:Y:S01]  /*41930*/  ULDC UR45, c[0x0][0x228] ;  /* 0x00008a00002d7ab9 */ /* 0x000fe20000000800 */
[----:B------:R-:W-:Y:S01]  /*41940*/  LOP3.LUT R163, R163, 0xefffffff, RZ, 0xc0, !PT ;  /* 0xefffffffa3a37812 */ /* 0x000fe200078ec0ff */
[----:B------:R-:W4:Y:S01]  /*41950*/  LDL.LU R52, [R1+0x28e4] ;  /* 0x0028e40001347983 */ /* 0x000f220000300800 */
        /* <DEDUP_REMOVED lines=17> */
[----:B------:R-:W-:Y:S01]  /*41a70*/  ULDC UR45, c[0x0][0x228] ;  /* 0x00008a00002d7ab9 */ /* 0x000fe20000000800 */
[----:B------:R-:W-:Y:S01]  /*41a80*/  ISETP.LT.AND P1, PT, R12, UR43, !P0 ;  /* 0x0000002b0c007c0c */ /* 0x000fe2000c721270 */
[----:B------:R-:W-:Y:S01]  /*41a90*/  ULDC.64 UR42, c[0x0][0x228] ;  /* 0x00008a00002a7ab9 */ /* 0x000fe20000000a00 */
[----:B------:R-:W-:-:S07]  /*41aa0*/  ULDC UR15, c[0x0][0x248] ;  /* 0x00009200000f7ab9 */ /* 0x000fce0000000800 */
        /* <DEDUP_REMOVED lines=15> */
[----:B------:R-:W-:Y:S01]  /*41ba0*/  ULDC UR45, c[0x0][0x228] ;  /* 0x00008a00002d7ab9 */ /* 0x000fe20000000800 */
[----:B------:R-:W-:Y:S01]  /*41bb0*/  ISETP.LT.AND P1, PT, R12, UR44, !P0 ;  /* 0x0000002c0c007c0c */ /* 0x000fe2000c721270 */
[----:B------:R-:W4:Y:S08]  /*41bc0*/  LDL.LU R51, [R1+0x28e0] ;  /* 0x0028e00001337983 */ /* 0x000f300000300800 */
[----:B------:R-:W-:Y:S01]  /*41bd0*/  @P3 LOP3.LUT R163, R163, 0x100000, RZ, 0xfc, !PT ;  /* 0x00100000a3a33812 */ /* 0x000fe200078efcff */
[----:B-1----:R-:W-:Y:S01]  /*41be0*/  VIADD R25, R25, UR13 ;  /* 0x0000000d19197c36 */ /* 0x002fe20008000000 */
[----:B------:R-:W-:Y:S01]  /*41bf0*/  ISETP.LT.AND P0, PT, R11, UR32, !P0 ;  /* 0x000000200b007c0c */ /* 0x000fe2000c701270 */
[----:B------:R-:W-:Y:S01]  /*41c00*/  ULDC UR13, c[0x0][0x248] ;  /* 0x00009200000d7ab9 */ /* 0x000fe20000000800 */
[----:B------:R-:W-:Y:S01]  /*41c10*/  LOP3.LUT R163, R163, 0xfff7ffff, RZ, 0xc0, !PT ;  /* 0xfff7ffffa3a37812 */ /* 0x000fe200078ec0ff */
[----:B------:R-:W-:Y:S01]  /*41c20*/  VIADD R31, R10, 0x13b ;  /* 0x0000013b0a1f7836 */ /* 0x000fe20000000000 */
[----:B------:R-:W-:Y:S01]  /*41c30*/  LOP3.LUT R160, R160, 0x7fffffff, RZ, 0xc0, !PT ;  /* 0x7fffffffa0a07812 */ /* 0x000fe200078ec0ff */
[C---:B------:R-:W-:Y:S01]  /*41c40*/  VIADD R30, R10.reuse, 0x13a ;  /* 0x0000013a0a1e7836 */ /* 0x040fe20000000000 */
[----:B------:R-:W-:Y:S01]  /*41c50*/  @P2 LOP3.LUT R163, R163, 0x80000, RZ, 0xfc, !PT ;  /* 0x00080000a3a32812 */ /* 0x000fe200078efcff */
[----:B------:R-:W-:Y:S01]  /*41c60*/  VIADD R29, R10, 0x139 ;  /* 0x000001390a1d7836 */ /* 0x000fe20000000000 */
        /* <DEDUP_REMOVED lines=20> */
[----:B------:R-:W-:Y:S01]  /*41db0*/  ULDC UR46, c[0x0][0x228] ;  /* 0x00008a00002e7ab9 */ /* 0x000fe20000000800 */
[----:B------:R1:W-:Y:S01]  /*41dc0*/  STL [R1+0x26a8], R25 ;  /* 0x0026a81901007387 */ /* 0x0003e20000100800 */
[----:B------:R-:W-:Y:S01]  /*41dd0*/  VIADD R28, R10, 0x138 ;  /* 0x000001380a1c7836 */ /* 0x000fe20000000000 */
[----:B------:R-:W-:Y:S01]  /*41de0*/  @P2 LOP3.LUT R163, R163, 0x8000, RZ, 0xfc, !PT ;  /* 0x00008000a3a32812 */ /* 0x000fe200078efcff */
[----:B------:R-:W-:Y:S01]  /*41df0*/  ULDC UR42, c[0x0][0x228] ;  /* 0x00008a00002a7ab9 */ /* 0x000fe20000000800 */
[----:B------:R-:W4:Y:S02]  /*41e00*/  LDL.LU R49, [R1+0x28d8] ;  /* 0x0028d80001317983 */ /* 0x000f240000300800 */
        /* <DEDUP_REMOVED lines=27> */
[----:B------:R-:W-:Y:S01]  /*41fc0*/  ULDC.64 UR38, c[0x0][0x228] ;  /* 0x00008a0000267ab9 */ /* 0x000fe20000000a00 */
        /* <DEDUP_REMOVED lines=32> */
[C---:B------:R-:W-:Y:S02]  /*421d0*/  VIADD R26, R10.reuse, 0x136 ;  /* 0x000001360a1a7836 */ /* 0x040fe40000000000 */
[C---:B------:R-:W-:Y:S01]  /*421e0*/  VIADD R243, R10.reuse, 0x135 ;  /* 0x000001350af37836 */ /* 0x040fe20000000000 */
[----:B------:R-:W-:Y:S01]  /*421f0*/  @P2 LOP3.LUT R163, R163, 0x8, RZ, 0xfc, !PT ;  /* 0x00000008a3a32812 */ /* 0x000fe200078efcff */
[C---:B------:R-:W-:Y:S02]  /*42200*/  VIADD R242, R10.reuse, 0x134 ;  /* 0x000001340af27836 */ /* 0x040fe40000000000 */
[C---:B------:R-:W-:Y:S01]  /*42210*/  VIADD R241, R10.reuse, 0x133 ;  /* 0x000001330af17836 */ /* 0x040fe20000000000 */
[----:B------:R-:W-:Y:S01]  /*42220*/  LOP3.LUT R163, R163, 0xfffffffb, RZ, 0xc0, !PT ;  /* 0xfffffffba3a37812 */ /* 0x000fe200078ec0ff */
[----:B------:R-:W-:-:S02]  /*42230*/  VIADD R240, R10, 0x132 ;  /* 0x000001320af07836 */ /* 0x000fc40000000000 */
[C---:B------:R-:W-:Y:S01]  /*42240*/  VIADD R239, R10.reuse, 0x131 ;  /* 0x000001310aef7836 */ /* 0x040fe20000000000 */
[----:B------:R-:W-:Y:S01]  /*42250*/  @P1 LOP3.LUT R163, R163, 0x4, RZ, 0xfc, !PT ;  /* 0x00000004a3a31812 */ /* 0x000fe200078efcff */
[C---:B------:R-:W-:Y:S02]  /*42260*/  VIADD R238, R10.reuse, 0x130 ;  /* 0x000001300aee7836 */ /* 0x040fe40000000000 */
[----:B------:R-:W-:Y:S01]  /*42270*/  VIADD R237, R10, 0x12f ;  /* 0x0000012f0aed7836 */ /* 0x000fe20000000000 */
[----:B------:R-:W-:Y:S01]  /*42280*/  LOP3.LUT R163, R163, 0xfffffffd, RZ, 0xc0, !PT ;  /* 0xfffffffda3a37812 */ /* 0x000fe200078ec0ff */
[----:B------:R-:W-:-:S03]  /*42290*/  ULDC UR57, c[0x0][0x228] ;  /* 0x00008a0000397ab9 */ /* 0x000fc60000000800 */
        /* <DEDUP_REMOVED lines=10> */
[----:B------:R-:W-:Y:S01]  /*42340*/  ULDC UR16, c[0x0][0x228] ;  /* 0x00008a0000107ab9 */ /* 0x000fe20000000800 */
[----:B------:R-:W-:Y:S01]  /*42350*/  ISETP.LT.AND P0, PT, R11, UR28, !P0 ;  /* 0x0000001c0b007c0c */ /* 0x000fe2000c701270 */
[----:B-1----:R-:W-:Y:S01]  /*42360*/  VIADD R25, R25, UR13 ;  /* 0x0000000d19197c36 */ /* 0x002fe20008000000 */
[----:B------:R-:W-:Y:S01]  /*42370*/  ULDC UR13, c[0x0][0x248] ;  /* 0x00009200000d7ab9 */ /* 0x000fe20000000800 */
[----:B------:R-:W-:Y:S01]  /*42380*/  ULDC UR28, c[0x0][0x248] ;  /* 0x00009200001c7ab9 */ /* 0x000fe20000000800 */
[----:B------:R-:W-:-:S03]  /*42390*/  ULDC UR60, c[0x0][0x228] ;  /* 0x00008a00003c7ab9 */ /* 0x000fc60000000800 */
        /* <DEDUP_REMOVED lines=46> */
[----:B------:R-:W-:-:S03]  /*42680*/  ULDC UR53, c[0x0][0x228] ;  /* 0x00008a0000357ab9 */ /* 0x000fc60000000800 */
        /* <DEDUP_REMOVED lines=35> */
[----:B------:R-:W-:Y:S01]  /*428c0*/  @P3 LOP3.LUT R162, R162, 0x10000, RZ, 0xfc, !PT ;  /* 0x00010000a2a23812 */ /* 0x000fe200078efcff */
[----:B-1----:R-:W-:Y:S01]  /*428d0*/  VIADD R25, R25, UR15 ;  /* 0x0000000f19197c36 */ /* 0x002fe20008000000 */
[----:B------:R-:W-:Y:S01]  /*428e0*/  ISETP.LT.AND P0, PT, R11, UR38, !P0 ;  /* 0x000000260b007c0c */ /* 0x000fe2000c701270 */
[----:B------:R-:W4:Y:S01]  /*428f0*/  LDL.LU R41, [R1+0x28b8] ;  /* 0x0028b80001297983 */ /* 0x000f220000300800 */
        /* <DEDUP_REMOVED lines=13> */
[----:B------:R-:W4:Y:S01]  /*429d0*/  LDL.LU R40, [R1+0x28b4] ;  /* 0x0028b40001287983 */ /* 0x000f220000300800 */
[----:B------:R-:W-:Y:S01]  /*429e0*/  ISETP.LT.AND P2, PT, R14, UR51, !P0 ;  /* 0x000000330e007c0c */ /* 0x000fe2000c741270 */
[----:B------:R-:W-:Y:S01]  /*429f0*/  ULDC UR51, c[0x0][0x228] ;  /* 0x00008a0000337ab9 */ /* 0x000fe20000000800 */
[----:B------:R-:W-:Y:S01]  /*42a00*/  ISETP.LT.AND P1, PT, R12, UR9, !P0 ;  /* 0x000000090c007c0c */ /* 0x000fe2000c721270 */
[----:B------:R-:W-:Y:S01]  /*42a10*/  ULDC UR9, c[0x0][0x248] ;  /* 0x0000920000097ab9 */ /* 0x000fe20000000800 */
[----:B------:R-:W-:Y:S01]  /*42a20*/  ULDC UR52, c[0x0][0x228] ;  /* 0x00008a0000347ab9 */ /* 0x000fe20000000800 */
[----:B-1----:R-:W-:Y:S01]  /*42a30*/  VIADD R25, R25, UR16 ;  /* 0x0000001019197c36 */ /* 0x002fe20008000000 */
[----:B------:R-:W-:-:S04]  /*42a40*/  ULDC UR16, c[0x0][0x228] ;  /* 0x00008a0000107ab9 */ /* 0x000fc80000000800 */
[----:B------:R1:W-:Y:S01]  /*42a50*/  STL [R1+0x26e8], R25 ;  /* 0x0026e81901007387 */ /* 0x0003e20000100800 */
[----:B------:R-:W-:-:S03]  /*42a60*/  @P3 LOP3.LUT R162, R162, 0x1000, RZ, 0xfc, !PT ;  /* 0x00001000a2a23812 */ /* 0x000fc600078efcff */
[----:B------:R-:W4:Y:S01]  /*42a70*/  LDL.LU R39, [R1+0x28b0] ;  /* 0x0028b00001277983 */ /* 0x000f220000300800 */
[----:B------:R-:W-:Y:S01]  /*42a80*/  LOP3.LUT R162, R162, 0xfffff7ff, RZ, 0xc0, !PT ;  /* 0xfffff7ffa2a27812 */ /* 0x000fe200078ec0ff */
[----:B-1----:R-:W-:-:S03]  /*42a90*/  VIADD R25, R25, UR19 ;  /* 0x0000001319197c36 */ /* 0x002fc60008000000 */
[----:B------:R-:W-:Y:S01]  /*42aa0*/  @P2 LOP3.LUT R162, R162, 0x800, RZ, 0xfc, !PT ;  /* 0x00000800a2a22812 */ /* 0x000fe200078efcff */
[----:B------:R-:W-:Y:S01]  /*42ab0*/  ULDC UR19, c[0x0][0x228] ;  /* 0x00008a0000137ab9 */ /* 0x000fe20000000800 */
[----:B------:R1:W-:Y:S02]  /*42ac0*/  STL [R1+0x26f0], R25 ;  /* 0x0026f01901007387 */ /* 0x0003e40000100800 */
[----:B------:R-:W-:Y:S02]  /*42ad0*/  LOP3.LUT R162, R162, 0xfffffbff, RZ, 0xc0, !PT ;  /* 0xfffffbffa2a27812 */ /* 0x000fe400078ec0ff */
        /* <DEDUP_REMOVED lines=30> */
[----:B-1----:R-:W-:Y:S01]  /*42cc0*/  VIADD R25, R25, UR9 ;  /* 0x0000000919197c36 */ /* 0x002fe20008000000 */
[----:B------:R-:W-:Y:S01]  /*42cd0*/  LOP3.LUT R162, R162, 0xffffffef, RZ, 0xc0, !PT ;  /* 0xffffffefa2a27812 */ /* 0x000fe200078ec0ff */
[----:B------:R-:W-:Y:S01]  /*42ce0*/  ULDC UR9, c[0x0][0x228] ;  /* 0x00008a0000097ab9 */ /* 0x000fe20000000800 */
[----:B------:R-:W-:Y:S01]  /*42cf0*/  ISETP.LT.AND P1, PT, R12, UR21, !P0 ;  /* 0x000000150c007c0c */ /* 0x000fe2000c721270 */
[C---:B------:R-:W-:Y:S02]  /*42d00*/  VIADD R234, R10.reuse, 0x12c ;  /* 0x0000012c0aea7836 */ /* 0x040fe40000000000 */
[C---:B------:R-:W-:Y:S02]  /*42d10*/  VIADD R233, R10.reuse, 0x12b ;  /* 0x0000012b0ae97836 */ /* 0x040fe40000000000 */
[----:B------:R-:W-:-:S02]  /*42d20*/  VIADD R232, R10, 0x12a ;  /* 0x0000012a0ae87836 */ /* 0x000fc40000000000 */
[----:B------:R-:W-:Y:S01]  /*42d30*/  VIADD R231, R10, 0x129 ;  /* 0x000001290ae77836 */ /* 0x000fe20000000000 */
[----:B------:R-:W-:Y:S01]  /*42d40*/  @P3 LOP3.LUT R162, R162, 0x10, RZ, 0xfc, !PT ;  /* 0x00000010a2a23812 */ /* 0x000fe200078efcff */
[C---:B------:R-:W-:Y:S02]  /*42d50*/  VIADD R230, R10.reuse, 0x128 ;  /* 0x000001280ae67836 */ /* 0x040fe40000000000 */
[----:B------:R-:W-:Y:S01]  /*42d60*/  VIADD R229, R10, 0x127 ;  /* 0x000001270ae57836 */ /* 0x000fe20000000000 */
[----:B------:R-:W-:Y:S01]  /*42d70*/  LOP3.LUT R162, R162, 0xfffffff7, RZ, 0xc0, !PT ;  /* 0xfffffff7a2a27812 */ /* 0x000fe200078ec0ff */
[----:B------:R-:W-:Y:S01]  /*42d80*/  VIADD R228, R10, 0x126 ;  /* 0x000001260ae47836 */ /* 0x000fe20000000000 */
[----:B------:R-:W-:Y:S01]  /*42d90*/  LOP3.LUT R158, R158, 0x7fffffff, RZ, 0xc0, !PT ;  /* 0x7fffffff9e9e7812 */ /* 0x000fe200078ec0ff */
[----:B------:R-:W-:Y:S01]  /*42da0*/  ULDC UR14, c[0x0][0x228] ;  /* 0x00008a00000e7ab9 */ /* 0x000fe20000000800 */
[----:B------:R-:W-:Y:S02]  /*42db0*/  @P2 LOP3.LUT R162, R162, 0x8, RZ, 0xfc, !PT ;  /* 0x00000008a2a22812 */ /* 0x000fe400078efcff */
[----:B------:R-:W-:-:S02]  /*42dc0*/  ISETP.LT.AND P0, PT, R11, UR32, !P0 ;  /* 0x000000200b007c0c */ /* 0x000fc4000c701270 */
[----:B------:R-:W-:-:S04]  /*42dd0*/  LOP3.LUT R162, R162, 0xfffffffb, RZ, 0xc0, !PT ;  /* 0xfffffffba2a27812 */ /* 0x000fc800078ec0ff */
[----:B------:R-:W-:-:S04]  /*42de0*/  @P1 LOP3.LUT R162, R162, 0x4, RZ, 0xfc, !PT ;  /* 0x00000004a2a21812 */ /* 0x000fc800078efcff */
[----:B------:R-:W-:-:S04]  /*42df0*/  LOP3.LUT R162, R162, 0xfffffffd, RZ, 0xc0, !PT ;  /* 0xfffffffda2a27812 */ /* 0x000fc800078ec0ff */
[----:B------:R-:W-:Y:S02]  /*42e00*/  @P0 LOP3.LUT R162, R162, 0x2, RZ, 0xfc, !PT ;  /* 0x00000002a2a20812 */ /* 0x000fe400078efcff */
[----:B------:R-:W-:Y:S01]  /*42e10*/  ISETP.GE.AND P0, PT, R35, UR39, PT ;  /* 0x0000002723007c0c */ /* 0x000fe2000bf06270 */
[----:B------:R-:W-:-:S03]  /*42e20*/  ULDC UR39, c[0x0][0x228] ;  /* 0x00008a0000277ab9 */ /* 0x000fc60000000800 */
[----:B------:R-:W-:Y:S01]  /*42e30*/  ISETP.LT.AND P2, PT, R14, UR20, !P0 ;  /* 0x000000140e007c0c */ /* 0x000fe2000c741270 */
[----:B------:R-:W-:Y:S01]  /*42e40*/  ULDC.64 UR20, c[0x0][0x228] ;  /* 0x00008a0000147ab9 */ /* 0x000fe20000000a00 */
[----:B------:R-:W-:Y:S02]  /*42e50*/  ISETP.LT.AND P1, PT, R12, UR24, !P0 ;  /* 0x000000180c007c0c */ /* 0x000fe4000c721270 */
[----:B------:R-:W-:Y:S01]  /*42e60*/  ISETP.LT.AND P3, PT, R13, UR18, !P0 ;  /* 0x000000120d007c0c */ /* 0x000fe2000c761270 */
[----:B------:R-:W-:Y:S01]  /*42e70*/  ULDC UR18, c[0x0][0x228] ;  /* 0x00008a0000127ab9 */ /* 0x000fe20000000800 */
[----:B------:R-:W-:Y:S01]  /*42e80*/  ISETP.LT.AND P0, PT, R11, UR34, !P0 ;  /* 0x000000220b007c0c */ /* 0x000fe2000c701270 */
[----:B------:R-:W-:-:S06]  /*42e90*/  ULDC UR34, c[0x0][0x228] ;  /* 0x00008a0000227ab9 */ /* 0x000fcc0000000800 */
[----:B------:R-:W-:-:S04]  /*42ea0*/  @P2 LOP3.LUT R161, R161, 0x80000000, RZ, 0xfc, !PT ;  /* 0x80000000a1a12812 */ /* 0x000fc800078efcff */
[----:B------:R-:W-:-:S04]  /*42eb0*/  LOP3.LUT R161, R161, 0xbfffffff, RZ, 0xc0, !PT ;  /* 0xbfffffffa1a17812 */ /* 0x000fc800078ec0ff */
[----:B------:R-:W-:-:S04]  /*42ec0*/  @P1 LOP3.LUT R161, R161, 0x40000000, RZ, 0xfc, !PT ;  /* 0x40000000a1a11812 */ /* 0x000fc800078efcff */
[----:B------:R-:W-:Y:S02]  /*42ed0*/  LOP3.LUT R161, R161, 0xdfffffff, RZ, 0xc0, !PT ;  /* 0xdfffffffa1a17812 */ /* 0x000fe400078ec0ff */
[----:B------:R-:W-:Y:S02]  /*42ee0*/  LOP3.LUT R162, R162, 0xfffffffe, RZ, 0xc0, !PT ;  /* 0xfffffffea2a27812 */ /* 0x000fe400078ec0ff */
[----:B------:R-:W-:Y:S02]  /*42ef0*/  @P0 LOP3.LUT R161, R161, 0x20000000, RZ, 0xfc, !PT ;  /* 0x20000000a1a10812 */ /* 0x000fe400078efcff */
[----:B------:R-:W-:Y:S02]  /*42f00*/  ISETP.GE.AND P0, PT, R34, UR29, PT ;  /* 0x0000001d22007c0c */ /* 0x000fe4000bf06270 */
[----:B------:R-:W-:Y:S02]  /*42f10*/  @P3 LOP3.LUT R162, R162, 0x1, RZ, 0xfc, !PT ;  /* 0x00000001a2a23812 */ /* 0x000fe400078efcff */
[----:B------:R-:W-:-:S02]  /*42f20*/  ISETP.LT.AND P3, PT, R13, UR22, !P0 ;  /* 0x000000160d007c0c */ /* 0x000fc4000c761270 */
[----:B------:R-:W-:Y:S01]  /*42f30*/  ISETP.LT.AND P2, PT, R14, UR23, !P0 ;  /* 0x000000170e007c0c */ /* 0x000fe2000c741270 */
[----:B------:R-:W-:Y:S01]  /*42f40*/  ULDC.64 UR22, c[0x0][0x228] ;  /* 0x00008a0000167ab9 */ /* 0x000fe20000000a00 */
[----:B------:R-:W-:Y:S02]  /*42f50*/  LOP3.LUT R161, R161, 0xefffffff, RZ, 0xc0, !PT ;  /* 0xefffffffa1a17812 */ /* 0x000fe400078ec0ff */
        /* <DEDUP_REMOVED lines=19> */
[----:B------:R-:W-:Y:S01]  /*43090*/  ULDC.64 UR24, c[0x0][0x228] ;  /* 0x00008a0000187ab9 */ /* 0x000fe20000000a00 */
        /* <DEDUP_REMOVED lines=77> */
[----:B------:R-:W-:Y:S01]  /*43570*/  ULDC.64 UR28, c[0x0][0x228] ;  /* 0x00008a00001c7ab9 */ /* 0x000fe20000000a00 */
[----:B------:R-:W-:Y:S01]  /*43580*/  ISETP.LT.AND P1, PT, R12, UR46, !P0 ;  /* 0x0000002e0c007c0c */ /* 0x000fe2000c721270 */
[----:B------:R-:W-:Y:S01]  /*43590*/  ULDC UR46, c[0x0][0x228] ;  /* 0x00008a00002e7ab9 */ /* 0x000fe20000000800 */
[----:B------:R-:W4:Y:S07]  /*435a0*/  LDL.LU R34, [R1+0x289c] ;  /* 0x00289c0001227983 */ /* 0x000f2e0000300800 */
        /* <DEDUP_REMOVED lines=15> */
[----:B------:R-:W-:Y:S01]  /*436a0*/  VIADD R227, R10, 0x125 ;  /* 0x000001250ae37836 */ /* 0x000fe20000000000 */
[----:B------:R-:W-:Y:S01]  /*436b0*/  ISETP.LT.AND P1, PT, R12, UR48, !P0 ;  /* 0x000000300c007c0c */ /* 0x000fe2000c721270 */
[----:B------:R1:W-:Y:S01]  /*436c0*/  STL [R1+0x271c], R25 ;  /* 0x00271c1901007387 */ /* 0x0003e20000100800 */
[C---:B------:R-:W-:Y:S01]  /*436d0*/  VIADD R226, R10.reuse, 0x124 ;  /* 0x000001240ae27836 */ /* 0x040fe20000000000 */
[----:B------:R-:W-:Y:S01]  /*436e0*/  ULDC UR42, c[0x0][0x228] ;  /* 0x00008a00002a7ab9 */ /* 0x000fe20000000800 */
[----:B------:R-:W-:Y:S01]  /*436f0*/  VIADD R225, R10, 0x123 ;  /* 0x000001230ae17836 */ /* 0x000fe20000000000 */
[----:B------:R-:W-:-:S02]  /*43700*/  ULDC UR45, c[0x0][0x228] ;  /* 0x00008a00002d7ab9 */ /* 0x000fc40000000800 */
[----:B------:R-:W-:Y:S01]  /*43710*/  @P3 LOP3.LUT R161, R161, 0x10, RZ, 0xfc, !PT ;  /* 0x00000010a1a13812 */ /* 0x000fe200078efcff */
[----:B------:R-:W4:Y:S01]  /*43720*/  LDL.LU R33, [R1+0x2898] ;  /* 0x0028980001217983 */ /* 0x000f220000300800 */
[C---:B------:R-:W-:Y:S02]  /*43730*/  VIADD R224, R10.reuse, 0x122 ;  /* 0x000001220ae07836 */ /* 0x040fe40000000000 */
[C---:B------:R-:W-:Y:S01]  /*43740*/  VIADD R223, R10.reuse, 0x121 ;  /* 0x000001210adf7836 */ /* 0x040fe20000000000 */
[----:B------:R-:W-:Y:S01]  /*43750*/  LOP3.LUT R161, R161, 0xfffffff7, RZ, 0xc0, !PT ;  /* 0xfffffff7a1a17812 */ /* 0x000fe200078ec0ff */
[C---:B------:R-:W-:Y:S02]  /*43760*/  VIADD R222, R10.reuse, 0x120 ;  /* 0x000001200ade7836 */ /* 0x040fe40000000000 */
[C---:B------:R-:W-:Y:S01]  /*43770*/  VIADD R221, R10.reuse, 0x11f ;  /* 0x0000011f0add7836 */ /* 0x040fe20000000000 */
[----:B------:R-:W-:Y:S01]  /*43780*/  @P2 LOP3.LUT R161, R161, 0x8, RZ, 0xfc, !PT ;  /* 0x00000008a1a12812 */ /* 0x000fe200078efcff */
[C---:B------:R-:W-:Y:S01]  /*43790*/  VIADD R220, R10.reuse, 0x11e ;  /* 0x0000011e0adc7836 */ /* 0x040fe20000000000 */
[----:B------:R-:W-:Y:S01]  /*437a0*/  ISETP.LT.AND P0, PT, R11, UR28, !P0 ;  /* 0x0000001c0b007c0c */ /* 0x000fe2000c701270 */
[----:B------:R-:W-:Y:S01]  /*437b0*/  VIADD R219, R10, 0x11d ;  /* 0x0000011d0adb7836 */ /* 0x000fe20000000000 */
[----:B------:R-:W-:Y:S01]  /*437c0*/  LOP3.LUT R161, R161, 0xfffffffb, RZ, 0xc0, !PT ;  /* 0xfffffffba1a17812 */ /* 0x000fe200078ec0ff */
[----:B------:R-:W-:-:S03]  /*437d0*/  ULDC UR48, c[0x0][0x228] ;  /* 0x00008a0000307ab9 */ /* 0x000fc60000000800 */
        /* <DEDUP_REMOVED lines=9> */
[----:B------:R-:W-:Y:S01]  /*43870*/  ISETP.LT.AND P3, PT, R13, UR40, !P0 ;  /* 0x000000280d007c0c */ /* 0x000fe2000c761270 */
[----:B------:R-:W-:Y:S01]  /*43880*/  ULDC UR37, c[0x0][0x228] ;  /* 0x00008a0000257ab9 */ /* 0x000fe20000000800 */
[----:B------:R-:W-:-:S07]  /*43890*/  ISETP.LT.AND P0, PT, R11, UR20, !P0 ;  /* 0x000000140b007c0c */ /* 0x000fce000c701270 */
[----:B------:R-:W-:Y:S02]  /*438a0*/  @P2 LOP3.LUT R160, R160, 0x80000000, RZ, 0xfc, !PT ;  /* 0x80000000a0a02812 */ /* 0x000fe400078efcff */
[----:B------:R-:W-:Y:S01]  /*438b0*/  LOP3.LUT R161, R161, 0xfffffffe, RZ, 0xc0, !PT ;  /* 0xfffffffea1a17812 */ /* 0x000fe200078ec0ff */
[----:B------:R1:W-:Y:S01]  /*438c0*/  STL [R1+0x2724], R25 ;  /* 0x0027241901007387 */ /* 0x0003e20000100800 */
[----:B------:R-:W-:Y:S01]  /*438d0*/  LOP3.LUT R160, R160, 0xbfffffff, RZ, 0xc0, !PT ;  /* 0xbfffffffa0a07812 */ /* 0x000fe200078ec0ff */
[----:B------:R-:W-:Y:S01]  /*438e0*/  ULDC UR20, c[0x0][0x248] ;  /* 0x0000920000147ab9 */ /* 0x000fe20000000800 */
[----:B------:R-:W-:Y:S01]  /*438f0*/  @P3 LOP3.LUT R161, R161, 0x1, RZ, 0xfc, !PT ;  /* 0x00000001a1a13812 */ /* 0x000fe200078efcff */
[----:B------:R-:W4:Y:S01]  /*43900*/  LDL.LU R32, [R1+0x2894] ;  /* 0x0028940001207983 */ /* 0x000f220000300800 */
[----:B------:R-:W-:Y:S01]  /*43910*/  @P1 LOP3.LUT R160, R160, 0x40000000, RZ, 0xfc, !PT ;  /* 0x40000000a0a01812 */ /* 0x000fe200078efcff */
[----:B------:R-:W-:Y:S01]  /*43920*/  ULDC UR40, c[0x0][0x228] ;  /* 0x00008a0000287ab9 */ /* 0x000fe20000000800 */
[----:B------:R-:W-:-:S02]  /*43930*/  ULDC UR43, c[0x0][0x228] ;  /* 0x00008a00002b7ab9 */ /* 0x000fc40000000800 */
[----:B------:R-:W-:-:S04]  /*43940*/  LOP3.LUT R160, R160, 0xdfffffff, RZ, 0xc0, !PT ;  /* 0xdfffffffa0a07812 */ /* 0x000fc800078ec0ff */
[----:B------:R-:W-:Y:S02]  /*43950*/  @P0 LOP3.LUT R160, R160, 0x20000000, RZ, 0xfc, !PT ;  /* 0x20000000a0a00812 */ /* 0x000fe400078efcff */
[----:B------:R-:W-:Y:S01]  /*43960*/  ISETP.GE.AND P0, PT, R26, UR25, PT ;  /* 0x000000191a007c0c */ /* 0x000fe2000bf06270 */
[----:B------:R-:W-:-:S03]  /*43970*/  ULDC.64 UR24, c[0x0][0x228] ;  /* 0x00008a0000187ab9 */ /* 0x000fc60000000a00 */
[----:B------:R-:W-:Y:S01]  /*43980*/  ISETP.LT.AND P3, PT, R13, UR12, !P0 ;  /* 0x0000000c0d007c0c */ /* 0x000fe2000c761270 */
[----:B------:R-:W-:Y:S01]  /*43990*/  ULDC UR12, c[0x0][0x228] ;  /* 0x00008a00000c7ab9 */ /* 0x000fe20000000800 */
[----:B------:R-:W-:Y:S01]  /*439a0*/  ISETP.LT.AND P2, PT, R14, UR9, !P0 ;  /* 0x000000090e007c0c */ /* 0x000fe2000c741270 */
[----:B-1----:R-:W-:Y:S01]  /*439b0*/  VIADD R25, R25, UR5 ;  /* 0x0000000519197c36 */ /* 0x002fe20008000000 */
[----:B------:R-:W-:Y:S01]  /*439c0*/  LOP3.LUT R160, R160, 0xefffffff, RZ, 0xc0, !PT ;  /* 0xefffffffa0a07812 */ /* 0x000fe200078ec0ff */
[----:B------:R-:W-:Y:S01]  /*439d0*/  ULDC UR5, c[0x0][0x248] ;  /* 0x0000920000057ab9 */ /* 0x000fe20000000800 */
[----:B------:R-:W-:Y:S01]  /*439e0*/  ISETP.LT.AND P1, PT, R12, UR13, !P0 ;  /* 0x0000000d0c007c0c */ /* 0x000fe2000c721270 */
[----:B------:R-:W-:-:S06]  /*439f0*/  ULDC UR9, c[0x0][0x228] ;  /* 0x00008a0000097ab9 */ /* 0x000fcc0000000800 */
[----:B------:R-:W-:Y:S01]  /*43a00*/  @P3 LOP3.LUT R160, R160, 0x10000000, RZ, 0xfc, !PT ;  /* 0x10000000a0a03812 */ /* 0x000fe200078efcff */
[----:B------:R1:W-:Y:S01]  /*43a10*/  STL [R1+0x272c], R25 ;  /* 0x00272c1901007387 */ /* 0x0003e20000100800 */
[----:B------:R-:W-:Y:S02]  /*43a20*/  ULDC UR13, c[0x0][0x228] ;  /* 0x00008a00000d7ab9 */ /* 0x000fe40000000800 */
[----:B------:R-:W-:Y:S01]  /*43a30*/  LOP3.LUT R160, R160, 0xf7ffffff, RZ, 0xc0, !PT ;  /* 0xf7ffffffa0a07812 */ /* 0x000fe200078ec0ff */
[----:B------:R-:W4:Y:S03]  /*43a40*/  LDL.LU R31, [R1+0x2890] ;  /* 0x00289000011f7983 */ /* 0x000f260000300800 */
[----:B------:R-:W-:Y:S02]  /*43a50*/  @P2 LOP3.LUT R160, R160, 0x8000000, RZ, 0xfc, !PT ;  /* 0x08000000a0a02812 */ /* 0x000fe400078efcff */
[----:B------:R-:W-:Y:S01]  /*43a60*/  ISETP.LT.AND P0, PT, R11, UR22, !P0 ;  /* 0x000000160b007c0c */ /* 0x000fe2000c701270 */
[----:B-1----:R-:W-:Y:S01]  /*43a70*/  VIADD R25, R25, UR5 ;  /* 0x0000000519197c36 */ /* 0x002fe20008000000 */
[----:B------:R-:W-:Y:S01]  /*43a80*/  LOP3.LUT R160, R160, 0xfbffffff, RZ, 0xc0, !PT ;  /* 0xfbffffffa0a07812 */ /* 0x000fe200078ec0ff */
[----:B------:R-:W-:Y:S01]  /*43a90*/  ULDC UR5, c[0x0][0x248] ;  /* 0x0000920000057ab9 */ /* 0x000fe20000000800 */
[----:B------:R-:W-:-:S02]  /*43aa0*/  ULDC UR22, c[0x0][0x248] ;  /* 0x0000920000167ab9 */ /* 0x000fc40000000800 */
        /* <DEDUP_REMOVED lines=19> */
[----:B------:R1:W-:Y:S01]  /*43be0*/  STL [R1+0x2738], R25 ;  /* 0x0027381901007387 */ /* 0x0003e20000100800 */
[----:B------:R-:W-:Y:S01]  /*43bf0*/  ULDC UR24, c[0x0][0x228] ;  /* 0x00008a0000187ab9 */ /* 0x000fe20000000800 */
[----:B------:R-:W-:-:S02]  /*43c00*/  @P2 LOP3.LUT R160, R160, 0x800000, RZ, 0xfc, !PT ;  /* 0x00800000a0a02812 */ /* 0x000fc400078efcff */
        /* <DEDUP_REMOVED lines=18> */
[----:B------:R-:W-:Y:S02]  /*43d30*/  ULDC UR16, c[0x0][0x228] ;  /* 0x00008a0000107ab9 */ /* 0x000fe40000000800 */
        /* <DEDUP_REMOVED lines=15> */
[----:B------:R-:W-:Y:S01]  /*43e30*/  ULDC.64 UR34, c[0x0][0x228] ;  /* 0x00008a0000227ab9 */ /* 0x000fe20000000a00 */
[----:B------:R-:W-:Y:S01]  /*43e40*/  ISETP.LT.AND P2, PT, R14, UR39, !P0 ;  /* 0x000000270e007c0c */ /* 0x000fe2000c741270 */
[----:B------:R-:W-:Y:S01]  /*43e50*/  ULDC UR39, c[0x0][0x228] ;  /* 0x00008a0000277ab9 */ /* 0x000fe20000000800 */
[----:B------:R-:W-:Y:S01]  /*43e60*/  ISETP.LT.AND P1, PT, R12, UR19, !P0 ;  /* 0x000000130c007c0c */ /* 0x000fe2000c721270 */
[----:B------:R-:W-:-:S08]  /*43e70*/  ULDC UR19, c[0x0][0x228] ;  /* 0x00008a0000137ab9 */ /* 0x000fd00000000800 */
        /* <DEDUP_REMOVED lines=16> */
[----:B------:R-:W-:Y:S01]  /*43f80*/  ULDC.64 UR38, c[0x0][0x228] ;  /* 0x00008a0000267ab9 */ /* 0x000fe20000000a00 */
[----:B------:R1:W-:Y:S01]  /*43f90*/  STL [R1+0x2750], R25 ;  /* 0x0027501901007387 */ /* 0x0003e20000100800 */
[----:B------:R-:W-:Y:S01]  /*43fa0*/  LOP3.LUT R157, R157, 0x7fffffff, RZ, 0xc0, !PT ;  /* 0x7fffffff9d9d7812 */ /* 0x000fe200078ec0ff */
[----:B------:R-:W-:-:S05]  /*43fb0*/  ULDC UR46, c[0x0][0x228] ;  /* 0x00008a00002e7ab9 */ /* 0x000fca0000000800 */
        /* <DEDUP_REMOVED lines=18> */
[----:B------:R-:W-:Y:S01]  /*440e0*/  VIADD R243, R25, UR10 ;  /* 0x0000000a19f37c36 */ /* 0x000fe20008000000 */
[----:B------:R-:W-:-:S07]  /*440f0*/  ULDC UR5, c[0x0][0x228] ;  /* 0x00008a0000057ab9 */ /* 0x000fce0000000800 */
[----:B------:R-:W-:Y:S01]  /*44100*/  @P3 LOP3.LUT R160, R160, 0x100, RZ, 0xfc, !PT ;  /* 0x00000100a0a03812 */ /* 0x000fe200078efcff */
[----:B------:R1:W-:Y:S01]  /*44110*/  STL [R1+0x2758], R25 ;  /* 0x0027581901007387 */ /* 0x0003e20000100800 */
[----:B------:R-:W-:Y:S01]  /*44120*/  ISETP.LT.AND P0, PT, R11, UR38, !P0 ;  /* 0x000000260b007c0c */ /* 0x000fe2000c701270 */
[----:B------:R-:W-:Y:S01]  /*44130*/  ULDC UR10, c[0x0][0x228] ;  /* 0x00008a00000a7ab9 */ /* 0x000fe20000000800 */
[----:B------:R-:W-:Y:S01]  /*44140*/  LOP3.LUT R160, R160, 0xffffff7f, RZ, 0xc0, !PT ;  /* 0xffffff7fa0a07812 */ /* 0x000fe200078ec0ff */
[----:B------:R-:W-:-:S03]  /*44150*/  ULDC UR49, c[0x0][0x228] ;  /* 0x00008a0000317ab9 */ /* 0x000fc60000000800 */
[----:B------:R-:W-:Y:S01]  /*44160*/  @P2 LOP3.LUT R160, R160, 0x80, RZ, 0xfc, !PT ;  /* 0x00000080a0a02812 */ /* 0x000fe200078efcff */
[----:B-1----:R-:W4:Y:S03]  /*44170*/  LDL.LU R25, [R1+0x2878] ;  /* 0x0028780001197983 */ /* 0x002f260000300800 */
        /* <DEDUP_REMOVED lines=11> */
[----:B------:R-:W-:Y:S01]  /*44230*/  VIADD R218, R10, 0x11c ;  /* 0x0000011c0ada7836 */ /* 0x000fe20000000000 */
[----:B------:R-:W-:Y:S01]  /*44240*/  ISETP.LT.AND P1, PT, R12, UR41, !P0 ;  /* 0x000000290c007c0c */ /* 0x000fe2000c721270 */
[----:B------:R-:W-:Y:S01]  /*44250*/  ULDC UR41, c[0x0][0x228] ;  /* 0x00008a0000297ab9 */ /* 0x000fe20000000800 */
[----:B------:R-:W-:Y:S01]  /*44260*/  VIADD R217, R10, 0x11b ;  /* 0x0000011b0ad97836 */ /* 0x000fe20000000000 */
[----:B------:R-:W-:-:S04]  /*44270*/  ULDC UR59, c[0x0][0x228] ;  /* 0x00008a00003b7ab9 */ /* 0x000fc80000000800 */
        /* <DEDUP_REMOVED lines=14> */
[----:B------:R-:W-:Y:S01]  /*44360*/  VIADD R242, R243, UR20 ;  /* 0x00000014f3f27c36 */ /* 0x000fe20008000000 */
[----:B------:R-:W-:Y:S01]  /*44370*/  ISETP.LT.AND P1, PT, R12, UR44, !P0 ;  /* 0x0000002c0c007c0c */ /* 0x000fe2000c721270 */
[----:B------:R-:W-:Y:S01]  /*44380*/  ULDC UR20, c[0x0][0x228] ;  /* 0x00008a0000147ab9 */ /* 0x000fe20000000800 */
[----:B------:R-:W-:Y:S01]  /*44390*/  ISETP.LT.AND P3, PT, R13, UR57, !P0 ;  /* 0x000000390d007c0c */ /* 0x000fe2000c761270 */
[C---:B------:R-:W-:Y:S01]  /*443a0*/  VIADD R216, R10.reuse, 0x11a ;  /* 0x0000011a0ad87836 */ /* 0x040fe20000000000 */
[----:B------:R-:W-:Y:S01]  /*443b0*/  ISETP.LT.AND P0, PT, R11, UR30, !P0 ;  /* 0x0000001e0b007c0c */ /* 0x000fe2000c701270 */
[----:B------:R-:W-:Y:S01]  /*443c0*/  VIADD R215, R10, 0x119 ;  /* 0x000001190ad77836 */ /* 0x000fe20000000000 */
[----:B------:R-:W-:Y:S01]  /*443d0*/  LOP3.LUT R160, R160, 0xfffffffe, RZ, 0xc0, !PT ;  /* 0xfffffffea0a07812 */ /* 0x000fe200078ec0ff */
[C---:B------:R-:W-:Y:S01]  /*443e0*/  VIADD R214, R10.reuse, 0x118 ;  /* 0x000001180ad67836 */ /* 0x040fe20000000000 */
[----:B------:R-:W-:Y:S01]  /*443f0*/  ULDC UR57, c[0x0][0x228] ;  /* 0x00008a0000397ab9 */ /* 0x000fe20000000800 */
[C---:B------:R-:W-:Y:S01]  /*44400*/  VIADD R213, R10.reuse, 0x117 ;  /* 0x000001170ad57836 */ /* 0x040fe20000000000 */
[----:B------:R-:W-:Y:S01]  /*44410*/  ULDC UR44, c[0x0][0x228] ;  /* 0x00008a00002c7ab9 */ /* 0x000fe20000000800 */
[----:B------:R-:W-:Y:S01]  /*44420*/  @P2 LOP3.LUT R159, R159, 0x80000000, RZ, 0xfc, !PT ;  /* 0x800000009f9f2812 */ /* 0x000fe200078efcff */
[----:B------:R-:W-:Y:S01]  /*44430*/  VIADD R212, R10, 0x116 ;  /* 0x000001160ad47836 */ /* 0x000fe20000000000 */
[----:B------:R-:W-:Y:S01]  /*44440*/  LOP3.LUT R156, R156, 0x7fffffff, RZ, 0xc0, !PT ;  /* 0x7fffffff9c9c7812 */ /* 0x000fe200078ec0ff */
[C---:B------:R-:W-:Y:S01]  /*44450*/  VIADD R211, R10.reuse, 0x115 ;  /* 0x000001150ad37836 */ /* 0x040fe20000000000 */
[----:B------:R-:W-:Y:S01]  /*44460*/  LOP3.LUT R159, R159, 0xbfffffff, RZ, 0xc0, !PT ;  /* 0xbfffffff9f9f7812 */ /* 0x000fe200078ec0ff */
[----:B------:R-:W-:Y:S01]  /*44470*/  VIADD R210, R10, 0x114 ;  /* 0x000001140ad27836 */ /* 0x000fe20000000000 */
[----:B------:R-:W-:-:S02]  /*44480*/  ULDC UR56, c[0x0][0x228] ;  /* 0x00008a0000387ab9 */ /* 0x000fc40000000800 */
[----:B------:R-:W-:-:S04]  /*44490*/  @P1 LOP3.LUT R159, R159, 0x40000000, RZ, 0xfc, !PT ;  /* 0x400000009f9f1812 */ /* 0x000fc800078efcff */
[----:B------:R-:W-:-:S04]  /*444a0*/  LOP3.LUT R159, R159, 0xdfffffff, RZ, 0xc0, !PT ;  /* 0xdfffffff9f9f7812 */ /* 0x000fc800078ec0ff */
[----:B------:R-:W-:Y:S02]  /*444b0*/  @P0 LOP3.LUT R159, R159, 0x20000000, RZ, 0xfc, !PT ;  /* 0x200000009f9f0812 */ /* 0x000fe400078efcff */
[----:B------:R-:W-:Y:S01]  /*444c0*/  ISETP.GE.AND P0, PT, R236, UR35, PT ;  /* 0x00000023ec007c0c */ /* 0x000fe2000bf06270 */
[----:B------:R-:W-:Y:S01]  /*444d0*/  ULDC.64 UR34, c[0x0][0x228] ;  /* 0x00008a0000227ab9 */ /* 0x000fe20000000a00 */
[----:B------:R-:W-:Y:S02]  /*444e0*/  @P3 LOP3.LUT R160, R160, 0x1, RZ, 0xfc, !PT ;  /* 0x00000001a0a03812 */ /* 0x000fe400078efcff */
[----:B------:R-:W-:Y:S01]  /*444f0*/  ISETP.LT.AND P3, PT, R13, UR55, !P0 ;  /* 0x000000370d007c0c */ /* 0x000fe2000c761270 */
[----:B------:R-:W-:Y:S01]  /*44500*/  VIADD R241, R242, UR22 ;  /* 0x00000016f2f17c36 */ /* 0x000fe20008000000 */
[----:B------:R-:W-:Y:S01]  /*44510*/  ISETP.LT.AND P2, PT, R14, UR50, !P0 ;  /* 0x000000320e007c0c */ /* 0x000fe2000c741270 */
[----:B------:R-:W-:Y:S01]  /*44520*/  ULDC UR22, c[0x0][0x228] ;  /* 0x00008a0000167ab9 */ /* 0x000fe20000000800 */
[----:B------:R-:W-:-:S02]  /*44530*/  LOP3.LUT R159, R159, 0xefffffff, RZ, 0xc0, !PT ;  /* 0xefffffff9f9f7812 */ /* 0x000fc400078ec0ff */
[----:B------:R-:W-:Y:S01]  /*44540*/  ISETP.LT.AND P1, PT, R12, UR47, !P0 ;  /* 0x0000002f0c007c0c */ /* 0x000fe2000c721270 */
[----:B------:R-:W-:Y:S01]  /*44550*/  VIADD R240, R241, UR25 ;  /* 0x00000019f1f07c36 */ /* 0x000fe20008000000 */
[----:B------:R-:W-:Y:S01]  /*44560*/  ULDC UR50, c[0x0][0x228] ;  /* 0x00008a0000327ab9 */ /* 0x000fe20000000800 */
[----:B------:R-:W-:Y:S01]  /*44570*/  VIADD R209, R10, 0x113 ;  /* 0x000001130ad17836 */ /* 0x000fe20000000000 */
[----:B------:R-:W-:-:S03]  /*44580*/  ULDC UR55, c[0x0][0x228] ;  /* 0x00008a0000377ab9 */ /* 0x000fc60000000800 */
        /* <DEDUP_REMOVED lines=16> */
[----:B------:R-:W-:Y:S01]  /*44690*/  LOP3.LUT R159, R159, 0xfeffffff, RZ, 0xc0, !PT ;  /* 0xfeffffff9f9f7812 */ /* 0x000fe200078ec0ff */
[----:B------:R-:W-:Y:S01]  /*446a0*/  ULDC UR53, c[0x0][0x228] ;  /* 0x00008a0000357ab9 */ /* 0x000fe20000000800 */
[----:B------:R-:W-:Y:S01]  /*446b0*/  ISETP.LT.AND P1, PT, R12, UR51, !P0 ;  /* 0x000000330c007c0c */ /* 0x000fe2000c721270 */
[----:B------:R-:W-:Y:S01]  /*446c0*/  VIADD R238, R239, UR28 ;  /* 0x0000001cefee7c36 */ /* 0x000fe20008000000 */
[----:B------:R-:W-:-:S05]  /*446d0*/  ULDC UR52, c[0x0][0x228] ;  /* 0x00008a0000347ab9 */ /* 0x000fca0000000800 */
        /* <DEDUP_REMOVED lines=12> */
[----:B------:R-:W-:Y:S01]  /*447a0*/  VIADD R237, R238, UR28 ;  /* 0x0000001ceeed7c36 */ /* 0x000fe20008000000 */
[----:B------:R-:W-:Y:S01]  /*447b0*/  ISETP.LT.AND P2, PT, R14, UR61, !P0 ;  /* 0x0000003d0e007c0c */ /* 0x000fe2000c741270 */
[----:B------:R-:W-:Y:S01]  /*447c0*/  ULDC UR61, c[0x0][0x228] ;  /* 0x00008a00003d7ab9 */ /* 0x000fe20000000800 */
[----:B------:R-:W-:Y:S01]  /*447d0*/  LOP3.LUT R159, R159, 0xffefffff, RZ, 0xc0, !PT ;  /* 0xffefffff9f9f7812 */ /* 0x000fe200078ec0ff */
[----:B------:R-:W-:Y:S01]  /*447e0*/  ULDC UR28, c[0x0][0x248] ;  /* 0x00009200001c7ab9 */ /* 0x000fe20000000800 */
[----:B------:R-:W-:Y:S01]  /*447f0*/  ISETP.LT.AND P1, PT, R12, UR54, !P0 ;  /* 0x000000360c007c0c */ /* 0x000fe2000c721270 */
[----:B------:R-:W-:-:S06]  /*44800*/  ULDC UR60, c[0x0][0x228] ;  /* 0x00008a00003c7ab9 */ /* 0x000fcc0000000800 */
[----:B------:R-:W-:Y:S01]  /*44810*/  @P3 LOP3.LUT R159, R159, 0x100000, RZ, 0xfc, !PT ;  /* 0x001000009f9f3812 */ /* 0x000fe200078efcff */
[----:B------:R-:W-:Y:S01]  /*44820*/  VIADD R236, R237, UR28 ;  /* 0x0000001cedec7c36 */ /* 0x000fe20008000000 */
        /* <DEDUP_REMOVED lines=10> */
[----:B------:R-:W-:Y:S01]  /*448d0*/  VIADD R235, R236, UR28 ;  /* 0x0000001ceceb7c36 */ /* 0x000fe20008000000 */
[----:B------:R-:W-:Y:S01]  /*448e0*/  LOP3.LUT R159, R159, 0xfffeffff, RZ, 0xc0, !PT ;  /* 0xfffeffff9f9f7812 */ /* 0x000fe200078ec0ff */
[----:B------:R-:W-:Y:S01]  /*448f0*/  ULDC.64 UR28, c[0x0][0x228] ;  /* 0x00008a00001c7ab9 */ /* 0x000fe20000000a00 */
[----:B------:R-:W-:Y:S01]  /*44900*/  ISETP.LT.AND P3, PT, R13, UR57, !P0 ;  /* 0x000000390d007c0c */ /* 0x000fe2000c761270 */
[----:B------:R-:W-:Y:S01]  /*44910*/  ULDC UR57, c[0x0][0x228] ;  /* 0x00008a0000397ab9 */ /* 0x000fe20000000800 */
[----:B------:R-:W-:Y:S01]  /*44920*/  ISETP.LT.AND P2, PT, R14, UR58, !P0 ;  /* 0x0000003a0e007c0c */ /* 0x000fe2000c741270 */
[----:B------:R-:W-:Y:S01]  /*44930*/  ULDC UR58, c[0x0][0x228] ;  /* 0x00008a00003a7ab9 */ /* 0x000fe20000000800 */
[----:B------:R-:W-:Y:S01]  /*44940*/  ISETP.LT.AND P1, PT, R12, UR61, !P0 ;  /* 0x0000003d0c007c0c */ /* 0x000fe2000c721270 */
[----:B------:R-:W-:Y:S01]  /*44950*/  ULDC UR61, c[0x0][0x228] ;  /* 0x00008a00003d7ab9 */ /* 0x000fe20000000800 */
[----:B------:R-:W-:-:S07]  /*44960*/  ULDC.64 UR30, c[0x0][0x228] ;  /* 0x00008a00001e7ab9 */ /* 0x000fce0000000a00 */
[----:B------:R-:W-:-:S04]  /*44970*/  @P3 LOP3.LUT R159, R159, 0x10000, RZ, 0xfc, !PT ;  /* 0x000100009f9f3812 */ /* 0x000fc800078efcff */
[----:B------:R-:W-:-:S04]  /*44980*/  LOP3.LUT R159, R159, 0xffff7fff, RZ, 0xc0, !PT ;  /* 0xffff7fff9f9f7812 */ /* 0x000fc800078ec0ff */
        /* <DEDUP_REMOVED lines=40> */
[----:B------:R-:W-:Y:S01]  /*44c10*/  VIADD R233, R234, UR28 ;  /* 0x0000001ceae97c36 */ /* 0x000fe20008000000 */
        /* <DEDUP_REMOVED lines=14> */
[----:B------:R-:W-:-:S06]  /*44d00*/  VIADD R232, R233, UR28 ;  /* 0x0000001ce9e87c36 */ /* 0x000fcc0008000000 */
[----:B------:R-:W-:Y:S01]  /*44d10*/  @P3 LOP3.LUT R159, R159, 0x10, RZ, 0xfc, !PT ;  /* 0x000000109f9f3812 */ /* 0x000fe200078efcff */
[----:B------:R-:W-:-:S03]  /*44d20*/  ULDC UR27, c[0x0][0x248] ;  /* 0x00009200001b7ab9 */ /* 0x000fc60000000800 */
[----:B------:R-:W-:-:S04]  /*44d30*/  LOP3.LUT R159, R159, 0xfffffff7, RZ, 0xc0, !PT ;  /* 0xfffffff79f9f7812 */ /* 0x000fc800078ec0ff */
[----:B------:R-:W-:Y:S02]  /*44d40*/  @P2 LOP3.LUT R159, R159, 0x8, RZ, 0xfc, !PT ;  /* 0x000000089f9f2812 */ /* 0x000fe400078efcff */
[----:B------:R-:W-:Y:S01]  /*44d50*/  ISETP.LT.AND P0, PT, R11, UR34, !P0 ;  /* 0x000000220b007c0c */ /* 0x000fe2000c701270 */
[----:B------:R-:W-:Y:S01]  /*44d60*/  VIADD R231, R232, UR27 ;  /* 0x0000001be8e77c36 */ /* 0x000fe20008000000 */
        /* <DEDUP_REMOVED lines=11> */
[----:B------:R-:W-:-:S09]  /*44e20*/  ISETP.LT.AND P3, PT, R13, UR58, !P0 ;  /* 0x0000003a0d007c0c */ /* 0x000fd2000c761270 */
[----:B------:R-:W-:Y:S02]  /*44e30*/  @P2 LOP3.LUT R158, R158, 0x80000000, RZ, 0xfc, !PT ;  /* 0x800000009e9e2812 */ /* 0x000fe400078efcff */
[----:B------:R-:W-:Y:S01]  /*44e40*/  LOP3.LUT R159, R159, 0xfffffffe, RZ, 0xc0, !PT ;  /* 0xfffffffe9f9f7812 */ /* 0x000fe200078ec0ff */
[----:B------:R-:W-:Y:S01]  /*44e50*/  VIADD R230, R231, UR26 ;  /* 0x0000001ae7e67c36 */ /* 0x000fe20008000000 */
[----:B------:R-:W-:Y:S01]  /*44e60*/  ISETP.LT.AND P0, PT, R11, UR38, !P0 ;  /* 0x000000260b007c0c */ /* 0x000fe2000c701270 */
[----:B------:R-:W-:Y:S01]  /*44e70*/  ULDC.64 UR26, c[0x0][0x228] ;  /* 0x00008a00001a7ab9 */ /* 0x000fe20000000a00 */
[----:B------:R-:W-:Y:S01]  /*44e80*/  LOP3.LUT R158, R158, 0xbfffffff, RZ, 0xc0, !PT ;  /* 0xbfffffff9e9e7812 */ /* 0x000fe200078ec0ff */
[----:B------:R-:W-:Y:S01]  /*44e90*/  ULDC UR38, c[0x0][0x228] ;  /* 0x00008a0000267ab9 */ /* 0x000fe20000000800 */
[----:B------:R-:W-:Y:S02]  /*44ea0*/  ULDC UR58, c[0x0][0x228] ;  /* 0x00008a00003a7ab9 */ /* 0x000fe40000000800 */
[----:B------:R-:W-:-:S04]  /*44eb0*/  @P1 LOP3.LUT R158, R158, 0x40000000, RZ, 0xfc, !PT ;  /* 0x400000009e9e1812 */ /* 0x000fc800078efcff */
[----:B------:R-:W-:-:S04]  /*44ec0*/  LOP3.LUT R158, R158, 0xdfffffff, RZ, 0xc0, !PT ;  /* 0xdfffffff9e9e7812 */ /* 0x000fc800078ec0ff */
[----:B------:R-:W-:Y:S02]  /*44ed0*/  @P0 LOP3.LUT R158, R158, 0x20000000, RZ, 0xfc, !PT ;  /* 0x200000009e9e0812 */ /* 0x000fe400078efcff */
[----:B------:R-:W-:Y:S01]  /*44ee0*/  ISETP.GE.AND P0, PT, R228, UR31, PT ;  /* 0x0000001fe4007c0c */ /* 0x000fe2000bf06270 */
[----:B------:R-:W-:Y:S01]  /*44ef0*/  ULDC.64 UR30, c[0x0][0x228] ;  /* 0x00008a00001e7ab9 */ /* 0x000fe20000000a00 */
[----:B------:R-:W-:Y:S02]  /*44f00*/  @P3 LOP3.LUT R159, R159, 0x1, RZ, 0xfc, !PT ;  /* 0x000000019f9f3812 */ /* 0x000fe400078efcff */
[----:B------:R-:W-:Y:S02]  /*44f10*/  ISETP.LT.AND P3, PT, R13, UR14, !P0 ;  /* 0x0000000e0d007c0c */ /* 0x000fe4000c761270 */
[----:B------:R-:W-:Y:S02]  /*44f20*/  ISETP.LT.AND P2, PT, R14, UR11, !P0 ;  /* 0x0000000b0e007c0c */ /* 0x000fe4000c741270 */
[----:B------:R-:W-:-:S02]  /*44f30*/  LOP3.LUT R158, R158, 0xefffffff, RZ, 0xc0, !PT ;  /* 0xefffffff9e9e7812 */ /* 0x000fc400078ec0ff */
        /* <DEDUP_REMOVED lines=11> */
[----:B------:R-:W-:-:S03]  /*44ff0*/  ULDC UR33, c[0x0][0x228] ;  /* 0x00008a0000217ab9 */ /* 0x000fc60000000800 */
[----:B------:R-:W-:Y:S01]  /*45000*/  ISETP.LT.AND P3, PT, R13, UR5, !P0 ;  /* 0x000000050d007c0c */ /* 0x000fe2000c761270 */
[----:B------:R-:W-:Y:S01]  /*45010*/  VIADD R229, R230, UR9 ;  /* 0x00000009e6e57c36 */ /* 0x000fe20008000000 */
[----:B------:R-:W-:Y:S01]  /*45020*/  ISETP.LT.AND P2, PT, R14, UR13, !P0 ;  /* 0x0000000d0e007c0c */ /* 0x000fe2000c741270 */
[----:B------:R-:W-:Y:S01]  /*45030*/  ULDC UR5, c[0x0][0x248] ;  /* 0x0000920000057ab9 */ /* 0x000fe20000000800 */
[----:B------:R-:W-:Y:S01]  /*45040*/  LOP3.LUT R158, R158, 0xfeffffff, RZ, 0xc0, !PT ;  /* 0xfeffffff9e9e7812 */ /* 0x000fe200078ec0ff */
[----:B------:R-:W-:Y:S01]  /*45050*/  ULDC UR9, c[0x0][0x228] ;  /* 0x00008a0000097ab9 */ /* 0x000fe20000000800 */
[----:B------:R-:W-:Y:S01]  /*45060*/  ISETP.LT.AND P1, PT, R12, UR12, !P0 ;  /* 0x0000000c0c007c0c */ /* 0x000fe2000c721270 */
[----:B------:R-:W-:-:S06]  /*45070*/  ULDC.64 UR12, c[0x0][0x228] ;  /* 0x00008a00000c7ab9 */ /* 0x000fcc0000000a00 */
[----:B------:R-:W-:-:S04]  /*45080*/  @P3 LOP3.LUT R158, R158, 0x1000000, RZ, 0xfc, !PT ;  /* 0x010000009e9e3812 */ /* 0x000fc800078efcff */
[----:B------:R-:W-:-:S04]  /*45090*/  LOP3.LUT R158, R158, 0xff7fffff, RZ, 0xc0, !PT ;  /* 0xff7fffff9e9e7812 */ /* 0x000fc800078ec0ff */
[----:B------:R-:W-:Y:S02]  /*450a0*/  @P2 LOP3.LUT R158, R158, 0x800000, RZ, 0xfc, !PT ;  /* 0x008000009e9e2812 */ /* 0x000fe400078efcff */
[----:B------:R-:W-:Y:S01]  /*450b0*/  ISETP.LT.AND P0, PT, R11, UR28, !P0 ;  /* 0x0000001c0b007c0c */ /* 0x000fe2000c701270 */
[----:B------:R-:W-:Y:S01]  /*450c0*/  VIADD R228, R229, UR5 ;  /* 0x00000005e5e47c36 */ /* 0x000fe20008000000 */
[----:B------:R-:W-:Y:S01]  /*450d0*/  LOP3.LUT R158, R158, 0xffbfffff, RZ, 0xc0, !PT ;  /* 0xffbfffff9e9e7812 */ /* 0x000fe200078ec0ff */
[----:B------:R-:W-:Y:S01]  /*450e0*/  ULDC UR5, c[0x0][0x248] ;  /* 0x0000920000057ab9 */ /* 0x000fe20000000800 */
[C---:B------:R-:W-:Y:S02]  /*450f0*/  VIADD R207, R10.reuse, 0x111 ;  /* 0x000001110acf7836 */ /* 0x040fe40000000000 */
[----:B------:R-:W-:Y:S01]  /*45100*/  VIADD R206, R10, 0x110 ;  /* 0x000001100ace7836 */ /* 0x000fe20000000000 */
[----:B------:R-:W-:Y:S01]  /*45110*/  @P1 LOP3.LUT R158, R158, 0x400000, RZ, 0xfc, !PT ;  /* 0x004000009e9e1812 */ /* 0x000fe200078efcff */
[C---:B------:R-:W-:Y:S01]  /*45120*/  VIADD R205, R10.reuse, 0x10f ;  /* 0x0000010f0acd7836 */ /* 0x040fe20000000000 */
[----:B------:R-:W-:Y:S01]  /*45130*/  LOP3.LUT R155, R155, 0x7fffffff, RZ, 0xc0, !PT ;  /* 0x7fffffff9b9b7812 */ /* 0x000fe200078ec0ff */
[----:B------:R-:W-:Y:S01]  /*45140*/  VIADD R204, R10, 0x10e ;  /* 0x0000010e0acc7836 */ /* 0x000fe20000000000 */
[----:B------:R-:W-:Y:S01]  /*45150*/  LOP3.LUT R158, R158, 0xffdfffff, RZ, 0xc0, !PT ;  /* 0xffdfffff9e9e7812 */ /* 0x000fe200078ec0ff */
[----:B------:R-:W-:Y:S01]  /*45160*/  VIADD R203, R10, 0x10d ;  /* 0x0000010d0acb7836 */ /* 0x000fe20000000000 */
[----:B------:R-:W-:-:S02]  /*45170*/  ULDC UR28, c[0x0][0x228] ;  /* 0x00008a00001c7ab9 */ /* 0x000fc40000000800 */
[----:B------:R-:W-:Y:S02]  /*45180*/  @P0 LOP3.LUT R158, R158, 0x200000, RZ, 0xfc, !PT ;  /* 0x002000009e9e0812 */ /* 0x000fe400078efcff */
[----:B------:R-:W-:Y:S01]  /*45190*/  ISETP.GE.AND P0, PT, R226, UR35, PT ;  /* 0x00000023e2007c0c */ /* 0x000fe2000bf06270 */
[----:B------:R-:W-:-:S03]  /*451a0*/  ULDC UR35, c[0x0][0x228] ;  /* 0x00008a0000237ab9 */ /* 0x000fc60000000800 */
        /* <DEDUP_REMOVED lines=16> */
[----:B------:R-:W-:Y:S02]  /*452b0*/  ISETP.LT.AND P3, PT, R13, UR18, !P0 ;  /* 0x000000120d007c0c */ /* 0x000fe4000c761270 */
        /* <DEDUP_REMOVED lines=18> */
[----:B------:R-:W-:Y:S02]  /*453e0*/  ISETP.LT.AND P3, PT, R13, UR21, !P0 ;  /* 0x000000150d007c0c */ /* 0x000fe4000c761270 */
        /* <DEDUP_REMOVED lines=16> */
[----:B------:R-:W-:Y:S01]  /*454f0*/  VIADD R225, R226, UR5 ;  /* 0x00000005e2e17c36 */ /* 0x000fe20008000000 */
[----:B------:R-:W-:Y:S01]  /*45500*/  LOP3.LUT R158, R158, 0xfffffeff, RZ, 0xc0, !PT ;  /* 0xfffffeff9e9e7812 */ /* 0x000fe200078ec0ff */
[----:B------:R-:W-:Y:S01]  /*45510*/  ULDC UR5, c[0x0][0x248] ;  /* 0x0000920000057ab9 */ /* 0x000fe20000000800 */
[----:B------:R-:W-:Y:S01]  /*45520*/  ISETP.LT.AND P3, PT, R13, UR22, !P0 ;  /* 0x000000160d007c0c */ /* 0x000fe2000c761270 */
[----:B------:R-:W-:Y:S01]  /*45530*/  VIADD R202, R10, 0x10c ;  /* 0x0000010c0aca7836 */ /* 0x000fe20000000000 */
[----:B------:R-:W-:Y:S01]  /*45540*/  ISETP.LT.AND P2, PT, R14, UR23, !P0 ;  /* 0x000000170e007c0c */ /* 0x000fe2000c741270 */
[----:B------:R-:W-:Y:S01]  /*45550*/  ULDC.64 UR22, c[0x0][0x228] ;  /* 0x00008a0000167ab9 */ /* 0x000fe20000000a00 */
[----:B------:R-:W-:Y:S01]  /*45560*/  ISETP.LT.AND P1, PT, R12, UR37, !P0 ;  /* 0x000000250c007c0c */ /* 0x000fe2000c721270 */
[----:B------:R-:W-:Y:S01]  /*45570*/  VIADD R224, R225, UR5 ;  /* 0x00000005e1e07c36 */ /* 0x000fe20008000000 */
[----:B------:R-:W-:-:S07]  /*45580*/  ULDC UR29, c[0x0][0x228] ;  /* 0x00008a00001d7ab9 */ /* 0x000fce0000000800 */
[----:B------:R-:W-:Y:S01]  /*45590*/  @P3 LOP3.LUT R158, R158, 0x100, RZ, 0xfc, !PT ;  /* 0x000001009e9e3812 */ /* 0x000fe200078efcff */
[----:B------:R-:W-:Y:S01]  /*455a0*/  ULDC UR5, c[0x0][0x248] ;  /* 0x0000920000057ab9 */ /* 0x000fe20000000800 */
[----:B------:R-:W-:Y:S01]  /*455b0*/  VIADD R201, R10, 0x10b ;  /* 0x0000010b0ac97836 */ /* 0x000fe20000000000 */
[----:B------:R-:W-:Y:S01]  /*455c0*/  ULDC UR37, c[0x0][0x22c] ;  /* 0x00008b0000257ab9 */ /* 0x000fe20000000800 */
        /* <DEDUP_REMOVED lines=30> */
[----:B------:R-:W-:Y:S02]  /*457b0*/  ISETP.GE.AND P0, PT, R221, UR11, PT ;  /* 0x0000000bdd007c0c */ /* 0x000fe4000bf06270 */
[----:B------:R-:W-:Y:S01]  /*457c0*/  LOP3.LUT R158, R158, 0xfffffffe, RZ, 0xc0, !PT ;  /* 0xfffffffe9e9e7812 */ /* 0x000fe200078ec0ff */
[----:B------:R-:W-:Y:S01]  /*457d0*/  VIADD R221, R222, UR14 ;  /* 0x0000000ededd7c36 */ /* 0x000fe20008000000 */
[----:B------:R-:W-:Y:S01]  /*457e0*/  ISETP.LT.AND P2, PT, R14, UR42, !P0 ;  /* 0x0000002a0e007c0c */ /* 0x000fe2000c741270 */
[----:B------:R-:W-:Y:S01]  /*457f0*/  ULDC UR11, c[0x0][0x228] ;  /* 0x00008a00000b7ab9 */ /* 0x000fe20000000800 */
[----:B------:R-:W-:Y:S01]  /*45800*/  ISETP.LT.AND P1, PT, R12, UR45, !P0 ;  /* 0x0000002d0c007c0c */ /* 0x000fe2000c721270 */
[----:B------:R-:W-:Y:S01]  /*45810*/  ULDC UR45, c[0x0][0x228] ;  /* 0x00008a00002d7ab9 */ /* 0x000fe20000000800 */
[----:B------:R-:W-:Y:S01]  /*45820*/  ISETP.LT.AND P3, PT, R13, UR41, !P0 ;  /* 0x000000290d007c0c */ /* 0x000fe2000c761270 */
[----:B------:R-:W-:Y:S01]  /*45830*/  ULDC UR14, c[0x0][0x228] ;  /* 0x00008a00000e7ab9 */ /* 0x000fe20000000800 */
[----:B------:R-:W-:Y:S01]  /*45840*/  ISETP.LT.AND P0, PT, R11, UR12, !P0 ;  /* 0x0000000c0b007c0c */ /* 0x000fe2000c701270 */
[----:B------:R-:W-:Y:S01]  /*45850*/  ULDC UR12, c[0x0][0x228] ;  /* 0x00008a00000c7ab9 */ /* 0x000fe20000000800 */
[----:B------:R-:W-:Y:S01]  /*45860*/  ULDC UR41, c[0x0][0x228] ;  /* 0x00008a0000297ab9 */ /* 0x000fe20000000800 */
        /* <DEDUP_REMOVED lines=17> */
[----:B------:R-:W-:Y:S01]  /*45980*/  ULDC UR18, c[0x0][0x228] ;  /* 0x00008a0000127ab9 */ /* 0x000fe20000000800 */
[----:B------:R-:W-:-:S06]  /*45990*/  ULDC UR44, c[0x0][0x228] ;  /* 0x00008a00002c7ab9 */ /* 0x000fcc0000000800 */
        /* <DEDUP_REMOVED lines=10> */
[----:B------:R-:W-:-:S03]  /*45a40*/  ULDC UR17, c[0x0][0x228] ;  /* 0x00008a0000117ab9 */ /* 0x000fc60000000800 */
[----:B------:R-:W-:Y:S01]  /*45a50*/  ISETP.LT.AND P3, PT, R13, UR50, !P0 ;  /* 0x000000320d007c0c */ /* 0x000fe2000c761270 */
[----:B------:R-:W-:Y:S01]  /*45a60*/  ULDC UR50, c[0x0][0x228] ;  /* 0x00008a0000327ab9 */ /* 0x000fe20000000800 */
[----:B------:R-:W-:Y:S01]  /*45a70*/  ISETP.LT.AND P2, PT, R14, UR49, !P0 ;  /* 0x000000310e007c0c */ /* 0x000fe2000c741270 */
[----:B------:R-:W-:Y:S01]  /*45a80*/  ULDC UR49, c[0x0][0x228] ;  /* 0x00008a0000317ab9 */ /* 0x000fe20000000800 */
[----:B------:R-:W-:Y:S02]  /*45a90*/  LOP3.LUT R157, R157, 0xfeffffff, RZ, 0xc0, !PT ;  /* 0xfeffffff9d9d7812 */ /* 0x000fe400078ec0ff */
[----:B------:R-:W-:Y:S01]  /*45aa0*/  ISETP.LT.AND P1, PT, R12, UR48, !P0 ;  /* 0x000000300c007c0c */ /* 0x000fe2000c721270 */
[----:B------:R-:W-:-:S06]  /*45ab0*/  VIADD R199, R10, 0x109 ;  /* 0x000001090ac77836 */ /* 0x000fcc0000000000 */
[----:B------:R-:W-:Y:S01]  /*45ac0*/  @P3 LOP3.LUT R157, R157, 0x1000000, RZ, 0xfc, !PT ;  /* 0x010000009d9d3812 */ /* 0x000fe200078efcff */
[----:B------:R-:W-:Y:S01]  /*45ad0*/  VIADD R198, R10, 0x108 ;  /* 0x000001080ac67836 */ /* 0x000fe20000000000 */
[----:B------:R-:W-:Y:S02]  /*45ae0*/  ULDC UR48, c[0x0][0x228] ;  /* 0x00008a0000307ab9 */ /* 0x000fe40000000800 */
        /* <DEDUP_REMOVED lines=18> */
[----:B------:R-:W-:Y:S01]  /*45c10*/  ULDC UR19, c[0x0][0x228] ;  /* 0x00008a0000137ab9 */ /* 0x000fe20000000800 */
[----:B------:R-:W-:Y:S01]  /*45c20*/  VIADD R197, R10, 0x107 ;  /* 0x000001070ac57836 */ /* 0x000fe20000000000 */
[----:B------:R-:W-:Y:S01]  /*45c30*/  ULDC UR51, c[0x0][0x228] ;  /* 0x00008a0000337ab9 */ /* 0x000fe20000000800 */
        /* <DEDUP_REMOVED lines=29> */
[----:B------:R-:W-:-:S03]  /*45e10*/  ULDC UR21, c[0x0][0x248] ;  /* 0x0000920000157ab9 */ /* 0x000fc60000000800 */
[----:B------:R-:W-:Y:S02]  /*45e20*/  ISETP.LT.AND P3, PT, R13, UR33, !P0 ;  /* 0x000000210d007c0c */ /* 0x000fe4000c761270 */
[----:B------:R-:W-:Y:S01]  /*45e30*/  ISETP.LT.AND P2, PT, R14, UR34, !P0 ;  /* 0x000000220e007c0c */ /* 0x000fe2000c741270 */
[----:B------:R-:W-:Y:S01]  /*45e40*/  ULDC UR34, c[0x0][0x228] ;  /* 0x00008a0000227ab9 */ /* 0x000fe20000000800 */
        /* <DEDUP_REMOVED lines=16> */
[----:B------:R-:W-:Y:S01]  /*45f50*/  ISETP.LT.AND P3, PT, R13, UR39, !P0 ;  /* 0x000000270d007c0c */ /* 0x000fe2000c761270 */
[----:B------:R-:W-:Y:S01]  /*45f60*/  ULDC UR39, c[0x0][0x228] ;  /* 0x00008a0000277ab9 */ /* 0x000fe20000000800 */
[----:B------:R-:W-:Y:S02]  /*45f70*/  ISETP.LT.AND P2, PT, R14, UR35, !P0 ;  /* 0x000000230e007c0c */ /* 0x000fe4000c741270 */
        /* <DEDUP_REMOVED lines=21> */
[----:B------:R-:W-:Y:S01]  /*460d0*/  ULDC UR39, c[0x0][0x228] ;  /* 0x00008a0000277ab9 */ /* 0x000fe20000000800 */
[----:B------:R-:W-:Y:S01]  /*460e0*/  VIADD R215, R216, UR25 ;  /* 0x00000019d8d77c36 */ /* 0x000fe20008000000 */
[----:B------:R-:W-:-:S04]  /*460f0*/  ULDC UR40, c[0x0][0x228] ;  /* 0x00008a0000287ab9 */ /* 0x000fc80000000800 */
[----:B------:R-:W-:Y:S01]  /*46100*/  @P3 LOP3.LUT R157, R157, 0x10, RZ, 0xfc, !PT ;  /* 0x000000109d9d3812 */ /* 0x000fe200078efcff */
[----:B------:R-:W-:-:S03]  /*46110*/  ULDC UR25, c[0x0][0x228] ;  /* 0x00008a0000197ab9 */ /* 0x000fc60000000800 */
        /* <DEDUP_REMOVED lines=10> */
[----:B------:R-:W-:Y:S02]  /*461c0*/  ISETP.LT.AND P2, PT, R14, UR43, !P0 ;  /* 0x0000002b0e007c0c */ /* 0x000fe4000c741270 */
[----:B------:R-:W-:Y:S02]  /*461d0*/  ISETP.LT.AND P1, PT, R12, UR39, !P0 ;  /* 0x000000270c007c0c */ /* 0x000fe4000c721270 */
[----:B------:R-:W-:Y:S01]  /*461e0*/  ISETP.LT.AND P3, PT, R13, UR45, !P0 ;  /* 0x0000002d0d007c0c */ /* 0x000fe2000c761270 */
[----:B------:R-:W-:Y:S01]  /*461f0*/  ULDC UR45, c[0x0][0x228] ;  /* 0x00008a00002d7ab9 */ /* 0x000fe20000000800 */
[----:B------:R-:W-:Y:S01]  /*46200*/  ISETP.LT.AND P0, PT, R11, UR38, !P0 ;  /* 0x000000260b007c0c */ /* 0x000fe2000c701270 */
[----:B------:R-:W-:Y:S01]  /*46210*/  ULDC.64 UR38, c[0x0][0x228] ;  /* 0x00008a0000267ab9 */ /* 0x000fe20000000a00 */
[----:B------:R-:W-:Y:S01]  /*46220*/  LOP3.LUT R157, R157, 0xfffffffe, RZ, 0xc0, !PT ;  /* 0xfffffffe9d9d7812 */ /* 0x000fe200078ec0ff */
[----:B------:R-:W-:Y:S01]  /*46230*/  VIADD R214, R215, UR27 ;  /* 0x0000001bd7d67c36 */ /* 0x000fe20008000000 */
[----:B------:R-:W-:Y:S01]  /*46240*/  ULDC UR43, c[0x0][0x228] ;  /* 0x00008a00002b7ab9 */ /* 0x000fe20000000800 */
[----:B------:R-:W-:-:S02]  /*46250*/  ULDC UR27, c[0x0][0x228] ;  /* 0x00008a00001b7ab9 */ /* 0x000fc40000000800 */
[----:B------:R-:W-:-:S04]  /*46260*/  @P2 LOP3.LUT R156, R156, 0x80000000, RZ, 0xfc, !PT ;  /* 0x800000009c9c2812 */ /* 0x000fc800078efcff */
[----:B------:R-:W-:-:S04]  /*46270*/  LOP3.LUT R156, R156, 0xbfffffff, RZ, 0xc0, !PT ;  /* 0xbfffffff9c9c7812 */ /* 0x000fc800078ec0ff */
[----:B------:R-:W-:-:S04]  /*46280*/  @P1 LOP3.LUT R156, R156, 0x40000000, RZ, 0xfc, !PT ;  /* 0x400000009c9c1812 */ /* 0x000fc800078efcff */
[----:B------:R-:W-:-:S04]  /*46290*/  LOP3.LUT R156, R156, 0xdfffffff, RZ, 0xc0, !PT ;  /* 0xdfffffff9c9c7812 */ /* 0x000fc800078ec0ff */
[----:B------:R-:W-:Y:S02]  /*462a0*/  @P0 LOP3.LUT R156, R156, 0x20000000, RZ, 0xfc, !PT ;  /* 0x200000009c9c0812 */ /* 0x000fe400078efcff */
[----:B------:R-:W-:Y:S01]  /*462b0*/  ISETP.GE.AND P0, PT, R212, UR31, PT ;  /* 0x0000001fd4007c0c */ /* 0x000fe2000bf06270 */
[----:B------:R-:W-:Y:S01]  /*462c0*/  ULDC UR31, c[0x0][0x228] ;  /* 0x00008a00001f7ab9 */ /* 0x000fe20000000800 */
[----:B------:R-:W-:Y:S02]  /*462d0*/  @P3 LOP3.LUT R157, R157, 0x1, RZ, 0xfc, !PT ;  /* 0x000000019d9d3812 */ /* 0x000fe400078efcff */
[----:B------:R-:W-:Y:S01]  /*462e0*/  ISETP.LT.AND P3, PT, R13, UR38, !P0 ;  /* 0x000000260d007c0c */ /* 0x000fe2000c761270 */
[----:B------:R-:W-:Y:S01]  /*462f0*/  ULDC UR38, c[0x0][0x248] ;  /* 0x0000920000267ab9 */ /* 0x000fe20000000800 */
[----:B------:R-:W-:Y:S02]  /*46300*/  ISETP.LT.AND P2, PT, R14, UR47, !P0 ;  /* 0x0000002f0e007c0c */ /* 0x000fe4000c741270 */
[----:B------:R-:W-:-:S02]  /*46310*/  LOP3.LUT R156, R156, 0xefffffff, RZ, 0xc0, !PT ;  /* 0xefffffff9c9c7812 */ /* 0x000fc400078ec0ff */
        /* <DEDUP_REMOVED lines=21> */
[----:B------:R-:W-:Y:S01]  /*46470*/  VIADD R212, R213, UR33 ;  /* 0x00000021d5d47c36 */ /* 0x000fe20008000000 */
[----:B------:R-:W-:-:S05]  /*46480*/  ULDC UR52, c[0x0][0x228] ;  /* 0x00008a0000347ab9 */ /* 0x000fca0000000800 */
[----:B------:R-:W-:Y:S01]  /*46490*/  @P3 LOP3.LUT R156, R156, 0x1000000, RZ, 0xfc, !PT ;  /* 0x010000009c9c3812 */ /* 0x000fe200078efcff */
[----:B------:R-:W-:Y:S01]  /*464a0*/  ULDC UR49, c[0x0][0x228] ;  /* 0x00008a0000317ab9 */ /* 0x000fe20000000800 */
[----:B------:R-:W-:Y:S01]  /*464b0*/  ISETP.LT.AND P0, PT, R11, UR50, !P0 ;  /* 0x000000320b007c0c */ /* 0x000fe2000c701270 */
[----:B------:R-:W-:Y:S01]  /*464c0*/  VIADD R211, R212, UR38 ;  /* 0x00000026d4d37c36 */ /* 0x000fe20008000000 */
[----:B------:R-:W-:Y:S01]  /*464d0*/  LOP3.LUT R156, R156, 0xff7fffff, RZ, 0xc0, !PT ;  /* 0xff7fffff9c9c7812 */ /* 0x000fe200078ec0ff */
[----:B------:R-:W-:Y:S01]  /*464e0*/  ULDC UR38, c[0x0][0x228] ;  /* 0x00008a0000267ab9 */ /* 0x000fe20000000800 */
[----:B------:R-:W-:Y:S01]  /*464f0*/  ULDC UR33, c[0x0][0x228] ;  /* 0x00008a0000217ab9 */ /* 0x000fe20000000800 */
[----:B------:R-:W-:Y:S01]  /*46500*/  LOP3.LUT R154, R154, 0x7fffffff, RZ, 0xc0, !PT ;  /* 0x7fffffff9a9a7812 */ /* 0x000fe200078ec0ff */
[----:B------:R-:W-:Y:S01]  /*46510*/  ULDC UR50, c[0x0][0x228] ;  /* 0x00008a0000327ab9 */ /* 0x000fe20000000800 */
[----:B------:R-:W-:-:S04]  /*46520*/  @P2 LOP3.LUT R156, R156, 0x800000, RZ, 0xfc, !PT ;  /* 0x008000009c9c2812 */ /* 0x000fc800078efcff */
[----:B------:R-:W-:-:S04]  /*46530*/  LOP3.LUT R156, R156, 0xffbfffff, RZ, 0xc0, !PT ;  /* 0xffbfffff9c9c7812 */ /* 0x000fc800078ec0ff */
[----:B------:R-:W-:-:S04]  /*46540*/  @P1 LOP3.LUT R156, R156, 0x400000, RZ, 0xfc, !PT ;  /* 0x004000009c9c1812 */ /* 0x000fc800078efcff */
[----:B------:R-:W-:-:S04]  /*46550*/  LOP3.LUT R156, R156, 0xffdfffff, RZ, 0xc0, !PT ;  /* 0xffdfffff9c9c7812 */ /* 0x000fc800078ec0ff */
[----:B------:R-:W-:Y:S02]  /*46560*/  @P0 LOP3.LUT R156, R156, 0x200000, RZ, 0xfc, !PT ;  /* 0x002000009c9c0812 */ /* 0x000fe400078efcff */
[----:B------:R-:W-:Y:S01]  /*46570*/  ISETP.GE.AND P0, PT, R210, UR35, PT ;  /* 0x00000023d2007c0c */ /* 0x000fe2000bf06270 */
[----:B------:R-:W-:Y:S01]  /*46580*/  VIADD R196, R10, 0x106 ;  /* 0x000001060ac47836 */ /* 0x000fe20000000000 */
[----:B------:R-:W-:Y:S01]  /*46590*/  LOP3.LUT R156, R156, 0xffefffff, RZ, 0xc0, !PT ;  /* 0xffefffff9c9c7812 */ /* 0x000fe200078ec0ff */
[----:B------:R-:W-:Y:S01]  /*465a0*/  ULDC UR35, c[0x0][0x228] ;  /* 0x00008a0000237ab9 */ /* 0x000fe20000000800 */
[----:B------:R-:W-:Y:S01]  /*465b0*/  ISETP.LT.AND P3, PT, R13, UR54, !P0 ;  /* 0x000000360d007c0c */ /* 0x000fe2000c761270 */
[----:B------:R-:W-:Y:S01]  /*465c0*/  ULDC UR54, c[0x0][0x228] ;  /* 0x00008a0000367ab9 */ /* 0x000fe20000000800 */
[----:B------:R-:W-:Y:S01]  /*465d0*/  ISETP.LT.AND P2, PT, R14, UR59, !P0 ;  /* 0x0000003b0e007c0c */ /* 0x000fe2000c741270 */
[----:B------:R-:W-:Y:S01]  /*465e0*/  ULDC UR59, c[0x0][0x228] ;  /* 0x00008a00003b7ab9 */ /* 0x000fe20000000800 */
[----:B------:R-:W-:Y:S01]  /*465f0*/  ISETP.LT.AND P1, PT, R12, UR60, !P0 ;  /* 0x0000003c0c007c0c */ /* 0x000fe2000c721270 */
[----:B------:R-:W-:-:S08]  /*46600*/  ULDC UR60, c[0x0][0x228] ;  /* 0x00008a00003c7ab9 */ /* 0x000fd00000000800 */
        /* <DEDUP_REMOVED lines=16> */
[----:B------:R-:W-:-:S06]  /*46710*/  VIADD R210, R211, UR38 ;  /* 0x00000026d3d27c36 */ /* 0x000fcc0008000000 */
[----:B------:R-:W-:Y:S01]  /*46720*/  @P3 LOP3.LUT R156, R156, 0x10000, RZ, 0xfc, !PT ;  /* 0x000100009c9c3812 */ /* 0x000fe200078efcff */
[----:B------:R-:W-:Y:S01]  /*46730*/  ULDC.64 UR38, c[0x0][0x228] ;  /* 0x00008a0000267ab9 */ /* 0x000fe20000000a00 */
        /* <DEDUP_REMOVED lines=11> */
[----:B------:R-:W-:Y:S01]  /*467f0*/  VIADD R194, R10, 0x104 ;  /* 0x000001040ac27836 */ /* 0x000fe20000000000 */
[----:B------:R-:W-:Y:S01]  /*46800*/  LOP3.LUT R156, R156, 0xffffefff, RZ, 0xc0, !PT ;  /* 0xffffefff9c9c7812 */ /* 0x000fe200078ec0ff */
[----:B------:R-:W-:Y:S01]  /*46810*/  VIADD R193, R10, 0x103 ;  /* 0x000001030ac17836 */ /* 0x000fe20000000000 */
[----:B------:R-:W-:Y:S01]  /*46820*/  ISETP.LT.AND P3, PT, R13, UR58, !P0 ;  /* 0x0000003a0d007c0c */ /* 0x000fe2000c761270 */
[----:B------:R-:W-:Y:S01]  /*46830*/  ULDC UR58, c[0x0][0x228] ;  /* 0x00008a00003a7ab9 */ /* 0x000fe20000000800 */
[----:B------:R-:W-:Y:S01]  /*46840*/  ISETP.LT.AND P2, PT, R14, UR57, !P0 ;  /* 0x000000390e007c0c */ /* 0x000fe2000c741270 */
[----:B------:R-:W-:Y:S01]  /*46850*/  ULDC UR57, c[0x0][0x228] ;  /* 0x00008a0000397ab9 */ /* 0x000fe20000000800 */
[----:B------:R-:W-:Y:S01]  /*46860*/  ISETP.LT.AND P1, PT, R12, UR56, !P0 ;  /* 0x000000380c007c0c */ /* 0x000fe2000c721270 */
[----:B------:R-:W-:Y:S01]  /*46870*/  ULDC UR56, c[0x0][0x228] ;  /* 0x00008a0000387ab9 */ /* 0x000fe20000000800 */
[----:B------:R-:W-:Y:S01]  /*46880*/  VIADD R192, R10, 0x102 ;  /* 0x000001020ac07836 */ /* 0x000fe20000000000 */
        /* <DEDUP_REMOVED lines=14> */
[----:B------:R-:W-:Y:S01]  /*46970*/  VIADD R209, R210, UR9 ;  /* 0x00000009d2d17c36 */ /* 0x000fe20008000000 */
[----:B------:R-:W-:Y:S01]  /*46980*/  LOP3.LUT R156, R156, 0xfffffeff, RZ, 0xc0, !PT ;  /* 0xfffffeff9c9c7812 */ /* 0x000fe200078ec0ff */
[----:B------:R-:W-:Y:S01]  /*46990*/  ULDC UR55, c[0x0][0x228] ;  /* 0x00008a0000377ab9 */ /* 0x000fe20000000800 */
[----:B------:R-:W-:Y:S01]  /*469a0*/  ISETP.LT.AND P1, PT, R12, UR5, !P0 ;  /* 0x000000050c007c0c */ /* 0x000fe2000c721270 */
[----:B------:R-:W-:Y:S01]  /*469b0*/  ULDC UR5, c[0x0][0x248] ;  /* 0x0000920000057ab9 */ /* 0x000fe20000000800 */
[----:B------:R-:W-:-:S05]  /*469c0*/  ULDC UR9, c[0x0][0x228] ;  /* 0x00008a0000097ab9 */ /* 0x000fca0000000800 */
        /* <DEDUP_REMOVED lines=12> */
[----:B------:R-:W-:Y:S01]  /*46a90*/  VIADD R191, R10, 0x101 ;  /* 0x000001010abf7836 */ /* 0x000fe20000000000 */
[----:B------:R-:W-:Y:S01]  /*46aa0*/  LOP3.LUT R156, R156, 0xffffffef, RZ, 0xc0, !PT ;  /* 0xffffffef9c9c7812 */ /* 0x000fe200078ec0ff */
[C---:B------:R-:W-:Y:S01]  /*46ab0*/  VIADD R190, R10.reuse, 0x100 ;  /* 0x000001000abe7836 */ /* 0x040fe20000000000 */
[----:B------:R-:W-:Y:S01]  /*46ac0*/  ISETP.LT.AND P3, PT, R13, UR38, !P0 ;  /* 0x000000260d007c0c */ /* 0x000fe2000c761270 */
[----:B------:R-:W-:Y:S01]  /*46ad0*/  VIADD R189, R10, 0xff ;  /* 0x000000ff0abd7836 */ /* 0x000fe20000000000 */
[----:B------:R-:W-:Y:S02]  /*46ae0*/  ISETP.LT.AND P2, PT, R14, UR11, !P0 ;  /* 0x0000000b0e007c0c */ /* 0x000fe4000c741270 */
[----:B------:R-:W-:Y:S01]  /*46af0*/  LOP3.LUT R153, R153, 0x7fffffff, RZ, 0xc0, !PT ;  /* 0x7fffffff99997812 */ /* 0x000fe200078ec0ff */
[----:B------:R-:W-:Y:S01]  /*46b00*/  VIADD R186, R10, 0xfe ;  /* 0x000000fe0aba7836 */ /* 0x000fe20000000000 */
[----:B------:R-:W-:Y:S01]  /*46b10*/  ISETP.LT.AND P1, PT, R12, UR10, !P0 ;  /* 0x0000000a0c007c0c */ /* 0x000fe2000c721270 */
[----:B------:R-:W-:Y:S01]  /*46b20*/  ULDC UR10, c[0x0][0x248] ;  /* 0x00009200000a7ab9 */ /* 0x000fe20000000800 */
[----:B------:R1:W-:Y:S01]  /*46b30*/  STL [R1+0x2760], R243 ;  /* 0x002760f301007387 */ /* 0x0003e20000100800 */
[C---:B------:R-:W-:Y:S01]  /*46b40*/  VIADD R187, R10.reuse, 0xfd ;  /* 0x000000fd0abb7836 */ /* 0x040fe20000000000 */
[----:B------:R-:W-:Y:S01]  /*46b50*/  ULDC UR39, c[0x0][0x248] ;  /* 0x0000920000277ab9 */ /* 0x000fe20000000800 */
[----:B------:R-:W-:Y:S01]  /*46b60*/  VIADD R188, R10, 0xfc ;  /* 0x000000fc0abc7836 */ /* 0x000fe20000000000 */
[----:B------:R-:W-:Y:S01]  /*46b70*/  ULDC UR38, c[0x0][0x248] ;  /* 0x0000920000267ab9 */ /* 0x000fe20000000800 */
[----:B------:R-:W-:-:S04]  /*46b80*/  @P3 LOP3.LUT R156, R156, 0x10, RZ, 0xfc, !PT ;  /* 0x000000109c9c3812 */ /* 0x000fc800078efcff */
[----:B------:R-:W-:-:S04]  /*46b90*/  LOP3.LUT R156, R156, 0xfffffff7, RZ, 0xc0, !PT ;  /* 0xfffffff79c9c7812 */ /* 0x000fc800078ec0ff */
[----:B------:R-:W-:Y:S02]  /*46ba0*/  @P2 LOP3.LUT R156, R156, 0x8, RZ, 0xfc, !PT ;  /* 0x000000089c9c2812 */ /* 0x000fe400078efcff */
[----:B------:R-:W-:Y:S01]  /*46bb0*/  ISETP.LT.AND P0, PT, R11, UR16, !P0 ;  /* 0x000000100b007c0c */ /* 0x000fe2000c701270 */
[----:B------:R-:W-:Y:S01]  /*46bc0*/  VIADD R207, R208, UR10 ;  /* 0x0000000ad0cf7c36 */ /* 0x000fe20008000000 */
[----:B------:R-:W-:Y:S01]  /*46bd0*/  LOP3.LUT R156, R156, 0xfffffffb, RZ, 0xc0, !PT ;  /* 0xfffffffb9c9c7812 */ /* 0x000fe200078ec0ff */
[----:B------:R-:W-:Y:S01]  /*46be0*/  ULDC.64 UR10, c[0x0][0x228] ;  /* 0x00008a00000a7ab9 */ /* 0x000fe20000000a00 */
[----:B------:R-:W-:Y:S02]  /*46bf0*/  ULDC UR16, c[0x0][0x228] ;  /* 0x00008a0000107ab9 */ /* 0x000fe40000000800 */
        /* <DEDUP_REMOVED lines=8> */
[----:B------:R-:W-:Y:S01]  /*46c80*/  ISETP.LT.AND P3, PT, R13, UR10, !P0 ;  /* 0x0000000a0d007c0c */ /* 0x000fe2000c761270 */
[----:B------:R-:W-:Y:S01]  /*46c90*/  ULDC UR10, c[0x0][0x248] ;  /* 0x00009200000a7ab9 */ /* 0x000fe20000000800 */
[----:B------:R-:W-:-:S07]  /*46ca0*/  ISETP.LT.AND P0, PT, R11, UR17, !P0 ;  /* 0x000000110b007c0c */ /* 0x000fce000c701270 */
[----:B------:R-:W-:Y:S01]  /*46cb0*/  @P2 LOP3.LUT R155, R155, 0x80000000, RZ, 0xfc, !PT ;  /* 0x800000009b9b2812 */ /* 0x000fe200078efcff */
[----:B------:R-:W-:Y:S01]  /*46cc0*/  VIADD R206, R207, UR10 ;  /* 0x0000000acfce7c36 */ /* 0x000fe20008000000 */
[----:B------:R-:W-:Y:S01]  /*46cd0*/  ULDC.64 UR10, c[0x0][0x228] ;  /* 0x00008a00000a7ab9 */ /* 0x000fe20000000a00 */
[----:B------:R-:W-:Y:S01]  /*46ce0*/  LOP3.LUT R156, R156, 0xfffffffe, RZ, 0xc0, !PT ;  /* 0xfffffffe9c9c7812 */ /* 0x000fe200078ec0ff */
[----:B------:R-:W-:Y:S01]  /*46cf0*/  ULDC UR17, c[0x0][0x228] ;  /* 0x00008a0000117ab9 */ /* 0x000fe20000000800 */
        /* <DEDUP_REMOVED lines=16> */
[----:B------:R-:W-:Y:S01]  /*46e00*/  ISETP.LT.AND P0, PT, R11, UR24, !P0 ;  /* 0x000000180b007c0c */ /* 0x000fe2000c701270 */
[----:B------:R-:W-:Y:S01]  /*46e10*/  ULDC UR10, c[0x0][0x228] ;  /* 0x00008a00000a7ab9 */ /* 0x000fe20000000800 */
[----:B------:R-:W-:Y:S01]  /*46e20*/  LOP3.LUT R155, R155, 0xf7ffffff, RZ, 0xc0, !PT ;  /* 0xf7ffffff9b9b7812 */ /* 0x000fe200078ec0ff */
[----:B------:R-:W-:Y:S01]  /*46e30*/  STL [R1+0x2768], R242 ;  /* 0x002768f201007387 */ /* 0x000fe20000100800 */
[----:B------:R-:W-:Y:S01]  /*46e40*/  VIADD R184, R184, UR39 ;  /* 0x00000027b8b87c36 */ /* 0x000fe20008000000 */
[----:B------:R-:W-:Y:S01]  /*46e50*/  ULDC UR24, c[0x0][0x248] ;  /* 0x0000920000187ab9 */ /* 0x000fe20000000800 */
[----:B------:R-:W-:Y:S01]  /*46e60*/  @P2 LOP3.LUT R155, R155, 0x8000000, RZ, 0xfc, !PT ;  /* 0x080000009b9b2812 */ /* 0x000fe200078efcff */
[----:B------:R-:W-:Y:S01]  /*46e70*/  STL [R1+0x2770], R241 ;  /* 0x002770f101007387 */ /* 0x000fe20000100800 */
[----:B------:R-:W-:Y:S01]  /*46e80*/  VIADD R182, R182, UR38 ;  /* 0x00000026b6b67c36 */ /* 0x000fe20008000000 */
[----:B------:R-:W-:Y:S01]  /*46e90*/  ISETP.GE.AND P5, PT, R11, UR4, PT ;  /* 0x000000040b007c0c */ /* 0x000fe2000bfa6270 */
[----:B------:R-:W-:Y:S01]  /*46ea0*/  VIADD R171, R171, UR24 ;  /* 0x00000018abab7c36 */ /* 0x000fe20008000000 */
[----:B------:R-:W-:Y:S01]  /*46eb0*/  LOP3.LUT R155, R155, 0xfbffffff, RZ, 0xc0, !PT ;  /* 0xfbffffff9b9b7812 */ /* 0x000fe200078ec0ff */
[----:B------:R-:W-:Y:S01]  /*46ec0*/  STL [R1+0x2778], R240 ;  /* 0x002778f001007387 */ /* 0x000fe20000100800 */
[----:B------:R-:W-:Y:S02]  /*46ed0*/  BAR.SYNC.DEFER_BLOCKING 0x0 ;  /* 0x0000000000007b1d */ /* 0x000fe40000010000 */
[----:B------:R-:W-:-:S04]  /*46ee0*/  @P1 LOP3.LUT R155, R155, 0x4000000, RZ, 0xfc, !PT ;  /* 0x040000009b9b1812 */ /* 0x000fc800078efcff */
[----:B------:R-:W-:Y:S01]  /*46ef0*/  LOP3.LUT R155, R155, 0xfdffffff, RZ, 0xc0, !PT ;  /* 0xfdffffff9b9b7812 */ /* 0x000fe200078ec0ff */
[----:B-1----:R-:W-:Y:S01]  /*46f00*/  VIADD R243, R10, 0x182 ;  /* 0x000001820af37836 */ /* 0x002fe20000000000 */
[----:B------:R-:W-:Y:S01]  /*46f10*/  ULDC UR4, c[0x0][0x228] ;  /* 0x00008a0000047ab9 */ /* 0x000fe20000000800 */
[----:B------:R-:W-:Y:S01]  /*46f20*/  ULDC UR39, c[0x0][0x228] ;  /* 0x00008a0000277ab9 */ /* 0x000fe20000000800 */
[----:B------:R-:W-:Y:S01]  /*46f30*/  @P0 LOP3.LUT R155, R155, 0x2000000, RZ, 0xfc, !PT ;  /* 0x020000009b9b0812 */ /* 0x000fe200078efcff */
[----:B------:R-:W-:Y:S01]  /*46f40*/  ULDC UR38, c[0x0][0x228] ;  /* 0x00008a0000267ab9 */ /* 0x000fe20000000800 */
[----:B------:R-:W-:Y:S01]  /*46f50*/  ISETP.GE.AND P0, PT, R203, UR22, PT ;  /* 0x00000016cb007c0c */ /* 0x000fe2000bf06270 */
[----:B------:R-:W-:Y:S01]  /*46f60*/  STL [R1+0x2780], R239 ;  /* 0x002780ef01007387 */ /* 0x000fe20000100800 */
[----:B------:R-:W-:Y:S01]  /*46f70*/  LOP3.LUT R155, R155, 0xfeffffff, RZ, 0xc0, !PT ;  /* 0xfeffffff9b9b7812 */ /* 0x000fe200078ec0ff */
[----:B------:R-:W-:Y:S01]  /*46f80*/  ULDC UR22, c[0x0][0x248] ;  /* 0x0000920000167ab9 */ /* 0x000fe20000000800 */
[----:B------:R-:W-:Y:S01]  /*46f90*/  ISETP.LT.AND P3, PT, R13, UR19, !P0 ;  /* 0x000000130d007c0c */ /* 0x000fe2000c761270 */
[----:B------:R-:W-:Y:S01]  /*46fa0*/  ULDC UR19, c[0x0][0x248] ;  /* 0x0000920000137ab9 */ /* 0x000fe20000000800 */
[----:B------:R-:W-:Y:S01]  /*46fb0*/  ISETP.LT.AND P2, PT, R14, UR28, !P0 ;  /* 0x0000001c0e007c0c */ /* 0x000fe2000c741270 */
[----:B------:R-:W-:Y:S01]  /*46fc0*/  ULDC UR24, c[0x0][0x228] ;  /* 0x00008a0000187ab9 */ /* 0x000fe20000000800 */
[----:B------:R-:W-:Y:S01]  /*46fd0*/  ISETP.LT.AND P1, PT, R12, UR26, !P0 ;  /* 0x0000001a0c007c0c */ /* 0x000fe2000c721270 */
[----:B------:R-:W-:Y:S08]  /*46fe0*/  STL [R1+0x2788], R238 ;  /* 0x002788ee01007387 */ /* 0x000ff00000100800 */
[----:B------:R-:W-:Y:S01]  /*46ff0*/  @P3 LOP3.LUT R155, R155, 0x1000000, RZ, 0xfc, !PT ;  /* 0x010000009b9b3812 */ /* 0x000fe200078efcff */
[----:B------:R-:W-:Y:S01]  /*47000*/  ULDC UR28, c[0x0][0x248] ;  /* 0x00009200001c7ab9 */ /* 0x000fe20000000800 */
[----:B------:R-:W-:-:S02]  /*47010*/  ULDC UR26, c[0x0][0x248] ;  /* 0x00009200001a7ab9 */ /* 0x000fc40000000800 */
        /* <DEDUP_REMOVED lines=9> */
[----:B------:R-:W-:Y:S01]  /*470b0*/  VIADD R204, R205, UR13 ;  /* 0x0000000dcdcc7c36 */ /* 0x000fe20008000000 */
[----:B------:R-:W-:Y:S01]  /*470c0*/  LOP3.LUT R155, R155, 0xffefffff, RZ, 0xc0, !PT ;  /* 0xffefffff9b9b7812 */ /* 0x000fe200078ec0ff */
[----:B------:R-:W-:Y:S01]  /*470d0*/  STL [R1+0x2790], R237 ;  /* 0x002790ed01007387 */ /* 0x000fe20000100800 */
[----:B------:R-:W-:Y:S01]  /*470e0*/  ISETP.LT.AND P3, PT, R13, UR29, !P0 ;  /* 0x0000001d0d007c0c */ /* 0x000fe2000c761270 */
[----:B------:R-:W-:Y:S01]  /*470f0*/  ULDC UR30, c[0x0][0x248] ;  /* 0x00009200001e7ab9 */ /* 0x000fe20000000800 */
[----:B------:R-:W-:Y:S02]  /*47100*/  ISETP.LT.AND P2, PT, R14, UR21, !P0 ;  /* 0x000000150e007c0c */ /* 0x000fe4000c741270 */
[----:B------:R-:W-:Y:S01]  /*47110*/  ISETP.LT.AND P1, PT, R12, UR32, !P0 ;  /* 0x000000200c007c0c */ /* 0x000fe2000c721270 */
[----:B------:R-:W-:Y:S01]  /*47120*/  VIADD R203, R204, UR19 ;  /* 0x00000013cccb7c36 */ /* 0x000fe20008000000 */
[----:B------:R-:W-:Y:S01]  /*47130*/  STL [R1+0x279c], R236 ;  /* 0x00279cec01007387 */ /* 0x000fe20000100800 */
[----:B------:R-:W-:Y:S01]  /*47140*/  ULDC UR29, c[0x0][0x248] ;  /* 0x00009200001d7ab9 */ /* 0x000fe20000000800 */
[----:B------:R-:W-:Y:S01]  /*47150*/  VIADD R174, R174, UR28 ;  /* 0x0000001caeae7c36 */ /* 0x000fe20008000000 */
[----:B------:R-:W-:-:S04]  /*47160*/  ULDC UR13, c[0x0][0x248] ;  /* 0x00009200000d7ab9 */ /* 0x000fc80000000800 */
[----:B------:R-:W-:Y:S01]  /*47170*/  @P3 LOP3.LUT R155, R155, 0x100000, RZ, 0xfc, !PT ;  /* 0x001000009b9b3812 */ /* 0x000fe200078efcff */
[----:B------:R-:W-:Y:S01]  /*47180*/  ULDC UR32, c[0x0][0x248] ;  /* 0x0000920000207ab9 */ /* 0x000fe20000000800 */
[----:B------:R-:W-:Y:S01]  /*47190*/  ISETP.LT.AND P0, PT, R11, UR23, !P0 ;  /* 0x000000170b007c0c */ /* 0x000fe2000c701270 */
[----:B------:R-:W-:Y:S01]  /*471a0*/  VIADD R202, R203, UR20 ;  /* 0x00000014cbca7c36 */ /* 0x000fe20008000000 */
[----:B------:R-:W-:Y:S01]  /*471b0*/  LOP3.LUT R155, R155, 0xfff7ffff, RZ, 0xc0, !PT ;  /* 0xfff7ffff9b9b7812 */ /* 0x000fe200078ec0ff */
[----:B------:R-:W-:Y:S01]  /*471c0*/  ULDC UR20, c[0x0][0x248] ;  /* 0x0000920000147ab9 */ /* 0x000fe20000000800 */
[----:B------:R-:W-:Y:S01]  /*471d0*/  STL [R1+0x27a4], R235 ;  /* 0x0027a4eb01007387 */ /* 0x000fe20000100800 */
[----:B------:R-:W-:Y:S01]  /*471e0*/  VIADD R179, R179, UR32 ;  /* 0x00000020b3b37c36 */ /* 0x000fe20008000000 */
[----:B------:R-:W-:Y:S01]  /*471f0*/  @P2 LOP3.LUT R155, R155, 0x80000, RZ, 0xfc, !PT ;  /* 0x000800009b9b2812 */ /* 0x000fe200078efcff */
[----:B------:R-:W-:Y:S01]  /*47200*/  VIADD R176, R176, UR30 ;  /* 0x0000001eb0b07c36 */ /* 0x000fe20008000000 */
[----:B------:R-:W-:Y:S01]  /*47210*/  STL [R1+0x27ac], R234 ;  /* 0x0027acea01007387 */ /* 0x000fe20000100800 */
[----:B------:R-:W-:Y:S01]  /*47220*/  VIADD R175, R175, UR29 ;  /* 0x0000001dafaf7c36 */ /* 0x000fe20008000000 */
[----:B------:R-:W-:Y:S01]  /*47230*/  LOP3.LUT R155, R155, 0xfffbffff, RZ, 0xc0, !PT ;  /* 0xfffbffff9b9b7812 */ /* 0x000fe200078ec0ff */
[----:B------:R-:W-:Y:S01]  /*47240*/  VIADD R173, R173, UR26 ;  /* 0x0000001aadad7c36 */ /* 0x000fe20008000000 */
[----:B------:R-:W-:Y:S01]  /*47250*/  STL [R1+0x27b4], R233 ;  /* 0x0027b4e901007387 */ /* 0x000fe20000100800 */
[----:B------:R-:W-:Y:S01]  /*47260*/  ULDC UR23, c[0x0][0x248] ;  /* 0x0000920000177ab9 */ /* 0x000fe20000000800 */
[----:B------:R-:W-:Y:S01]  /*47270*/  @P1 LOP3.LUT R155, R155, 0x40000, RZ, 0xfc, !PT ;  /* 0x000400009b9b1812 */ /* 0x000fe200078efcff */
[----:B------:R-:W-:Y:S01]  /*47280*/  ULDC UR19, c[0x0][0x248] ;  /* 0x0000920000137ab9 */ /* 0x000fe20000000800 */
[----:B------:R-:W-:Y:S01]  /*47290*/  ULDC UR30, c[0x0][0x228] ;  /* 0x00008a00001e7ab9 */ /* 0x000fe20000000800 */
[----:B------:R-:W-:Y:S01]  /*472a0*/  ULDC UR32, c[0x0][0x228] ;  /* 0x00008a0000207ab9 */ /* 0x000fe20000000800 */
[----:B------:R-:W-:Y:S01]  /*472b0*/  LOP3.LUT R155, R155, 0xfffdffff, RZ, 0xc0, !PT ;  /* 0xfffdffff9b9b7812 */ /* 0x000fe200078ec0ff */
[----:B------:R-:W-:Y:S01]  /*472c0*/  ULDC UR28, c[0x0][0x228] ;  /* 0x00008a00001c7ab9 */ /* 0x000fe20000000800 */
[----:B------:R-:W-:Y:S01]  /*472d0*/  ULDC UR29, c[0x0][0x228] ;  /* 0x00008a00001d7ab9 */ /* 0x000fe20000000800 */
[----:B------:R-:W-:Y:S01]  /*472e0*/  ULDC UR26, c[0x0][0x228] ;  /* 0x00008a00001a7ab9 */ /* 0x000fe20000000800 */
[----:B------:R-:W-:-:S02]  /*472f0*/  @P0 LOP3.LUT R155, R155, 0x20000, RZ, 0xfc, !PT ;  /* 0x000200009b9b0812 */ /* 0x000fc400078efcff */
[----:B------:R-:W-:Y:S02]  /*47300*/  ISETP.GE.AND P0, PT, R201, UR37, PT ;  /* 0x00000025c9007c0c */ /* 0x000fe4000bf06270 */
[----:B------:R-:W-:Y:S01]  /*47310*/  LOP3.LUT R155, R155, 0xfffeffff, RZ, 0xc0, !PT ;  /* 0xfffeffff9b9b7812 */ /* 0x000fe200078ec0ff */
[----:B------:R-:W-:Y:S01]  /*47320*/  VIADD R201, R202, UR20 ;  /* 0x00000014cac97c36 */ /* 0x000fe20008000000 */
[----:B------:R-:W-:Y:S01]  /*47330*/  ISETP.LT.AND P3, PT, R13, UR41, !P0 ;  /* 0x000000290d007c0c */ /* 0x000fe2000c761270 */
[----:B------:R-:W-:Y:S01]  /*47340*/  ULDC.64 UR20, c[0x0][0x228] ;  /* 0x00008a0000147ab9 */ /* 0x000fe20000000a00 */
[----:B------:R-:W-:Y:S01]  /*47350*/  ISETP.LT.AND P2, PT, R14, UR40, !P0 ;  /* 0x000000280e007c0c */ /* 0x000fe2000c741270 */
[----:B------:R-:W-:Y:S01]  /*47360*/  ULDC UR41, c[0x0][0x228] ;  /* 0x00008a0000297ab9 */ /* 0x000fe20000000800 */
[----:B------:R-:W-:Y:S01]  /*47370*/  ISETP.LT.AND P1, PT, R12, UR34, !P0 ;  /* 0x000000220c007c0c */ /* 0x000fe2000c721270 */
[----:B------:R-:W-:Y:S01]  /*47380*/  STL [R1+0x27bc], R232 ;  /* 0x0027bce801007387 */ /* 0x000fe20000100800 */
[----:B------:R-:W-:-:S07]  /*47390*/  ULDC UR37, c[0x0][0x248] ;  /* 0x0000920000257ab9 */ /* 0x000fce0000000800 */
[----:B------:R-:W-:Y:S01]  /*473a0*/  @P3 LOP3.LUT R155, R155, 0x10000, RZ, 0xfc, !PT ;  /* 0x000100009b9b3812 */ /* 0x000fe200078efcff */
[----:B------:R-:W-:Y:S01]  /*473b0*/  ULDC UR40, c[0x0][0x248] ;  /* 0x0000920000287ab9 */ /* 0x000fe20000000800 */
[----:B------:R-:W-:Y:S02]  /*473c0*/  ULDC UR34, c[0x0][0x248] ;  /* 0x0000920000227ab9 */ /* 0x000fe40000000800 */
[----:B------:R-:W-:-:S04]  /*473d0*/  LOP3.LUT R155, R155, 0xffff7fff, RZ, 0xc0, !PT ;  /* 0xffff7fff9b9b7812 */ /* 0x000fc800078ec0ff */
[----:B------:R-:W-:Y:S02]  /*473e0*/  @P2 LOP3.LUT R155, R155, 0x8000, RZ, 0xfc, !PT ;  /* 0x000080009b9b2812 */ /* 0x000fe400078efcff */
[----:B------:R-:W-:Y:S01]  /*473f0*/  ISETP.LT.AND P0, PT, R11, UR25, !P0 ;  /* 0x000000190b007c0c */ /* 0x000fe2000c701270 */
[----:B------:R-:W-:Y:S01]  /*47400*/  STL [R1+0x27c8], R231 ;  /* 0x0027c8e701007387 */ /* 0x000fe20000100800 */
[----:B------:R-:W-:Y:S01]  /*47410*/  LOP3.LUT R155, R155, 0xffffbfff, RZ, 0xc0, !PT ;  /* 0xffffbfff9b9b7812 */ /* 0x000fe200078ec0ff */
[----:B------:R-:W-:Y:S01]  /*47420*/  VIADD R185, R185, UR40 ;  /* 0x00000028b9b97c36 */ /* 0x000fe20008000000 */
[----:B------:R-:W-:Y:S01]  /*47430*/  ULDC UR25, c[0x0][0x248] ;  /* 0x0000920000197ab9 */ /* 0x000fe20000000800 */
[----:B------:R-:W-:Y:S01]  /*47440*/  STL [R1+0x27dc], R230 ;  /* 0x0027dce601007387 */ /* 0x000fe20000100800 */
[----:B------:R-:W-:Y:S01]  /*47450*/  @P1 LOP3.LUT R155, R155, 0x4000, RZ, 0xfc, !PT ;  /* 0x000040009b9b1812 */ /* 0x000fe200078efcff */
[----:B------:R-:W-:Y:S01]  /*47460*/  VIADD R181, R181, UR37 ;  /* 0x00000025b5b57c36 */ /* 0x000fe20008000000 */
[----:B------:R-:W-:Y:S01]  /*47470*/  ULDC UR40, c[0x0][0x228] ;  /* 0x00008a0000287ab9 */ /* 0x000fe20000000800 */
[----:B------:R-:W-:Y:S01]  /*47480*/  STL [R1+0x27e0], R229 ;  /* 0x0027e0e501007387 */ /* 0x000fe20000100800 */
[----:B------:R-:W-:Y:S01]  /*47490*/  LOP3.LUT R155, R155, 0xffffdfff, RZ, 0xc0, !PT ;  /* 0xffffdfff9b9b7812 */ /* 0x000fe200078ec0ff */
[----:B------:R-:W-:Y:S01]  /*474a0*/  VIADD R180, R180, UR34 ;  /* 0x00000022b4b47c36 */ /* 0x000fe20008000000 */
[----:B------:R-:W-:Y:S01]  /*474b0*/  ULDC UR34, c[0x0][0x228] ;  /* 0x00008a0000227ab9 */ /* 0x000fe20000000800 */
[----:B------:R-:W-:Y:S01]  /*474c0*/  VIADD R172, R172, UR25 ;  /* 0x00000019acac7c36 */ /* 0x000fe20008000000 */
[----:B------:R-:W-:Y:S01]  /*474d0*/  @P0 LOP3.LUT R155, R155, 0x2000, RZ, 0xfc, !PT ;  /* 0x000020009b9b0812 */ /* 0x000fe200078efcff */
[----:B------:R-:W-:Y:S01]  /*474e0*/  STL [R1+0x27e4], R228 ;  /* 0x0027e4e401007387 */ /* 0x000fe20000100800 */
[----:B------:R-:W-:Y:S01]  /*474f0*/  ISETP.GE.AND P0, PT, R200, UR42, PT ;  /* 0x0000002ac8007c0c */ /* 0x000fe2000bf06270 */
[----:B------:R-:W-:Y:S01]  /*47500*/  ULDC UR42, c[0x0][0x228] ;  /* 0x00008a00002a7ab9 */ /* 0x000fe20000000800 */
[----:B------:R-:W-:Y:S01]  /*47510*/  ULDC UR37, c[0x0][0x228] ;  /* 0x00008a0000257ab9 */ /* 0x000fe20000000800 */
[----:B------:R-:W-:Y:S01]  /*47520*/  ULDC UR25, c[0x0][0x228] ;  /* 0x00008a0000197ab9 */ /* 0x000fe20000000800 */
[----:B------:R-:W-:Y:S01]  /*47530*/  ISETP.LT.AND P3, PT, R13, UR44, !P0 ;  /* 0x0000002c0d007c0c */ /* 0x000fe2000c761270 */
[----:B------:R-:W-:Y:S01]  /*47540*/  ULDC UR44, c[0x0][0x228] ;  /* 0x00008a00002c7ab9 */ /* 0x000fe20000000800 */
[----:B------:R-:W-:Y:S01]  /*47550*/  ISETP.LT.AND P2, PT, R14, UR43, !P0 ;  /* 0x0000002b0e007c0c */ /* 0x000fe2000c741270 */
[----:B------:R-:W-:Y:S01]  /*47560*/  ULDC UR43, c[0x0][0x228] ;  /* 0x00008a00002b7ab9 */ /* 0x000fe20000000800 */
[----:B------:R-:W-:-:S02]  /*47570*/  LOP3.LUT R155, R155, 0xffffefff, RZ, 0xc0, !PT ;  /* 0xffffefff9b9b7812 */ /* 0x000fc400078ec0ff */
[----:B------:R-:W-:Y:S01]  /*47580*/  ISETP.LT.AND P1, PT, R12, UR27, !P0 ;  /* 0x0000001b0c007c0c */ /* 0x000fe2000c721270 */
[----:B------:R-:W-:Y:S06]  /*47590*/  STL [R1+0x27ec], R227 ;  /* 0x0027ece301007387 */ /* 0x000fec0000100800 */
[----:B------:R-:W-:Y:S01]  /*475a0*/  @P3 LOP3.LUT R155, R155, 0x1000, RZ, 0xfc, !PT ;  /* 0x000010009b9b3812 */ /* 0x000fe200078efcff */
[----:B------:R-:W-:-:S03]  /*475b0*/  ULDC UR27, c[0x0][0x248] ;  /* 0x00009200001b7ab9 */ /* 0x000fc60000000800 */
[----:B------:R-:W-:-:S04]  /*475c0*/  LOP3.LUT R155, R155, 0xfffff7ff, RZ, 0xc0, !PT ;  /* 0xfffff7ff9b9b7812 */ /* 0x000fc800078ec0ff */
[----:B------:R-:W-:Y:S02]  /*475d0*/  @P2 LOP3.LUT R155, R155, 0x800, RZ, 0xfc, !PT ;  /* 0x000008009b9b2812 */ /* 0x000fe400078efcff */
[----:B------:R-:W-:Y:S01]  /*475e0*/  ISETP.LT.AND P0, PT, R11, UR31, !P0 ;  /* 0x0000001f0b007c0c */ /* 0x000fe2000c701270 */
[----:B------:R-:W-:Y:S01]  /*475f0*/  STL [R1+0x27f4], R226 ;  /* 0x0027f4e201007387 */ /* 0x000fe20000100800 */
[----:B------:R-:W-:Y:S01]  /*47600*/  LOP3.LUT R155, R155, 0xfffffbff, RZ, 0xc0, !PT ;  /* 0xfffffbff9b9b7812 */ /* 0x000fe200078ec0ff */
[----:B------:R-:W-:-:S03]  /*47610*/  ULDC UR31, c[0x0][0x248] ;  /* 0x00009200001f7ab9 */ /* 0x000fc60000000800 */
[----:B------:R-:W-:-:S04]  /*47620*/  @P1 LOP3.LUT R155, R155, 0x400, RZ, 0xfc, !PT ;  /* 0x000004009b9b1812 */ /* 0x000fc800078efcff */
[----:B------:R-:W-:-:S04]  /*47630*/  LOP3.LUT R155, R155, 0xfffffdff, RZ, 0xc0, !PT ;  /* 0xfffffdff9b9b7812 */ /* 0x000fc800078ec0ff */
[----:B------:R-:W-:Y:S02]  /*47640*/  @P0 LOP3.LUT R155, R155, 0x200, RZ, 0xfc, !PT ;  /* 0x000002009b9b0812 */ /* 0x000fe400078efcff */
[----:B------:R-:W-:-:S04]  /*47650*/  ISETP.GE.AND P0, PT, R199, UR21, PT ;  /* 0x00000015c7007c0c */ /* 0x000fc8000bf06270 */
[----:B------:R-:W-:Y:S01]  /*47660*/  ISETP.LT.AND P3, PT, R13, UR20, !P0 ;  /* 0x000000140d007c0c */ /* 0x000fe2000c761270 */
[----:B------:R-:W-:Y:S01]  /*47670*/  ULDC UR20, c[0x0][0x248] ;  /* 0x0000920000147ab9 */ /* 0x000fe20000000800 */
[----:B------:R-:W-:Y:S02]  /*47680*/  ISETP.LT.AND P2, PT, R14, UR47, !P0 ;  /* 0x0000002f0e007c0c */ /* 0x000fe4000c741270 */
[----:B------:R-:W-:Y:S02]  /*47690*/  LOP3.LUT R155, R155, 0xfffffeff, RZ, 0xc0, !PT ;  /* 0xfffffeff9b9b7812 */ /* 0x000fe400078ec0ff */
[----:B------:R-:W-:Y:S01]  /*476a0*/  ISETP.LT.AND P1, PT, R12, UR46, !P0 ;  /* 0x0000002e0c007c0c */ /* 0x000fe2000c721270 */
[----:B------:R-:W-:Y:S01]  /*476b0*/  VIADD R200, R201, UR20 ;  /* 0x00000014c9c87c36 */ /* 0x000fe20008000000 */
[----:B------:R-:W-:Y:S01]  /*476c0*/  STL [R1+0x2804], R225 ;  /* 0x002804e101007387 */ /* 0x000fe20000100800 */
[----:B------:R-:W-:-:S04]  /*476d0*/  ULDC UR47, c[0x0][0x228] ;  /* 0x00008a00002f7ab9 */ /* 0x000fc80000000800 */
[----:B------:R-:W-:Y:S01]  /*476e0*/  @P3 LOP3.LUT R155, R155, 0x100, RZ, 0xfc, !PT ;  /* 0x000001009b9b3812 */ /* 0x000fe200078efcff */
[----:B------:R-:W-:Y:S01]  /*476f0*/  ULDC.64 UR20, c[0x0][0x228] ;  /* 0x00008a0000147ab9 */ /* 0x000fe20000000a00 */
[----:B------:R-:W-:Y:S02]  /*47700*/  ULDC UR46, c[0x0][0x22c] ;  /* 0x00008b00002e7ab9 */ /* 0x000fe40000000800 */
        /* <DEDUP_REMOVED lines=16> */
[----:B------:R-:W-:-:S05]  /*47810*/  ULDC UR48, c[0x0][0x228] ;  /* 0x00008a0000307ab9 */ /* 0x000fca0000000800 */
        /* <DEDUP_REMOVED lines=15> */
[----:B------:R-:W-:Y:S01]  /*47910*/  ISETP.LT.AND P1, PT, R12, UR51, !P0 ;  /* 0x000000330c007c0c */ /* 0x000fe2000c721270 */
[----:B------:R-:W-:Y:S01]  /*47920*/  STL [R1+0x281c], R222 ;  /* 0x00281cde01007387 */ /* 0x000fe20000100800 */
        /* <DEDUP_REMOVED lines=8> */
[----:B------:R-:W-:Y:S01]  /*479b0*/  LOP3.LUT R154, R154, 0xbfffffff, RZ, 0xc0, !PT ;  /* 0xbfffffff9a9a7812 */ /* 0x000fe200078ec0ff */
[----:B------:R-:W-:-:S03]  /*479c0*/  ULDC UR51, c[0x0][0x228] ;  /* 0x00008a0000337ab9 */ /* 0x000fc60000000800 */
[----:B------:R-:W-:-:S04]  /*479d0*/  @P1 LOP3.LUT R154, R154, 0x40000000, RZ, 0xfc, !PT ;  /* 0x400000009a9a1812 */ /* 0x000fc800078efcff */
[----:B------:R-:W-:-:S04]  /*479e0*/  LOP3.LUT R154, R154, 0xdfffffff, RZ, 0xc0, !PT ;  /* 0xdfffffff9a9a7812 */ /* 0x000fc800078ec0ff */
[----:B------:R-:W-:Y:S02]  /*479f0*/  @P0 LOP3.LUT R154, R154, 0x20000000, RZ, 0xfc, !PT ;  /* 0x200000009a9a0812 */ /* 0x000fe400078efcff */
[----:B------:R-:W-:Y:S02]  /*47a00*/  ISETP.GE.AND P0, PT, R196, UR21, PT ;  /* 0x00000015c4007c0c */ /* 0x000fe4000bf06270 */
        /* <DEDUP_REMOVED lines=10> */
[----:B------:R-:W-:Y:S01]  /*47ab0*/  STL [R1+0x2828], R221 ;  /* 0x002828dd01007387 */ /* 0x000fe20000100800 */
[----:B------:R-:W-:Y:S01]  /*47ac0*/  VIADD R183, R183, UR33 ;  /* 0x00000021b7b77c36 */ /* 0x000fe20008000000 */
[----:B------:R-:W-:Y:S01]  /*47ad0*/  LOP3.LUT R154, R154, 0xf7ffffff, RZ, 0xc0, !PT ;  /* 0xf7ffffff9a9a7812 */ /* 0x000fe200078ec0ff */
[----:B------:R-:W-:Y:S01]  /*47ae0*/  VIADD R178, R178, UR31 ;  /* 0x0000001fb2b27c36 */ /* 0x000fe20008000000 */
[----:B------:R-:W-:Y:S01]  /*47af0*/  ISETP.LT.AND P0, PT, R11, UR54, !P0 ;  /* 0x000000360b007c0c */ /* 0x000fe2000c701270 */
[----:B------:R-:W-:Y:S01]  /*47b00*/  VIADD R196, R197, UR20 ;  /* 0x00000014c5c47c36 */ /* 0x000fe20008000000 */
[----:B------:R-:W-:Y:S01]  /*47b10*/  @P2 LOP3.LUT R154, R154, 0x8000000, RZ, 0xfc, !PT ;  /* 0x080000009a9a2812 */ /* 0x000fe200078efcff */
[----:B------:R-:W-:Y:S01]  /*47b20*/  ULDC.64 UR20, c[0x0][0x228] ;  /* 0x00008a0000147ab9 */ /* 0x000fe20000000a00 */
[----:B------:R-:W-:Y:S01]  /*47b30*/  STL [R1+0x2834], R220 ;  /* 0x002834dc01007387 */ /* 0x000fe20000100800 */
[----:B------:R-:W-:Y:S01]  /*47b40*/  VIADD R177, R177, UR27 ;  /* 0x0000001bb1b17c36 */ /* 0x000fe20008000000 */
[----:B------:R-:W-:Y:S01]  /*47b50*/  LOP3.LUT R154, R154, 0xfbffffff, RZ, 0xc0, !PT ;  /* 0xfbffffff9a9a7812 */ /* 0x000fe200078ec0ff */
[----:B------:R-:W-:Y:S01]  /*47b60*/  ULDC UR53, c[0x0][0x228] ;  /* 0x00008a0000357ab9 */ /* 0x000fe20000000800 */
[----:B------:R-:W-:Y:S01]  /*47b70*/  STL [R1+0x283c], R219 ;  /* 0x00283cdb01007387 */ /* 0x000fe20000100800 */
[----:B------:R-:W-:Y:S01]  /*47b80*/  ULDC UR54, c[0x0][0x228] ;  /* 0x00008a0000367ab9 */ /* 0x000fe20000000800 */
[----:B------:R-:W-:Y:S01]  /*47b90*/  @P1 LOP3.LUT R154, R154, 0x4000000, RZ, 0xfc, !PT ;  /* 0x040000009a9a1812 */ /* 0x000fe200078efcff */
[----:B------:R-:W-:Y:S01]  /*47ba0*/  ULDC UR33, c[0x0][0x228] ;  /* 0x00008a0000217ab9 */ /* 0x000fe20000000800 */
[----:B------:R-:W-:Y:S01]  /*47bb0*/  ULDC UR31, c[0x0][0x228] ;  /* 0x00008a00001f7ab9 */ /* 0x000fe20000000800 */
[----:B------:R-:W-:Y:S01]  /*47bc0*/  ULDC UR27, c[0x0][0x228] ;  /* 0x00008a00001b7ab9 */ /* 0x000fe20000000800 */
[----:B------:R-:W-:-:S04]  /*47bd0*/  LOP3.LUT R154, R154, 0xfdffffff, RZ, 0xc0, !PT ;  /* 0xfdffffff9a9a7812 */ /* 0x000fc800078ec0ff */
[----:B------:R-:W-:Y:S02]  /*47be0*/  @P0 LOP3.LUT R154, R154, 0x2000000, RZ, 0xfc, !PT ;  /* 0x020000009a9a0812 */ /* 0x000fe400078efcff */
[----:B------:R-:W-:Y:S01]  /*47bf0*/  ISETP.GE.AND P0, PT, R195, UR46, PT ;  /* 0x0000002ec3007c0c */ /* 0x000fe2000bf06270 */
[----:B------:R-:W-:Y:S01]  /*47c00*/  STL [R1+0x284c], R218 ;  /* 0x00284cda01007387 */ /* 0x000fe20000100800 */
[----:B------:R-:W-:Y:S01]  /*47c10*/  LOP3.LUT R154, R154, 0xfeffffff, RZ, 0xc0, !PT ;  /* 0xfeffffff9a9a7812 */ /* 0x000fe200078ec0ff */
[----:B------:R-:W-:Y:S01]  /*47c20*/  ULDC UR46, c[0x0][0x22c] ;  /* 0x00008b00002e7ab9 */ /* 0x000fe20000000800 */
[----:B------:R-:W-:Y:S02]  /*47c30*/  ISETP.LT.AND P3, PT, R13, UR44, !P0 ;  /* 0x0000002c0d007c0c */ /* 0x000fe4000c761270 */
[----:B------:R-:W-:Y:S01]  /*47c40*/  ISETP.LT.AND P2, PT, R14, UR55, !P0 ;  /* 0x000000370e007c0c */ /* 0x000fe2000c741270 */
[----:B------:R-:W-:Y:S01]  /*47c50*/  ULDC UR55, c[0x0][0x228] ;  /* 0x00008a0000377ab9 */ /* 0x000fe20000000800 */
[----:B------:R-:W-:Y:S01]  /*47c60*/  ISETP.LT.AND P1, PT, R12, UR60, !P0 ;  /* 0x0000003c0c007c0c */ /* 0x000fe2000c721270 */
[----:B------:R-:W-:Y:S01]  /*47c70*/  ULDC UR60, c[0x0][0x228] ;  /* 0x00008a00003c7ab9 */ /* 0x000fe20000000800 */
[----:B------:R-:W-:Y:S01]  /*47c80*/  STL [R1+0x2850], R217 ;  /* 0x002850d901007387 */ /* 0x000fe20000100800 */
        /* <DEDUP_REMOVED lines=31> */
[----:B------:R-:W-:Y:S01]  /*47e80*/  ISETP.GE.AND P0, PT, R193, UR59, PT ;  /* 0x0000003bc1007c0c */ /* 0x000fe2000bf06270 */
[----:B------:R-:W-:Y:S01]  /*47e90*/  STL [R1+0x2860], R214 ;  /* 0x002860d601007387 */ /* 0x000fe20000100800 */
[----:B------:R-:W-:Y:S01]  /*47ea0*/  LOP3.LUT R154, R154, 0xfffeffff, RZ, 0xc0, !PT ;  /* 0xfffeffff9a9a7812 */ /* 0x000fe200078ec0ff */
[----:B------:R-:W-:Y:S01]  /*47eb0*/  ULDC UR59, c[0x0][0x248] ;  /* 0x00009200003b7ab9 */ /* 0x000fe20000000800 */
[----:B------:R-:W-:Y:S01]  /*47ec0*/  ISETP.LT.AND P3, PT, R13, UR60, !P0 ;  /* 0x0000003c0d007c0c */ /* 0x000fe2000c761270 */
[----:B------:R-:W-:Y:S01]  /*47ed0*/  ULDC UR60, c[0x0][0x22c] ;  /* 0x00008b00003c7ab9 */ /* 0x000fe20000000800 */
[----:B------:R-:W-:Y:S02]  /*47ee0*/  ISETP.LT.AND P2, PT, R14, UR57, !P0 ;  /* 0x000000390e007c0c */ /* 0x000fe4000c741270 */
        /* <DEDUP_REMOVED lines=19> */
[----:B------:R-:W-:Y:S01]  /*48020*/  STL [R1+0x2848], R212 ;  /* 0x002848d401007387 */ /* 0x000fe20000100800 */
[----:B------:R-:W-:Y:S01]  /*48030*/  ISETP.LT.AND P1, PT, R12, UR12, !P0 ;  /* 0x0000000c0c007c0c */ /* 0x000fe2000c721270 */
[----:B------:R-:W-:Y:S01]  /*48040*/  VIADD R193, R194, UR58 ;  /* 0x0000003ac2c17c36 */ /* 0x000fe20008000000 */
[----:B------:R-:W-:Y:S01]  /*48050*/  ULDC UR5, c[0x0][0x248] ;  /* 0x0000920000057ab9 */ /* 0x000fe20000000800 */
[----:B------:R-:W-:-:S04]  /*48060*/  ULDC UR9, c[0x0][0x248] ;  /* 0x0000920000097ab9 */ /* 0x000fc80000000800 */
[----:B------:R-:W-:Y:S01]  /*48070*/  @P3 LOP3.LUT R154, R154, 0x1000, RZ, 0xfc, !PT ;  /* 0x000010009a9a3812 */ /* 0x000fe200078efcff */
[----:B------:R-:W-:Y:S01]  /*48080*/  STL [R1+0x2844], R211 ;  /* 0x002844d301007387 */ /* 0x000fe20000100800 */
[----:B------:R-:W-:Y:S01]  /*48090*/  ISETP.LT.AND P0, PT, R11, UR16, !P0 ;  /* 0x000000100b007c0c */ /* 0x000fe2000c701270 */
[----:B------:R-:W-:Y:S01]  /*480a0*/  VIADD R192, R193, UR56 ;  /* 0x00000038c1c07c36 */ /* 0x000fe20008000000 */
[----:B------:R-:W-:Y:S01]  /*480b0*/  LOP3.LUT R154, R154, 0xfffff7ff, RZ, 0xc0, !PT ;  /* 0xfffff7ff9a9a7812 */ /* 0x000fe200078ec0ff */
[----:B------:R-:W-:Y:S01]  /*480c0*/  STL [R1+0x2840], R210 ;  /* 0x002840d201007387 */ /* 0x000fe20000100800 */
[----:B------:R-:W-:Y:S01]  /*480d0*/  ULDC UR12, c[0x0][0x248] ;  /* 0x00009200000c7ab9 */ /* 0x000fe20000000800 */
[----:B------:R-:W-:Y:S01]  /*480e0*/  ULDC UR16, c[0x0][0x248] ;  /* 0x0000920000107ab9 */ /* 0x000fe20000000800 */
[----:B------:R-:W-:Y:S01]  /*480f0*/  @P2 LOP3.LUT R154, R154, 0x800, RZ, 0xfc, !PT ;  /* 0x000008009a9a2812 */ /* 0x000fe200078efcff */
[----:B------:R-:W-:Y:S01]  /*48100*/  ULDC UR56, c[0x0][0x248] ;  /* 0x0000920000387ab9 */ /* 0x000fe20000000800 */
[----:B------:R-:W-:-:S02]  /*48110*/  ULDC UR58, c[0x0][0x248] ;  /* 0x00009200003a7ab9 */ /* 0x000fc40000000800 */
[----:B------:R-:W-:-:S04]  /*48120*/  LOP3.LUT R154, R154, 0xfffffbff, RZ, 0xc0, !PT ;  /* 0xfffffbff9a9a7812 */ /* 0x000fc800078ec0ff */
[----:B------:R-:W-:-:S04]  /*48130*/  @P1 LOP3.LUT R154, R154, 0x400, RZ, 0xfc, !PT ;  /* 0x000004009a9a1812 */ /* 0x000fc800078efcff */
[----:B------:R-:W-:-:S04]  /*48140*/  LOP3.LUT R154, R154, 0xfffffdff, RZ, 0xc0, !PT ;  /* 0xfffffdff9a9a7812 */ /* 0x000fc800078ec0ff */
[----:B------:R-:W-:Y:S02]  /*48150*/  @P0 LOP3.LUT R154, R154, 0x200, RZ, 0xfc, !PT ;  /* 0x000002009a9a0812 */ /* 0x000fe400078efcff */
[----:B------:R-:W-:Y:S02]  /*48160*/  ISETP.GE.AND P0, PT, R191, UR21, PT ;  /* 0x00000015bf007c0c */ /* 0x000fe4000bf06270 */
[----:B------:R-:W-:Y:S01]  /*48170*/  LOP3.LUT R154, R154, 0xfffffeff, RZ, 0xc0, !PT ;  /* 0xfffffeff9a9a7812 */ /* 0x000fe200078ec0ff */
[----:B------:R-:W-:Y:S01]  /*48180*/  STL [R1+0x2838], R209 ;  /* 0x002838d101007387 */ /* 0x000fe20000100800 */
[----:B------:R-:W-:Y:S01]  /*48190*/  ISETP.LT.AND P3, PT, R13, UR20, !P0 ;  /* 0x000000140d007c0c */ /* 0x000fe2000c761270 */
[----:B------:R-:W-:Y:S01]  /*481a0*/  VIADD R191, R192, UR5 ;  /* 0x00000005c0bf7c36 */ /* 0x000fe20008000000 */
[----:B------:R-:W-:Y:S01]  /*481b0*/  ISETP.LT.AND P2, PT, R14, UR14, !P0 ;  /* 0x0000000e0e007c0c */ /* 0x000fe2000c741270 */
[----:B------:R-:W-:Y:S01]  /*481c0*/  ULDC UR21, c[0x0][0x248] ;  /* 0x0000920000157ab9 */ /* 0x000fe20000000800 */
[----:B------:R-:W-:Y:S01]  /*481d0*/  ISETP.LT.AND P1, PT, R12, UR17, !P0 ;  /* 0x000000110c007c0c */ /* 0x000fe2000c721270 */
[----:B------:R-:W-:Y:S01]  /*481e0*/  STL [R1+0x2830], R208 ;  /* 0x002830d001007387 */ /* 0x000fe20000100800 */
[----:B------:R-:W-:-:S07]  /*481f0*/  ULDC UR20, c[0x0][0x248] ;  /* 0x0000920000147ab9 */ /* 0x000fce0000000800 */
[----:B------:R-:W-:Y:S01]  /*48200*/  @P3 LOP3.LUT R154, R154, 0x100, RZ, 0xfc, !PT ;  /* 0x000001009a9a3812 */ /* 0x000fe200078efcff */
[----:B------:R-:W-:Y:S01]  /*48210*/  ULDC UR14, c[0x0][0x248] ;  /* 0x00009200000e7ab9 */ /* 0x000fe20000000800 */
[----:B------:R-:W-:Y:S01]  /*48220*/  ULDC UR17, c[0x0][0x248] ;  /* 0x0000920000117ab9 */ /* 0x000fe20000000800 */
[----:B------:R-:W-:Y:S01]  /*48230*/  ULDC UR5, c[0x0][0x248] ;  /* 0x0000920000057ab9 */ /* 0x000fe20000000800 */
        /* <DEDUP_REMOVED lines=17> */
[----:B------:R-:W-:Y:S01]  /*48350*/  ULDC.64 UR10, c[0x0][0x228] ;  /* 0x00008a00000a7ab9 */ /* 0x000fe20000000a00 */
[----:B------:R-:W-:Y:S01]  /*48360*/  STL [R1+0x2820], R205 ;  /* 0x002820cd01007387 */ /* 0x000fe20000100800 */
[----:B------:R-:W-:-:S06]  /*48370*/  ULDC UR61, c[0x0][0x248] ;  /* 0x00009200003d7ab9 */ /* 0x000fcc0000000800 */
        /* <DEDUP_REMOVED lines=12> */
[----:B------:R-:W-:Y:S02]  /*48440*/  ISETP.LT.AND P2, PT, R14, UR43, !P0 ;  /* 0x0000002b0e007c0c */ /* 0x000fe4000c741270 */
[----:B------:R-:W-:Y:S01]  /*48450*/  LOP3.LUT R154, R154, 0xfffffffe, RZ, 0xc0, !PT ;  /* 0xfffffffe9a9a7812 */ /* 0x000fe200078ec0ff */
[----:B------:R-:W-:Y:S01]  /*48460*/  STL [R1+0x280c], R203 ;  /* 0x00280ccb01007387 */ /* 0x000fe20000100800 */
[----:B------:R-:W-:Y:S01]  /*48470*/  ISETP.LT.AND P1, PT, R12, UR41, !P0 ;  /* 0x000000290c007c0c */ /* 0x000fe2000c721270 */
[----:B------:R-:W-:Y:S01]  /*48480*/  VIADD R189, R190, UR57 ;  /* 0x00000039bebd7c36 */ /* 0x000fe20008000000 */
[----:B------:R-:W-:Y:S01]  /*48490*/  ISETP.LT.AND P3, PT, R13, UR10, !P0 ;  /* 0x0000000a0d007c0c */ /* 0x000fe2000c761270 */
[----:B------:R-:W-:Y:S01]  /*484a0*/  ULDC UR43, c[0x0][0x248] ;  /* 0x00009200002b7ab9 */ /* 0x000fe20000000800 */
[----:B------:R-:W-:-:S05]  /*484b0*/  ISETP.LT.AND P0, PT, R11, UR42, !P0 ;  /* 0x0000002a0b007c0c */ /* 0x000fca000c701270 */
[----:B------:R-:W-:Y:S01]  /*484c0*/  @P2 LOP3.LUT R153, R153, 0x80000000, RZ, 0xfc, !PT ;  /* 0x8000000099992812 */ /* 0x000fe200078efcff */
[----:B------:R-:W-:Y:S01]  /*484d0*/  STL [R1+0x2808], R202 ;  /* 0x002808ca01007387 */ /* 0x000fe20000100800 */
[----:B------:R-:W-:Y:S01]  /*484e0*/  ULDC.64 UR10, c[0x0][0x228] ;  /* 0x00008a00000a7ab9 */ /* 0x000fe20000000a00 */
[----:B------:R-:W-:Y:S01]  /*484f0*/  ULDC UR41, c[0x0][0x228] ;  /* 0x00008a0000297ab9 */ /* 0x000fe20000000800 */
[----:B------:R-:W-:Y:S01]  /*48500*/  LOP3.LUT R153, R153, 0xbfffffff, RZ, 0xc0, !PT ;  /* 0xbfffffff99997812 */ /* 0x000fe200078ec0ff */
[----:B------:R-:W-:Y:S01]  /*48510*/  ULDC UR42, c[0x0][0x228] ;  /* 0x00008a00002a7ab9 */ /* 0x000fe20000000800 */
[----:B------:R-:W-:Y:S02]  /*48520*/  ULDC UR57, c[0x0][0x228] ;  /* 0x00008a0000397ab9 */ /* 0x000fe40000000800 */
[----:B------:R-:W-:-:S04]  /*48530*/  @P1 LOP3.LUT R153, R153, 0x40000000, RZ, 0xfc, !PT ;  /* 0x4000000099991812 */ /* 0x000fc800078efcff */
[----:B------:R-:W-:-:S04]  /*48540*/  LOP3.LUT R153, R153, 0xdfffffff, RZ, 0xc0, !PT ;  /* 0xdfffffff99997812 */ /* 0x000fc800078ec0ff */
[----:B------:R-:W-:Y:S02]  /*48550*/  @P0 LOP3.LUT R153, R153, 0x20000000, RZ, 0xfc, !PT ;  /* 0x2000000099990812 */ /* 0x000fe400078efcff */
[----:B------:R-:W-:Y:S02]  /*48560*/  ISETP.GE.AND P0, PT, R186, UR35, PT ;  /* 0x00000023ba007c0c */ /* 0x000fe4000bf06270 */
[----:B------:R-:W-:Y:S02]  /*48570*/  @P3 LOP3.LUT R154, R154, 0x1, RZ, 0xfc, !PT ;  /* 0x000000019a9a3812 */ /* 0x000fe400078efcff */
        /* <DEDUP_REMOVED lines=8> */
[----:B------:R-:W-:Y:S01]  /*48600*/  ULDC UR16, c[0x0][0x228] ;  /* 0x00008a0000107ab9 */ /* 0x000fe20000000800 */
[----:B------:R-:W-:Y:S01]  /*48610*/  ULDC UR50, c[0x0][0x228] ;  /* 0x00008a0000327ab9 */ /* 0x000fe20000000800 */
[----:B------:R-:W-:-:S05]  /*48620*/  ULDC UR49, c[0x0][0x228] ;  /* 0x00008a0000317ab9 */ /* 0x000fca0000000800 */
        /* <DEDUP_REMOVED lines=8> */
[----:B------:R-:W-:Y:S02]  /*486b0*/  @P2 LOP3.LUT R153, R153, 0x4000000, RZ, 0xfc, !PT ;  /* 0x0400000099992812 */ /* 0x000fe400078efcff */
[----:B------:R-:W-:Y:S02]  /*486c0*/  ISETP.GE.AND P0, PT, R187, UR46, PT ;  /* 0x0000002ebb007c0c */ /* 0x000fe4000bf06270 */
[----:B------:R-:W-:Y:S01]  /*486d0*/  LOP3.LUT R153, R153, 0xfdffffff, RZ, 0xc0, !PT ;  /* 0xfdffffff99997812 */ /* 0x000fe200078ec0ff */
[----:B------:R-:W-:Y:S01]  /*486e0*/  STL [R1+0x27f0], R198 ;  /* 0x0027f0c601007387 */ /* 0x000fe20000100800 */
[----:B------:R-:W-:Y:S01]  /*486f0*/  VIADD R187, R24, UR59 ;  /* 0x0000003b18bb7c36 */ /* 0x000fe20008000000 */
[----:B------:R-:W-:Y:S01]  /*48700*/  ISETP.LT.AND P3, PT, R14, UR44, !P0 ;  /* 0x0000002c0e007c0c */ /* 0x000fe2000c761270 */
[----:B------:R-:W-:Y:S01]  /*48710*/  ULDC UR44, c[0x0][0x228] ;  /* 0x00008a00002c7ab9 */ /* 0x000fe20000000800 */
[----:B------:R-:W-:Y:S01]  /*48720*/  @P1 LOP3.LUT R153, R153, 0x2000000, RZ, 0xfc, !PT ;  /* 0x0200000099991812 */ /* 0x000fe200078efcff */
[----:B------:R-:W-:Y:S01]  /*48730*/  STL [R1+0x27e8], R197 ;  /* 0x0027e8c501007387 */ /* 0x000fe20000100800 */
[----:B------:R-:W-:Y:S01]  /*48740*/  ISETP.LT.AND P1, PT, R13, UR45, !P0 ;  /* 0x0000002d0d007c0c */ /* 0x000fe2000c721270 */
[----:B------:R-:W-:Y:S01]  /*48750*/  ULDC UR59, c[0x0][0x22c] ;  /* 0x00008b00003b7ab9 */ /* 0x000fe20000000800 */
[----:B------:R-:W-:Y:S01]  /*48760*/  LOP3.LUT R153, R153, 0xfeffffff, RZ, 0xc0, !PT ;  /* 0xfeffffff99997812 */ /* 0x000fe200078ec0ff */
[----:B------:R-:W-:Y:S01]  /*48770*/  STL [R1+0x27d8], R196 ;  /* 0x0027d8c401007387 */ /* 0x000fe20000100800 */
[----:B------:R-:W-:Y:S01]  /*48780*/  ISETP.LT.AND P2, PT, R12, UR51, !P0 ;  /* 0x000000330c007c0c */ /* 0x000fe2000c741270 */
[----:B------:R-:W-:Y:S01]  /*48790*/  ULDC UR51, c[0x0][0x22c] ;  /* 0x00008b0000337ab9 */ /* 0x000fe20000000800 */
[----:B------:R-:W-:Y:S01]  /*487a0*/  ULDC UR46, c[0x0][0x228] ;  /* 0x00008a00002e7ab9 */ /* 0x000fe20000000800 */
[----:B------:R-:W-:Y:S01]  /*487b0*/  STL [R1+0x27d4], R195 ;  /* 0x0027d4c301007387 */ /* 0x000fe20000100800 */
[----:B------:R-:W-:-:S03]  /*487c0*/  ULDC UR45, c[0x0][0x228] ;  /* 0x00008a00002d7ab9 */ /* 0x000fc60000000800 */
[----:B------:R-:W-:Y:S02]  /*487d0*/  STL [R1+0x27d0], R194 ;  /* 0x0027d0c201007387 */ /* 0x000fe40000100800 */
[----:B------:R-:W-:Y:S02]  /*487e0*/  @P1 LOP3.LUT R153, R153, 0x1000000, RZ, 0xfc, !PT ;  /* 0x0100000099991812 */ /* 0x000fe400078efcff */
[----:B------:R-:W-:Y:S01]  /*487f0*/  STL [R1+0x27cc], R193 ;  /* 0x0027ccc101007387 */ /* 0x000fe20000100800 */
[----:B------:R-:W-:Y:S01]  /*48800*/  ISETP.LT.AND P1, PT, R11, UR52, !P0 ;  /* 0x000000340b007c0c */ /* 0x000fe2000c721270 */
[----:B------:R-:W-:Y:S02]  /*48810*/  ULDC UR52, c[0x0][0x22c] ;  /* 0x00008b0000347ab9 */ /* 0x000fe40000000800 */
[----:B------:R-:W-:Y:S01]  /*48820*/  STL [R1+0x27c4], R192 ;  /* 0x0027c4c001007387 */ /* 0x000fe20000100800 */
[----:B------:R-:W-:Y:S01]  /*48830*/  ISETP.GE.AND P0, PT, R188, UR11, PT ;  /* 0x0000000bbc007c0c */ /* 0x000fe2000bf06270 */
[----:B------:R-:W-:-:S02]  /*48840*/  ULDC UR11, c[0x0][0x22c] ;  /* 0x00008b00000b7ab9 */ /* 0x000fc40000000800 */
[----:B------:R-:W-:Y:S04]  /*48850*/  STL [R1+0x27c0], R191 ;  /* 0x0027c0bf01007387 */ /* 0x000fe80000100800 */
[----:B------:R-:W-:Y:S04]  /*48860*/  STL [R1+0x27b8], R190 ;  /* 0x0027b8be01007387 */ /* 0x000fe80000100800 */
[----:B------:R-:W-:Y:S04]  /*48870*/  STL [R1+0x27b0], R189 ;  /* 0x0027b0bd01007387 */ /* 0x000fe80000100800 */
[----:B------:R-:W1:Y:S04]  /*48880*/  LDS.128 R188, [R0] ;  /* 0x0000000000bc7984 */ /* 0x000e680000000c00 */
[----:B------:R2:W-:Y:S02]  /*48890*/  STL [R1+0x27a8], R186 ;  /* 0x0027a8ba01007387 */ /* 0x0005e40000100800 */
[----:B--2---:R-:W-:Y:S01]  /*488a0*/  VIADD R186, R186, UR9 ;  /* 0x00000009baba7c36 */ /* 0x004fe20008000000 */
[----:B------:R-:W-:Y:S01]  /*488b0*/  LOP3.LUT R153, R153, 0xffdfffff, RZ, 0xc0, !PT ;  /* 0xffdfffff99997812 */ /* 0x000fe200078ec0ff */
[----:B------:R-:W-:-:S03]  /*488c0*/  ULDC UR9, c[0x0][0x228] ;  /* 0x00008a0000097ab9 */ /* 0x000fc60000000800 */
[----:B------:R2:W-:Y:S02]  /*488d0*/  STL [R1+0x27a0], R186 ;  /* 0x0027a0ba01007387 */ /* 0x0005e40000100800 */
[----:B--2---:R-:W-:Y:S01]  /*488e0*/  VIADD R186, R186, UR15 ;  /* 0x0000000fbaba7c36 */ /* 0x004fe20008000000 */
[----:B------:R-:W-:Y:S01]  /*488f0*/  @P3 LOP3.LUT R153, R153, 0x200000, RZ, 0xfc, !PT ;  /* 0x0020000099993812 */ /* 0x000fe200078efcff */
[----:B------:R-:W-:Y:S01]  /*48900*/  ULDC UR15, c[0x0][0x228] ;  /* 0x00008a00000f7ab9 */ /* 0x000fe20000000800 */
[----:B-1----:R-:W-:Y:S04]  /*48910*/  STL.64 [R1+0x1c60], R188 ;  /* 0x001c60bc01007387 */ /* 0x002fe80000100a00 */
[----:B------:R-:W-:Y:S04]  /*48920*/  STL.64 [R1+0x1c68], R190 ;  /* 0x001c68be01007387 */ /* 0x000fe80000100a00 */
[----:B------:R-:W2:Y:S04]  /*48930*/  LDL.LU R24, [R1+0x2874] ;  /* 0x0028740001187983 */ /* 0x000ea80000300800 */
[----:B------:R-:W-:Y:S04]  /*48940*/  STL [R1+0x26b4], R187 ;  /* 0x0026b4bb01007387 */ /* 0x000fe80000100800 */
[----:B------:R-:W-:Y:S04]  /*48950*/  STL [R1+0x26bc], R185 ;  /* 0x0026bcb901007387 */ /* 0x000fe80000100800 */
[----:B------:R-:W-:Y:S04]  /*48960*/  STL [R1+0x2798], R186 ;  /* 0x002798ba01007387 */ /* 0x000fe80000100800 */
[----:B------:R1:W-:Y:S04]  /*48970*/  STL [R1+0x26c4], R184 ;  /* 0x0026c4b801007387 */ /* 0x0003e80000100800 */
[----:B------:R-:W-:Y:S01]  /*48980*/  STL [R1+0x26cc], R183 ;  /* 0x0026ccb701007387 */ /* 0x000fe20000100800 */
[----:B-1----:R-:W-:-:S03]  /*48990*/  VIADD R184, R186, UR14 ;  /* 0x0000000ebab87c36 */ /* 0x002fc60008000000 */
[----:B------:R-:W-:Y:S01]  /*489a0*/  STL [R1+0x26d4], R182 ;  /* 0x0026d4b601007387 */ /* 0x000fe20000100800 */
[----:B------:R-:W-:Y:S01]  /*489b0*/  LOP3.LUT R153, R153, 0xffefffff, RZ, 0xc0, !PT ;  /* 0xffefffff99997812 */ /* 0x000fe200078ec0ff */
[----:B------:R-:W-:Y:S02]  /*489c0*/  ULDC UR14, c[0x0][0x228] ;  /* 0x00008a00000e7ab9 */ /* 0x000fe40000000800 */
[----:B------:R-:W-:Y:S04]  /*489d0*/  STL [R1+0x2794], R184 ;  /* 0x002794b801007387 */ /* 0x000fe80000100800 */
[----:B------:R1:W-:Y:S04]  /*489e0*/  STL [R1+0x26dc], R181 ;  /* 0x0026dcb501007387 */ /* 0x0003e80000100800 */
[----:B------:R3:W-:Y:S01]  /*489f0*/  STL [R1+0x26e4], R180 ;  /* 0x0026e4b401007387 */ /* 0x0007e20000100800 */
[----:B-1----:R-:W-:Y:S01]  /*48a00*/  VIADD R181, R184, UR17 ;  /* 0x00000011b8b57c36 */ /* 0x002fe20008000000 */
[----:B------:R-:W-:Y:S01]  /*48a10*/  @P2 LOP3.LUT R153, R153, 0x100000, RZ, 0xfc, !PT ;  /* 0x0010000099992812 */ /* 0x000fe200078efcff */
[----:B------:R-:W-:Y:S01]  /*48a20*/  ULDC UR17, c[0x0][0x228] ;  /* 0x00008a0000117ab9 */ /* 0x000fe20000000800 */
[----:B---3--:R-:W3:Y:S04]  /*48a30*/  LDL.LU R180, [R1+0x246c] ;  /* 0x00246c0001b47983 */ /* 0x008ee80000300800 */
[----:B------:R-:W-:Y:S04]  /*48a40*/  STL [R1+0x278c], R181 ;  /* 0x00278cb501007387 */ /* 0x000fe80000100800 */
[----:B------:R-:W-:Y:S04]  /*48a50*/  STL [R1+0x26ec], R179 ;  /* 0x0026ecb301007387 */ /* 0x000fe80000100800 */
[----:B------:R1:W-:Y:S04]  /*48a60*/  STL [R1+0x26f8], R178 ;  /* 0x0026f8b201007387 */ /* 0x0003e80000100800 */
[----:B------:R-:W-:Y:S01]  /*48a70*/  STL [R1+0x2700], R177 ;  /* 0x002700b101007387 */ /* 0x000fe20000100800 */
[----:B-1----:R-:W-:-:S03]  /*48a80*/  VIADD R178, R181, UR20 ;  /* 0x00000014b5b27c36 */ /* 0x002fc60008000000 */
        /* <DEDUP_REMOVED lines=8> */
[----:B------:R1:W-:Y:S04]  /*48b10*/  STL [R1+0x2710], R175 ;  /* 0x002710af01007387 */ /* 0x0003e80000100800 */
[----:B------:R4:W-:Y:S01]  /*48b20*/  STL [R1+0x2718], R174 ;  /* 0x002718ae01007387 */ /* 0x0009e20000100800 */
[----:B-1----:R-:W-:-:S03]  /*48b30*/  VIADD R175, R178, UR21 ;  /* 0x00000015b2af7c36 */ /* 0x002fc60008000000 */
[----:B------:R1:W-:Y:S01]  /*48b40*/  STL [R1+0x2720], R173 ;  /* 0x002720ad01007387 */ /* 0x0003e20000100800 */
[----:B------:R-:W-:Y:S01]  /*48b50*/  @P1 LOP3.LUT R153, R153, 0x80000, RZ, 0xfc, !PT ;  /* 0x0008000099991812 */ /* 0x000fe200078efcff */
[----:B------:R-:W-:Y:S01]  /*48b60*/  ULDC UR21, c[0x0][0x228] ;  /* 0x00008a0000157ab9 */ /* 0x000fe20000000800 */
[----:B----4-:R-:W-:Y:S01]  /*48b70*/  VIADD R174, R23, UR23 ;  /* 0x0000001717ae7c36 */ /* 0x010fe20008000000 */
[----:B------:R-:W-:Y:S01]  /*48b80*/  STL [R1+0x277c], R175 ;  /* 0x00277caf01007387 */ /* 0x000fe20000100800 */
[----:B-1----:R-:W-:-:S03]  /*48b90*/  VIADD R173, R22, UR22 ;  /* 0x0000001616ad7c36 */ /* 0x002fc60008000000 */
[----:B------:R1:W-:Y:S01]  /*48ba0*/  STL [R1+0x2728], R172 ;  /* 0x002728ac01007387 */ /* 0x0003e20000100800 */
[----:B------:R-:W-:Y:S01]  /*48bb0*/  LOP3.LUT R153, R153, 0xfffbffff, RZ, 0xc0, !PT ;  /* 0xfffbffff99997812 */ /* 0x000fe200078ec0ff */
[----:B------:R-:W-:Y:S01]  /*48bc0*/  ULDC UR23, c[0x0][0x22c] ;  /* 0x00008b0000177ab9 */ /* 0x000fe20000000800 */
[----:B------:R-:W-:Y:S01]  /*48bd0*/  ISETP.LT.AND P1, PT, R12, UR54, !P0 ;  /* 0x000000360c007c0c */ /* 0x000fe2000c721270 */
[----:B------:R4:W-:Y:S01]  /*48be0*/  STL [R1+0x2730], R171 ;  /* 0x002730ab01007387 */ /* 0x0009e20000100800 */
[----:B------:R-:W-:Y:S01]  /*48bf0*/  ULDC UR22, c[0x0][0x228] ;  /* 0x00008a0000167ab9 */ /* 0x000fe20000000800 */
[----:B-1----:R-:W-:Y:S02]  /*48c00*/  VIADD R172, R175, UR56 ;  /* 0x00000038afac7c36 */ /* 0x002fe40008000000 */
[----:B------:R1:W-:Y:S01]  /*48c10*/  STL [R1+0x273c], R174 ;  /* 0x00273cae01007387 */ /* 0x0003e20000100800 */
[----:B------:R-:W-:Y:S01]  /*48c20*/  @P3 LOP3.LUT R153, R153, 0x40000, RZ, 0xfc, !PT ;  /* 0x0004000099993812 */ /* 0x000fe200078efcff */
[----:B------:R-:W-:Y:S01]  /*48c30*/  ULDC UR54, c[0x0][0x228] ;  /* 0x00008a0000367ab9 */ /* 0x000fe20000000800 */
[----:B----4-:R-:W-:Y:S01]  /*48c40*/  VIADD R171, R21, UR19 ;  /* 0x0000001315ab7c36 */ /* 0x010fe20008000000 */
[----:B------:R-:W-:Y:S01]  /*48c50*/  STL [R1+0x2774], R172 ;  /* 0x002774ac01007387 */ /* 0x000fe20000100800 */
[----:B------:R-:W-:Y:S01]  /*48c60*/  ISETP.LT.AND P0, PT, R11, UR55, !P0 ;  /* 0x000000370b007c0c */ /* 0x000fe2000c701270 */
[----:B------:R-:W-:Y:S01]  /*48c70*/  ULDC UR55, c[0x0][0x228] ;  /* 0x00008a0000377ab9 */ /* 0x000fe20000000800 */
[----:B------:R-:W-:Y:S01]  /*48c80*/  ULDC UR56, c[0x0][0x228] ;  /* 0x00008a0000387ab9 */ /* 0x000fe20000000800 */
[----:B------:R4:W-:Y:S01]  /*48c90*/  STL [R1+0x2740], R173 ;  /* 0x002740ad01007387 */ /* 0x0009e20000100800 */
[----:B-1----:R-:W-:Y:S01]  /*48ca0*/  VIADD R174, R20, UR13 ;  /* 0x0000000d14ae7c36 */ /* 0x002fe20008000000 */
[----:B------:R-:W-:-:S02]  /*48cb0*/  LOP3.LUT R153, R153, 0xfffdffff, RZ, 0xc0, !PT ;  /* 0xfffdffff99997812 */ /* 0x000fc400078ec0ff */
[----:B------:R1:W-:Y:S01]  /*48cc0*/  STL [R1+0x274c], R171 ;  /* 0x00274cab01007387 */ /* 0x0003e20000100800 */
[----:B------:R-:W-:Y:S01]  /*48cd0*/  ULDC UR13, c[0x0][0x228] ;  /* 0x00008a00000d7ab9 */ /* 0x000fe20000000800 */
[----:B------:R-:W-:Y:S01]  /*48ce0*/  ULDC UR19, c[0x0][0x228] ;  /* 0x00008a0000137ab9 */ /* 0x000fe20000000800 */
[----:B----4-:R-:W-:Y:S02]  /*48cf0*/  VIADD R173, R19, UR61 ;  /* 0x0000003d13ad7c36 */ /* 0x010fe40008000000 */
[----:B-1----:R-:W-:Y:S01]  /*48d00*/  VIADD R171, R172, UR58 ;  /* 0x0000003aacab7c36 */ /* 0x002fe20008000000 */
[----:B------:R-:W-:Y:S01]  /*48d10*/  STL [R1+0x2754], R174 ;  /* 0x002754ae01007387 */ /* 0x000fe20000100800 */
[----:B------:R-:W-:Y:S01]  /*48d20*/  VIADD R172, R18, UR60 ;  /* 0x0000003c12ac7c36 */ /* 0x000fe20008000000 */
[----:B------:R-:W-:Y:S01]  /*48d30*/  ULDC UR61, c[0x0][0x248] ;  /* 0x00009200003d7ab9 */ /* 0x000fe20000000800 */
[----:B------:R-:W-:Y:S01]  /*48d40*/  ULDC UR60, c[0x0][0x248] ;  /* 0x00009200003c7ab9 */ /* 0x000fe20000000800 */
[----:B------:R1:W-:Y:S01]  /*48d50*/  STL [R1+0x276c], R171 ;  /* 0x00276cab01007387 */ /* 0x0003e20000100800 */
[----:B------:R-:W-:Y:S01]  /*48d60*/  @P2 LOP3.LUT R153, R153, 0x20000, RZ, 0xfc, !PT ;  /* 0x0002000099992812 */ /* 0x000fe200078efcff */
[----:B------:R-:W-:-:S02]  /*48d70*/  ULDC UR58, c[0x0][0x228] ;  /* 0x00008a00003a7ab9 */ /* 0x000fc40000000800 */
[----:B------:R-:W-:Y:S04]  /*48d80*/  STL [R1+0x2630], R173 ;  /* 0x002630ad01007387 */ /* 0x000fe80000100800 */
[----:B------:R4:W-:Y:S01]  /*48d90*/  STL [R1+0x2638], R172 ;  /* 0x002638ac01007387 */ /* 0x0009e20000100800 */
[----:B-1----:R-:W-:Y:S01]  /*48da0*/  VIADD R171, R171, UR18 ;  /* 0x00000012abab7c36 */ /* 0x002fe20008000000 */
[----:B------:R-:W-:Y:S01]  /*48db0*/  LOP3.LUT R153, R153, 0xfffeffff, RZ, 0xc0, !PT ;  /* 0xfffeffff99997812 */ /* 0x000fe200078ec0ff */
[----:B------:R-:W-:Y:S01]  /*48dc0*/  ULDC UR18, c[0x0][0x228] ;  /* 0x00008a0000127ab9 */ /* 0x000fe20000000800 */
[----:B----4-:R-:W-:Y:S02]  /*48dd0*/  VIADD R172, R17, UR43 ;  /* 0x0000002b11ac7c36 */ /* 0x010fe40008000000 */
[----:B------:R-:W-:Y:S01]  /*48de0*/  VIADD R173, R16, UR61 ;  /* 0x0000003d10ad7c36 */ /* 0x000fe20008000000 */
[----:B------:R-:W-:Y:S01]  /*48df0*/  @P1 LOP3.LUT R153, R153, 0x10000, RZ, 0xfc, !PT ;  /* 0x0001000099991812 */ /* 0x000fe200078efcff */
[----:B------:R-:W-:Y:S01]  /*48e00*/  ULDC UR61, c[0x0][0x22c] ;  /* 0x00008b00003d7ab9 */ /* 0x000fe20000000800 */
[----:B------:R1:W-:Y:S01]  /*48e10*/  STL [R1+0x2640], R172 ;  /* 0x002640ac01007387 */ /* 0x0003e20000100800 */
[----:B------:R-:W-:-:S03]  /*48e20*/  ULDC UR43, c[0x0][0x228] ;  /* 0x00008a00002b7ab9 */ /* 0x000fc60000000800 */
[----:B------:R4:W-:Y:S01]  /*48e30*/  STL [R1+0x2764], R171 ;  /* 0x002764ab01007387 */ /* 0x0009e20000100800 */
[----:B-1----:R-:W-:-:S03]  /*48e40*/  VIADD R172, R15, UR60 ;  /* 0x0000003c0fac7c36 */ /* 0x002fc60008000000 */
[----:B------:R1:W-:Y:S01]  /*48e50*/  STL [R1+0x2648], R173 ;  /* 0x002648ad01007387 */ /* 0x0003e20000100800 */
[----:B------:R-:W-:Y:S01]  /*48e60*/  LOP3.LUT R153, R153, 0xffff7fff, RZ, 0xc0, !PT ;  /* 0xffff7fff99997812 */ /* 0x000fe200078ec0ff */
[----:B------:R-:W-:Y:S01]  /*48e70*/  ULDC UR60, c[0x0][0x228] ;  /* 0x00008a00003c7ab9 */ /* 0x000fe20000000800 */
[----:B----4-:R-:W-:Y:S01]  /*48e80*/  VIADD R171, R171, UR5 ;  /* 0x00000005abab7c36 */ /* 0x010fe20008000000 */
[----:B------:R4:W-:Y:S01]  /*48e90*/  STL [R1+0x2650], R172 ;  /* 0x002650ac01007387 */ /* 0x0009e20000100800 */
[----:B------:R-:W-:Y:S01]  /*48ea0*/  @P0 LOP3.LUT R153, R153, 0x8000, RZ, 0xfc, !PT ;  /* 0x0000800099990812 */ /* 0x000fe200078efcff */
[----:B------:R-:W-:Y:S02]  /*48eb0*/  ULDC UR5, c[0x0][0x228] ;  /* 0x00008a0000057ab9 */ /* 0x000fe40000000800 */
        /* <DEDUP_REMOVED lines=40> */
[----:B-1----:R-:W2:Y:S04]  /*49140*/  LDL.LU R173, [R1+0x1478] ;  /* 0x0014780001ad7983 */ /* 0x002ea80000300800 */
[----:B------:R-:W2:Y:S04]  /*49150*/  LDL.LU R174, [R1+0x1070] ;  /* 0x0010700001ae7983 */ /* 0x000ea80000300800 */
[----:B------:R-:W2:Y:S04]  /*49160*/  LDL.LU R175, [R1+0x1078] ;  /* 0x0010780001af7983 */ /* 0x000ea80000300800 */
[----:B----4-:R-:W2:Y:S01]  /*49170*/  LDL.LU R172, [R1+0x1470] ;  /* 0x0014700001ac7983 */ /* 0x010ea20000300800 */
[----:B---3--:R-:W-:-:S03]  /*49180*/  ISETP.GE.AND P0, PT, R243, R180, PT ;  /* 0x000000b4f300720c */ /* 0x008fc60003f06270 */
[----:B------:R-:W3:Y:S04]  /*49190*/  LDL.LU R180, [R1+0xc70] ;  /* 0x000c700001b47983 */ /* 0x000ee80000300800 */
[----:B------:R-:W3:Y:S04]  /*491a0*/  LDL.LU R181, [R1+0xc78] ;  /* 0x000c780001b57983 */ /* 0x000ee80000300800 */
[----:B------:R-:W3:Y:S04]  /*491b0*/  LDL.LU R182, [R1+0x870] ;  /* 0x0008700001b67983 */ /* 0x000ee80000300800 */
[----:B------:R-:W3:Y:S01]  /*491c0*/  LDL.LU R183, [R1+0x878] ;  /* 0x0008780001b77983 */ /* 0x000ee20000300800 */
[----:B------:R-:W-:Y:S06]  /*491d0*/  BAR.SYNC.DEFER_BLOCKING 0x0 ;  /* 0x0000000000007b1d */ /* 0x000fec0000010000 */
[----:B------:R-:W4:Y:S04]  /*491e0*/  LDL.LU R176, [R1+0x470] ;  /* 0x0004700001b07983 */ /* 0x000f280000300800 */
[----:B--2---:R-:W-:Y:S01]  /*491f0*/  STSM.16.M88.4 [R152], R172 ;  /* 0x000000ac98007844 */ /* 0x004fe20000000200 */
[----:B------:R-:W-:Y:S06]  /*49200*/  BAR.SYNC.DEFER_BLOCKING 0x0 ;  /* 0x0000000000007b1d */ /* 0x000fec0000010000 */
[----:B------:R-:W1:Y:S02]  /*49210*/  LDS.128 R4, [R0] ;  /* 0x0000000000047984 */ /* 0x000e640000000c00 */
[----:B------:R-:W-:Y:S06]  /*49220*/  BAR.SYNC.DEFER_BLOCKING 0x0 ;  /* 0x0000000000007b1d */ /* 0x000fec0000010000 */
[----:B-1----:R-:W-:Y:S04]  /*49230*/  STL.64 [R1+0x1860], R4 ;  /* 0x0018600401007387 */ /* 0x002fe80000100a00 */
[----:B------:R-:W-:Y:S04]  /*49240*/  STL.64 [R1+0x1868], R6 ;  /* 0x0018680601007387 */ /* 0x000fe80000100a00 */
[----:B------:R-:W4:Y:S04]  /*49250*/  LDL.LU R177, [R1+0x478] ;  /* 0x0004780001b17983 */ /* 0x000f280000300800 */
[----:B------:R-:W4:Y:S04]  /*49260*/  LDL.LU R178, [R1+0x70] ;  /* 0x0000700001b27983 */ /* 0x000f280000300800 */
[----:B------:R-:W4:Y:S04]  /*49270*/  LDL.LU R179, [R1+0x78] ;  /* 0x0000780001b37983 */ /* 0x000f280000300800 */
[----:B---3--:R-:W-:Y:S01]  /*49280*/  STSM.16.M88.4 [R152], R180 ;  /* 0x000000b498007844 */ /* 0x008fe20000000200 */
[----:B------:R-:W-:Y:S06]  /*49290*/  BAR.SYNC.DEFER_BLOCKING 0x0 ;  /* 0x0000000000007b1d */ /* 0x000fec0000010000 */
[----:B------:R-:W2:Y:S04]  /*492a0*/  LDL.LU R172, [R1+0x1c74] ;  /* 0x001c740001ac7983 */ /* 0x000ea80000300800 */
[----:B------:R-:W1:Y:S01]  /*492b0*/  LDS.128 R4, [R0] ;  /* 0x0000000000047984 */ /* 0x000e620000000c00 */
[----:B------:R-:W-:Y:S06]  /*492c0*/  BAR.SYNC.DEFER_BLOCKING 0x0 ;  /* 0x0000000000007b1d */ /* 0x000fec0000010000 */
[----:B-1----:R-:W-:Y:S04]  /*492d0*/  STL.64 [R1+0x1460], R4 ;  /* 0x0014600401007387 */ /* 0x002fe80000100a00 */
[----:B------:R-:W-:Y:S04]  /*492e0*/  STL.64 [R1+0x1468], R6 ;  /* 0x0014680601007387 */ /* 0x000fe80000100a00 */
[----:B------:R-:W2:Y:S04]  /*492f0*/  LDL.LU R173, [R1+0x1c7c] ;  /* 0x001c7c0001ad7983 */ /* 0x000ea80000300800 */
[----:B------:R-:W2:Y:S04]  /*49300*/  LDL.LU R174, [R1+0x1874] ;  /* 0x0018740001ae7983 */ /* 0x000ea80000300800 */
[----:B------:R-:W2:Y:S04]  /*49310*/  LDL.LU R175, [R1+0x187c] ;  /* 0x00187c0001af7983 */ /* 0x000ea80000300800 */
[----:B----4-:R1:W-:Y:S01]  /*49320*/  STSM.16.M88.4 [R152], R176 ;  /* 0x000000b098007844 */ /* 0x0103e20000000200 */
[----:B------:R-:W-:Y:S06]  /*49330*/  BAR.SYNC.DEFER_BLOCKING 0x0 ;  /* 0x0000000000007b1d */ /* 0x000fec0000010000 */
[----:B-1----:R-:W3:Y:S04]  /*49340*/  LDL.LU R176, [R1+0x1474] ;  /* 0x0014740001b07983 */ /* 0x002ee80000300800 */
[----:B------:R-:W1:Y:S01]  /*49350*/  LDS.128 R4, [R0] ;  /* 0x0000000000047984 */ /* 0x000e620000000c00 */
[----:B------:R-:W-:Y:S06]  /*49360*/  BAR.SYNC.DEFER_BLOCKING 0x0 ;  /* 0x0000000000007b1d */ /* 0x000fec0000010000 */
[----:B-1----:R-:W-:Y:S04]  /*49370*/  STL.64 [R1+0x1060], R4 ;  /* 0x0010600401007387 */ /* 0x002fe80000100a00 */
[----:B------:R-:W-:Y:S04]  /*49380*/  STL.64 [R1+0x1068], R6 ;  /* 0x0010680601007387 */ /* 0x000fe80000100a00 */
[----:B------:R-:W3:Y:S04]  /*49390*/  LDL.LU R177, [R1+0x147c] ;  /* 0x00147c0001b17983 */ /* 0x000ee80000300800 */
[----:B------:R-:W3:Y:S04]  /*493a0*/  LDL.LU R178, [R1+0x1074] ;  /* 0x0010740001b27983 */ /* 0x000ee80000300800 */
[----:B------:R-:W3:Y:S04]  /*493b0*/  LDL.LU R179, [R1+0x107c] ;  /* 0x00107c0001b37983 */ /* 0x000ee80000300800 */
[----:B--2---:R1:W-:Y:S01]  /*493c0*/  STSM.16.M88.4 [R152], R172 ;  /* 0x000000ac98007844 */ /* 0x0043e20000000200 */
[----:B------:R-:W-:Y:S06]  /*493d0*/  BAR.SYNC.DEFER_BLOCKING 0x0 ;  /* 0x0000000000007b1d */ /* 0x000fec0000010000 */
[----:B-1----:R-:W2:Y:S04]  /*493e0*/  LDL.LU R172, [R1+0xc74] ;  /* 0x000c740001ac7983 */ /* 0x002ea80000300800 */
[----:B------:R-:W1:Y:S01]  /*493f0*/  LDS.128 R4, [R0] ;  /* 0x0000000000047984 */ /* 0x000e620000000c00 */
[----:B------:R-:W-:Y:S06]  /*49400*/  BAR.SYNC.DEFER_BLOCKING 0x0 ;  /* 0x0000000000007b1d */ /* 0x000fec0000010000 */
[----:B-1----:R-:W-:Y:S04]  /*49410*/  STL.64 [R1+0xc60], R4 ;  /* 0x000c600401007387 */ /* 0x002fe80000100a00 */
[----:B------:R-:W-:Y:S04]  /*49420*/  STL.64 [R1+0xc68], R6 ;  /* 0x000c680601007387 */ /* 0x000fe80000100a00 */
[----:B------:R-:W2:Y:S04]  /*49430*/  LDL.LU R173, [R1+0xc7c] ;  /* 0x000c7c0001ad7983 */ /* 0x000ea80000300800 */
[----:B------:R-:W2:Y:S04]  /*49440*/  LDL.LU R174, [R1+0x874] ;  /* 0x0008740001ae7983 */ /* 0x000ea80000300800 */
[----:B------:R-:W2:Y:S04]  /*49450*/  LDL.LU R175, [R1+0x87c] ;  /* 0x00087c0001af7983 */ /* 0x000ea80000300800 */
[----:B---3--:R1:W-:Y:S01]  /*49460*/  STSM.16.M88.4 [R152], R176 ;  /* 0x000000b098007844 */ /* 0x0083e20000000200 */
        /* <DEDUP_REMOVED lines=1967> */
[----:B--2---:R1:W-:Y:S01]  /*50f60*/  STSM.16.M88.4 [R152], R172 ;  /* 0x000000ac98007844 */ /* 0x0043e20000000200 */
[----:B------:R-:W-:Y:S06]  /*50f70*/  BAR.SYNC.DEFER_BLOCKING 0x0 ;  /* 0x0000000000007b1d */ /* 0x000fec0000010000 */
[----:B-1----:R-:W2:Y:S04]  /*50f80*/  LDL.LU R172, [R1+0x1a04] ;  /* 0x001a040001ac7983 */ /* 0x002ea80000300800 */
[----:B------:R-:W1:Y:S01]  /*50f90*/  LDS.128 R4, [R0] ;  /* 0x0000000000047984 */ /* 0x000e620000000c00 */
[----:B------:R-:W-:-:S02]  /*50fa0*/  IMAD.MOV.U32 R178, RZ, RZ, R24 ;  /* 0x000000ffffb27224 */ /* 0x000fc400078e0018 */
[----:B------:R-:W-:Y:S01]  /*50fb0*/  IMAD.MOV.U32 R179, RZ, RZ, R26 ;  /* 0x000000ffffb37224 */ /* 0x000fe200078e001a */
        /* <DEDUP_REMOVED lines=226> */
[----:B------:R-:W4:Y:S04]  /*51de0*/  LDL.LU R180, [R1+0x230] ;  /* 0x0002300001b47983 */ /* 0x000f280000300800 */
[----:B---3--:R-:W-:Y:S01]  /*51df0*/  STSM.16.M88.4 [R152], R176 ;  /* 0x000000b098007844 */ /* 0x008fe20000000200 */
[----:B------:R-:W-:Y:S06]  /*51e00*/  BAR.SYNC.DEFER_BLOCKING 0x0 ;  /* 0x0000000000007b1d */ /* 0x000fec0000010000 */
[----:B------:R-:W1:Y:S02]  /*51e10*/  LDS.128 R4, [R0] ;  /* 0x0000000000047984 */ /* 0x000e640000000c00 */
[----:B------:R-:W-:Y:S06]  /*51e20*/  BAR.SYNC.DEFER_BLOCKING 0x0 ;  /* 0x0000000000007b1d */ /* 0x000fec0000010000 */
[----:B-1----:R-:W-:Y:S04]  /*51e30*/  STL.64 [R1+0x1ef0], R4 ;  /* 0x001ef00401007387 */ /* 0x002fe80000100a00 */
[----:B------:R-:W-:Y:S04]  /*51e40*/  STL.64 [R1+0x1ef8], R6 ;  /* 0x001ef80601007387 */ /* 0x000fe80000100a00 */
[----:B------:R-:W4:Y:S04]  /*51e50*/  LDL.LU R181, [R1+0x238] ;  /* 0x0002380001b57983 */ /* 0x000f280000300800 */
[----:B------:R-:W3:Y:S04]  /*51e60*/  LDL.LU R176, [R1+0x1a34] ;  /* 0x001a340001b07983 */ /* 0x000ee80000300800 */
[----:B--2---:R-:W-:Y:S01]  /*51e70*/  STSM.16.M88.4 [R152], R172 ;  /* 0x000000ac98007844 */ /* 0x004fe20000000200 */
[----:B------:R-:W-:Y:S06]  /*51e80*/  BAR.SYNC.DEFER_BLOCKING 0x0 ;  /* 0x0000000000007b1d */ /* 0x000fec0000010000 */
[----:B------:R-:W1:Y:S01]  /*51e90*/  LDS.128 R4, [R0] ;  /* 0x0000000000047984 */ /* 0x000e620000000c00 */
[----:B------:R-:W-:-:S02]  /*51ea0*/  IMAD.MOV.U32 R182, RZ, RZ, R36 ;  /* 0x000000ffffb67224 */ /* 0x000fc400078e0024 */
[----:B------:R-:W-:Y:S01]  /*51eb0*/  IMAD.MOV.U32 R183, RZ, RZ, R38 ;  /* 0x000000ffffb77224 */ /* 0x000fe200078e0026 */
[----:B------:R-:W-:Y:S06]  /*51ec0*/  BAR.SYNC.DEFER_BLOCKING 0x0 ;  /* 0x0000000000007b1d */ /* 0x000fec0000010000 */
[----:B-1----:R-:W-:Y:S04]  /*51ed0*/  STL.64 [R1+0x1a20], R4 ;  /* 0x001a200401007387 */ /* 0x002fe80000100a00 */
[----:B------:R-:W-:Y:S04]  /*51ee0*/  STL.64 [R1+0x1a28], R6 ;  /* 0x001a280601007387 */ /* 0x000fe80000100a00 */
[----:B------:R-:W3:Y:S04]  /*51ef0*/  LDL.LU R177, [R1+0x1a3c] ;  /* 0x001a3c0001b17983 */ /* 0x000ee80000300800 */
[----:B------:R-:W3:Y:S04]  /*51f00*/  LDL.LU R178, [R1+0x1634] ;  /* 0x0016340001b27983 */ /* 0x000ee80000300800 */
[----:B------:R-:W3:Y:S04]  /*51f10*/  LDL.LU R179, [R1+0x163c] ;  /* 0x00163c0001b37983 */ /* 0x000ee80000300800 */
[----:B------:R-:W2:Y:S04]  /*51f20*/  LDL.LU R172, [R1+0x1234] ;  /* 0x0012340001ac7983 */ /* 0x000ea80000300800 */
[----:B----4-:R-:W-:Y:S01]  /*51f30*/  STSM.16.M88.4 [R152], R180 ;  /* 0x000000b498007844 */ /* 0x010fe20000000200 */
[----:B------:R-:W-:Y:S06]  /*51f40*/  BAR.SYNC.DEFER_BLOCKING 0x0 ;  /* 0x0000000000007b1d */ /* 0x000fec0000010000 */
[----:B------:R-:W1:Y:S02]  /*51f50*/  LDS.128 R4, [R0] ;  /* 0x0000000000047984 */ /* 0x000e640000000c00 */
        /* <DEDUP_REMOVED lines=23> */
[----:B------:R-:W2:Y:S01]  /*520d0*/  LDL.LU R173, [R1+0x23c] ;  /* 0x00023c0001ad7983 */ /* 0x000ea20000300800 */
[----:B------:R-:W-:-:S03]  /*520e0*/  IMAD.MOV.U32 R174, RZ, RZ, R37 ;  /* 0x000000ffffae7224 */ /* 0x000fc600078e0025 */
[----:B------:R-:W4:Y:S04]  /*520f0*/  LDL.LU R36, [R1+0x1a40] ;  /* 0x001a400001247983 */ /* 0x000f280000300800 */
[----:B---3--:R-:W-:Y:S01]  /*52100*/  STSM.16.M88.4 [R152], R176 ;  /* 0x000000b098007844 */ /* 0x008fe20000000200 */
[----:B------:R-:W-:Y:S06]  /*52110*/  BAR.SYNC.DEFER_BLOCKING 0x0 ;  /* 0x0000000000007b1d */ /* 0x000fec0000010000 */
[----:B------:R-:W1:Y:S01]  /*52120*/  LDS.128 R4, [R0] ;  /* 0x0000000000047984 */ /* 0x000e620000000c00 */
[----:B------:R-:W-:Y:S01]  /*52130*/  IMAD.MOV.U32 R175, RZ, RZ, R39 ;  /* 0x000000ffffaf7224 */ /* 0x000fe200078e0027 */
[----:B------:R-:W-:Y:S06]  /*52140*/  BAR.SYNC.DEFER_BLOCKING 0x0 ;  /* 0x0000000000007b1d */ /* 0x000fec0000010000 */
[----:B-1----:R-:W-:Y:S04]  /*52150*/  STL.64 [R1+0xa30], R4 ;  /* 0x000a300401007387 */ /* 0x002fe80000100a00 */
[----:B------:R-:W-:Y:S04]  /*52160*/  STL.64 [R1+0xa38], R6 ;  /* 0x000a380601007387 */ /* 0x000fe80000100a00 */
[----:B------:R-:W4:Y:S04]  /*52170*/  LDL.LU R37, [R1+0x1a48] ;  /* 0x001a480001257983 */ /* 0x000f280000300800 */
[----:B------:R-:W4:Y:S04]  /*52180*/  LDL.LU R38, [R1+0x1640] ;  /* 0x0016400001267983 */ /* 0x000f280000300800 */
[----:B------:R-:W4:Y:S04]  /*52190*/  LDL.LU R39, [R1+0x1648] ;  /* 0x0016480001277983 */ /* 0x000f280000300800 */
        /* <DEDUP_REMOVED lines=28> */
[----:B------:R-:W-:-:S02]  /*52360*/  IMAD.MOV.U32 R174, RZ, RZ, R40 ;  /* 0x000000ffffae7224 */ /* 0x000fc400078e0028 */
[----:B------:R-:W-:Y:S01]  /*52370*/  IMAD.MOV.U32 R175, RZ, RZ, R42 ;  /* 0x000000ffffaf7224 */ /* 0x000fe200078e002a */
        /* <DEDUP_REMOVED lines=60> */
[----:B---3--:R1:W-:Y:S01]  /*52740*/  STSM.16.M88.4 [R152], R36 ;  /* 0x0000002498007844 */ /* 0x0083e20000000200 */
        /* <DEDUP_REMOVED lines=16> */
[----:B------:R-:W3:Y:S01]  /*52850*/  LDL.LU R41, [R1+0x258] ;  /* 0x0002580001297983 */ /* 0x000ee20000300800 */
[----:B------:R-:W-:-:S02]  /*52860*/  IMAD.MOV.U32 R42, RZ, RZ, R44 ;  /* 0x000000ffff2a7224 */ /* 0x000fc400078e002c */
[----:B------:R-:W-:Y:S01]  /*52870*/  IMAD.MOV.U32 R43, RZ, RZ, R46 ;  /* 0x000000ffff2b7224 */ /* 0x000fe200078e002e */
        /* <DEDUP_REMOVED lines=434> */
[----:B------:R-:W-:-:S02]  /*543a0*/  ISETP.LT.AND P2, PT, R12, UR8, !P0 ;  /* 0x000000080c007c0c */ /* 0x000fc4000c741270 */
[----:B------:R-:W-:Y:S02]  /*543b0*/  ISETP.LT.AND P1, PT, R11, UR36, !P0 ;  /* 0x000000240b007c0c */ /* 0x000fe4000c721270 */
[----:B------:R-:W-:Y:S01]  /*543c0*/  LOP3.LUT R153, R153, 0xff7fffff, RZ, 0xc0, !PT ;  /* 0xff7fffff99997812 */ /* 0x000fe200078ec0ff */
[C---:B------:R-:W-:Y:S01]  /*543d0*/  VIADD R100, R10.reuse, 0xfb ;  /* 0x000000fb0a647836 */ /* 0x040fe20000000000 */
[----:B------:R-:W-:Y:S01]  /*543e0*/  BAR.SYNC.DEFER_BLOCKING 0x0 ;  /* 0x0000000000007b1d */ /* 0x000fe20000010000 */
[C---:B------:R-:W-:Y:S02]  /*543f0*/  VIADD R99, R10.reuse, 0xfa ;  /* 0x000000fa0a637836 */ /* 0x040fe40000000000 */
[----:B------:R-:W-:Y:S02]  /*54400*/  IMAD.MOV.U32 R42, RZ, RZ, R65 ;  /* 0x000000ffff2a7224 */ /* 0x000fe400078e0041 */
[----:B------:R-:W-:Y:S01]  /*54410*/  IMAD.MOV.U32 R43, RZ, RZ, R67 ;  /* 0x000000ffff2b7224 */ /* 0x000fe200078e0043 */
[----:B------:R-:W-:Y:S01]  /*54420*/  ULDC UR36, c[0x0][0x228] ;  /* 0x00008a0000247ab9 */ /* 0x000fe20000000800 */
[----:B-1----:R-:W-:Y:S01]  /*54430*/  STL.64 [R1+0xea0], R4 ;  /* 0x000ea00401007387 */ /* 0x002fe20000100a00 */
[----:B------:R-:W-:-:S02]  /*54440*/  VIADD R98, R10, 0xf9 ;  /* 0x000000f90a627836 */ /* 0x000fc40000000000 */
[C---:B------:R-:W-:Y:S01]  /*54450*/  VIADD R97, R10.reuse, 0xf8 ;  /* 0x000000f80a617836 */ /* 0x040fe20000000000 */
[----:B------:R-:W-:Y:S01]  /*54460*/  STL.64 [R1+0xea8], R6 ;  /* 0x000ea80601007387 */ /* 0x000fe20000100a00 */
[----:B------:R-:W-:Y:S01]  /*54470*/  VIADD R96, R10, 0xf7 ;  /* 0x000000f70a607836 */ /* 0x000fe20000000000 */
[----:B------:R-:W-:Y:S01]  /*54480*/  LOP3.LUT R32, R32, 0x7fffffff, RZ, 0xc0, !PT ;  /* 0x7fffffff20207812 */ /* 0x000fe200078ec0ff */
[C---:B------:R-:W-:Y:S01]  /*54490*/  VIADD R95, R10.reuse, 0xf6 ;  /* 0x000000f60a5f7836 */ /* 0x040fe20000000000 */
[----:B------:R-:W3:Y:S01]  /*544a0*/  LDL.LU R41, [R1+0x2ac] ;  /* 0x0002ac0001297983 */ /* 0x000ee20000300800 */
[----:B------:R-:W-:Y:S01]  /*544b0*/  @P2 LOP3.LUT R153, R153, 0x800000, RZ, 0xfc, !PT ;  /* 0x0080000099992812 */ /* 0x000fe200078efcff */
[----:B------:R-:W-:Y:S01]  /*544c0*/  VIADD R94, R10, 0xf5 ;  /* 0x000000f50a5e7836 */ /* 0x000fe20000000000 */
[----:B------:R-:W-:Y:S02]  /*544d0*/  ULDC UR8, c[0x0][0x228] ;  /* 0x00008a0000087ab9 */ /* 0x000fe40000000800 */
[----:B------:R-:W-:-:S04]  /*544e0*/  LOP3.LUT R153, R153, 0xffbfffff, RZ, 0xc0, !PT ;  /* 0xffbfffff99997812 */ /* 0x000fc800078ec0ff */
[----:B------:R-:W-:Y:S02]  /*544f0*/  @P1 LOP3.LUT R153, R153, 0x400000, RZ, 0xfc, !PT ;  /* 0x0040000099991812 */ /* 0x000fe400078efcff */
[----:B------:R-:W-:Y:S01]  /*54500*/  ISETP.GE.AND P1, PT, R100, UR61, PT ;  /* 0x0000003d64007c0c */ /* 0x000fe2000bf26270 */
[C---:B------:R-:W-:Y:S01]  /*54510*/  VIADD R93, R10.reuse, 0xf4 ;  /* 0x000000f40a5d7836 */ /* 0x040fe20000000000 */
[----:B------:R-:W-:Y:S01]  /*54520*/  LOP3.LUT R153, R153, 0xffffbfff, RZ, 0xc0, !PT ;  /* 0xffffbfff99997812 */ /* 0x000fe200078ec0ff */
[C---:B------:R-:W-:Y:S01]  /*54530*/  VIADD R92, R10.reuse, 0xf3 ;  /* 0x000000f30a5c7836 */ /* 0x040fe20000000000 */
[----:B------:R-:W-:Y:S01]  /*54540*/  ISETP.LT.AND P4, PT, R13, UR60, !P1 ;  /* 0x0000003c0d007c0c */ /* 0x000fe2000cf81270 */
[----:B------:R-:W-:Y:S01]  /*54550*/  VIADD R91, R10, 0xf2 ;  /* 0x000000f20a5b7836 */ /* 0x000fe20000000000 */
[----:B------:R-:W-:Y:S01]  /*54560*/  ISETP.LT.AND P3, PT, R14, UR44, !P1 ;  /* 0x0000002c0e007c0c */ /* 0x000fe2000cf61270 */
[----:B------:R-:W-:Y:S01]  /*54570*/  VIADD R90, R10, 0xf1 ;  /* 0x000000f10a5a7836 */ /* 0x000fe20000000000 */
[----:B------:R-:W-:Y:S01]  /*54580*/  ISETP.LT.AND P2, PT, R12, UR5, !P1 ;  /* 0x000000050c007c0c */ /* 0x000fe2000cf41270 */
[C---:B------:R-:W-:Y:S01]  /*54590*/  VIADD R89, R10.reuse, 0xf0 ;  /* 0x000000f00a597836 */ /* 0x040fe20000000000 */
[----:B------:R-:W-:Y:S01]  /*545a0*/  LOP3.LUT R31, R31, 0x7fffffff, RZ, 0xc0, !PT ;  /* 0x7fffffff1f1f7812 */ /* 0x000fe200078ec0ff */
[C---:B------:R-:W-:Y:S01]  /*545b0*/  VIADD R88, R10.reuse, 0xef ;  /* 0x000000ef0a587836 */ /* 0x040fe20000000000 */
[----:B------:R-:W-:Y:S01]  /*545c0*/  ULDC UR61, c[0x0][0x228] ;  /* 0x00008a00003d7ab9 */ /* 0x000fe20000000800 */
[----:B------:R-:W-:Y:S01]  /*545d0*/  VIADD R87, R10, 0xee ;  /* 0x000000ee0a577836 */ /* 0x000fe20000000000 */
[----:B------:R-:W-:-:S03]  /*545e0*/  ULDC UR60, c[0x0][0x228] ;  /* 0x00008a00003c7ab9 */ /* 0x000fc60000000800 */
[----:B------:R-:W-:Y:S01]  /*545f0*/  @P4 LOP3.LUT R153, R153, 0x4000, RZ, 0xfc, !PT ;  /* 0x0000400099994812 */ /* 0x000fe200078efcff */
[----:B------:R-:W-:Y:S01]  /*54600*/  VIADD R86, R10, 0xed ;  /* 0x000000ed0a567836 */ /* 0x000fe20000000000 */
[----:B------:R-:W-:Y:S02]  /*54610*/  ULDC UR44, c[0x0][0x228] ;  /* 0x00008a00002c7ab9 */ /* 0x000fe40000000800 */
[----:B------:R-:W-:-:S04]  /*54620*/  LOP3.LUT R153, R153, 0xffffdfff, RZ, 0xc0, !PT ;  /* 0xffffdfff99997812 */ /* 0x000fc800078ec0ff */
[----:B------:R-:W-:Y:S02]  /*54630*/  @P3 LOP3.LUT R153, R153, 0x2000, RZ, 0xfc, !PT ;  /* 0x0000200099993812 */ /* 0x000fe400078efcff */
[----:B------:R-:W-:Y:S01]  /*54640*/  ISETP.LT.AND P1, PT, R11, UR4, !P1 ;  /* 0x000000040b007c0c */ /* 0x000fe2000cf21270 */
[----:B------:R-:W-:Y:S01]  /*54650*/  ULDC.64 UR4, c[0x0][0x228] ;  /* 0x00008a0000047ab9 */ /* 0x000fe20000000a00 */
        /* <DEDUP_REMOVED lines=8> */
[----:B------:R-:W-:Y:S01]  /*546e0*/  VIADD R85, R10, 0xec ;  /* 0x000000ec0a557836 */ /* 0x000fe20000000000 */
[----:B------:R-:W-:Y:S01]  /*546f0*/  LOP3.LUT R153, R153, 0xfffffbff, RZ, 0xc0, !PT ;  /* 0xfffffbff99997812 */ /* 0x000fe200078ec0ff */
[----:B------:R-:W-:Y:S01]  /*54700*/  ULDC UR35, c[0x0][0x228] ;  /* 0x00008a0000237ab9 */ /* 0x000fe20000000800 */
[----:B------:R-:W-:Y:S01]  /*54710*/  ISETP.LT.AND P2, PT, R12, UR39, !P1 ;  /* 0x000000270c007c0c */ /* 0x000fe2000cf41270 */
[----:B------:R-:W-:-:S06]  /*54720*/  VIADD R84, R10, 0xeb ;  /* 0x000000eb0a547836 */ /* 0x000fcc0000000000 */
        /* <DEDUP_REMOVED lines=14> */
[----:B------:R-:W-:Y:S01]  /*54810*/  ULDC UR43, c[0x0][0x228] ;  /* 0x00008a00002b7ab9 */ /* 0x000fe20000000800 */
[----:B------:R-:W-:Y:S02]  /*54820*/  LOP3.LUT R153, R153, 0xffffffbf, RZ, 0xc0, !PT ;  /* 0xffffffbf99997812 */ /* 0x000fe400078ec0ff */
[----:B------:R-:W-:Y:S01]  /*54830*/  ISETP.LT.AND P2, PT, R12, UR41, !P1 ;  /* 0x000000290c007c0c */ /* 0x000fe2000cf41270 */
[----:B------:R-:W-:Y:S01]  /*54840*/  ULDC UR41, c[0x0][0x228] ;  /* 0x00008a0000297ab9 */ /* 0x000fe20000000800 */
[----:B--2---:R1:W-:Y:S01]  /*54850*/  STSM.16.M88.4 [R152], R36 ;  /* 0x0000002498007844 */ /* 0x0043e20000000200 */
[----:B------:R-:W-:Y:S04]  /*54860*/  BAR.SYNC.DEFER_BLOCKING 0x0 ;  /* 0x0000000000007b1d */ /* 0x000fe80000010000 */
[----:B------:R-:W-:-:S02]  /*54870*/  @P4 LOP3.LUT R153, R153, 0x40, RZ, 0xfc, !PT ;  /* 0x0000004099994812 */ /* 0x000fc400078efcff */
[----:B-1----:R-:W2:Y:S04]  /*54880*/  LDL.LU R36, [R1+0x1ab0] ;  /* 0x001ab00001247983 */ /* 0x002ea80000300800 */
[----:B------:R-:W1:Y:S01]  /*54890*/  LDS.128 R4, [R0] ;  /* 0x0000000000047984 */ /* 0x000e620000000c00 */
[----:B------:R-:W-:Y:S01]  /*548a0*/  BAR.SYNC.DEFER_BLOCKING 0x0 ;  /* 0x0000000000007b1d */ /* 0x000fe20000010000 */
[----:B------:R-:W-:-:S04]  /*548b0*/  LOP3.LUT R153, R153, 0xffffffdf, RZ, 0xc0, !PT ;  /* 0xffffffdf99997812 */ /* 0x000fc800078ec0ff */
[----:B------:R-:W-:Y:S02]  /*548c0*/  @P3 LOP3.LUT R153, R153, 0x20, RZ, 0xfc, !PT ;  /* 0x0000002099993812 */ /* 0x000fe400078efcff */
[----:B------:R-:W-:Y:S01]  /*548d0*/  ISETP.LT.AND P1, PT, R11, UR42, !P1 ;  /* 0x0000002a0b007c0c */ /* 0x000fe2000cf21270 */
[----:B------:R-:W-:Y:S01]  /*548e0*/  ULDC UR42, c[0x0][0x228] ;  /* 0x00008a00002a7ab9 */ /* 0x000fe20000000800 */
[----:B------:R-:W-:-:S04]  /*548f0*/  LOP3.LUT R153, R153, 0xffffffef, RZ, 0xc0, !PT ;  /* 0xffffffef99997812 */ /* 0x000fc800078ec0ff */
[----:B------:R-:W-:Y:S01]  /*54900*/  @P2 LOP3.LUT R153, R153, 0x10, RZ, 0xfc, !PT ;  /* 0x0000001099992812 */ /* 0x000fe200078efcff */
[----:B-1----:R-:W-:Y:S04]  /*54910*/  STL.64 [R1+0xaa0], R4 ;  /* 0x000aa00401007387 */ /* 0x002fe80000100a00 */
[----:B------:R-:W-:Y:S04]  /*54920*/  STL.64 [R1+0xaa8], R6 ;  /* 0x000aa80601007387 */ /* 0x000fe80000100a00 */
[----:B------:R-:W2:Y:S04]  /*54930*/  LDL.LU R37, [R1+0x1ab8] ;  /* 0x001ab80001257983 */ /* 0x000ea80000300800 */
[----:B------:R-:W2:Y:S04]  /*54940*/  LDL.LU R38, [R1+0x16b0] ;  /* 0x0016b00001267983 */ /* 0x000ea80000300800 */
[----:B------:R-:W2:Y:S04]  /*54950*/  LDL.LU R39, [R1+0x16b8] ;  /* 0x0016b80001277983 */ /* 0x000ea80000300800 */
[----:B---3--:R1:W-:Y:S01]  /*54960*/  STSM.16.M88.4 [R152], R40 ;  /* 0x0000002898007844 */ /* 0x0083e20000000200 */
[----:B------:R-:W-:Y:S01]  /*54970*/  BAR.SYNC.DEFER_BLOCKING 0x0 ;  /* 0x0000000000007b1d */ /* 0x000fe20000010000 */
[----:B------:R-:W-:-:S04]  /*54980*/  LOP3.LUT R153, R153, 0xfffffff7, RZ, 0xc0, !PT ;  /* 0xfffffff799997812 */ /* 0x000fc800078ec0ff */
[----:B------:R-:W-:Y:S01]  /*54990*/  @P1 LOP3.LUT R153, R153, 0x8, RZ, 0xfc, !PT ;  /* 0x0000000899991812 */ /* 0x000fe200078efcff */
[----:B-1----:R-:W3:Y:S04]  /*549a0*/  LDL.LU R40, [R1+0x12b0] ;  /* 0x0012b00001287983 */ /* 0x002ee80000300800 */
[----:B------:R-:W1:Y:S01]  /*549b0*/  LDS.128 R4, [R0] ;  /* 0x0000000000047984 */ /* 0x000e620000000c00 */
[----:B------:R-:W-:Y:S01]  /*549c0*/  ISETP.GE.AND P1, PT, R97, UR59, PT ;  /* 0x0000003b61007c0c */ /* 0x000fe2000bf26270 */
[----:B------:R-:W-:Y:S01]  /*549d0*/  VIADD R83, R10, 0xea ;  /* 0x000000ea0a537836 */ /* 0x000fe20000000000 */
[----:B------:R-:W-:Y:S01]  /*549e0*/  LOP3.LUT R153, R153, 0xfffffffb, RZ, 0xc0, !PT ;  /* 0xfffffffb99997812 */ /* 0x000fe200078ec0ff */
[----:B------:R-:W-:Y:S01]  /*549f0*/  BAR.SYNC.DEFER_BLOCKING 0x0 ;  /* 0x0000000000007b1d */ /* 0x000fe20000010000 */
[----:B------:R-:W-:-:S02]  /*54a00*/  ISETP.LT.AND P4, PT, R13, UR58, !P1 ;  /* 0x0000003a0d007c0c */ /* 0x000fc4000cf81270 */
[----:B------:R-:W-:Y:S02]  /*54a10*/  ISETP.LT.AND P3, PT, R14, UR36, !P1 ;  /* 0x000000240e007c0c */ /* 0x000fe4000cf61270 */
[----:B------:R-:W-:Y:S01]  /*54a20*/  ISETP.LT.AND P2, PT, R12, UR34, !P1 ;  /* 0x000000220c007c0c */ /* 0x000fe2000cf41270 */
[----:B------:R-:W-:Y:S01]  /*54a30*/  ULDC UR34, c[0x0][0x228] ;  /* 0x00008a0000227ab9 */ /* 0x000fe20000000800 */
[----:B------:R-:W-:Y:S01]  /*54a40*/  ISETP.LT.AND P1, PT, R11, UR14, !P1 ;  /* 0x0000000e0b007c0c */ /* 0x000fe2000cf21270 */
[C---:B------:R-:W-:Y:S01]  /*54a50*/  VIADD R82, R10.reuse, 0xe9 ;  /* 0x000000e90a527836 */ /* 0x040fe20000000000 */
[----:B------:R-:W-:Y:S01]  /*54a60*/  ULDC UR14, c[0x0][0x228] ;  /* 0x00008a00000e7ab9 */ /* 0x000fe20000000800 */
[----:B------:R-:W-:Y:S01]  /*54a70*/  ULDC UR36, c[0x0][0x228] ;  /* 0x00008a0000247ab9 */ /* 0x000fe20000000800 */
[----:B------:R-:W-:Y:S01]  /*54a80*/  VIADD R81, R10, 0xe8 ;  /* 0x000000e80a517836 */ /* 0x000fe20000000000 */
[----:B------:R-:W-:Y:S01]  /*54a90*/  ULDC UR59, c[0x0][0x22c] ;  /* 0x00008b00003b7ab9 */ /* 0x000fe20000000800 */
[----:B------:R-:W-:Y:S01]  /*54aa0*/  ULDC UR58, c[0x0][0x228] ;  /* 0x00008a00003a7ab9 */ /* 0x000fe20000000800 */
[----:B------:R-:W-:-:S06]  /*54ab0*/  @P4 LOP3.LUT R153, R153, 0x4, RZ, 0xfc, !PT ;  /* 0x0000000499994812 */ /* 0x000fcc00078efcff */
[----:B------:R-:W-:Y:S02]  /*54ac0*/  @P1 LOP3.LUT R32, R32, 0x80000000, RZ, 0xfc, !PT ;  /* 0x8000000020201812 */ /* 0x000fe400078efcff */
[----:B------:R-:W-:-:S04]  /*54ad0*/  ISETP.GE.AND P1, PT, R96, UR5, PT ;  /* 0x0000000560007c0c */ /* 0x000fc8000bf26270 */
[----:B------:R-:W-:Y:S01]  /*54ae0*/  ISETP.LT.AND P4, PT, R13, UR4, !P1 ;  /* 0x000000040d007c0c */ /* 0x000fe2000cf81270 */
[----:B------:R-:W-:Y:S01]  /*54af0*/  ULDC.64 UR4, c[0x0][0x228] ;  /* 0x00008a0000047ab9 */ /* 0x000fe20000000a00 */
[----:B------:R-:W-:Y:S01]  /*54b00*/  LOP3.LUT R153, R153, 0xfffffffd, RZ, 0xc0, !PT ;  /* 0xfffffffd99997812 */ /* 0x000fe200078ec0ff */
[----:B-1----:R-:W-:Y:S04]  /*54b10*/  STL.64 [R1+0x6a0], R4 ;  /* 0x0006a00401007387 */ /* 0x002fe80000100a00 */
[----:B------:R-:W-:Y:S04]  /*54b20*/  STL.64 [R1+0x6a8], R6 ;  /* 0x0006a80601007387 */ /* 0x000fe80000100a00 */
[----:B------:R-:W3:Y:S04]  /*54b30*/  LDL.LU R41, [R1+0x12b8] ;  /* 0x0012b80001297983 */ /* 0x000ee80000300800 */
[----:B------:R-:W3:Y:S04]  /*54b40*/  LDL.LU R42, [R1+0xeb0] ;  /* 0x000eb000012a7983 */ /* 0x000ee80000300800 */
[----:B------:R-:W3:Y:S01]  /*54b50*/  LDL.LU R43, [R1+0xeb8] ;  /* 0x000eb800012b7983 */ /* 0x000ee20000300800 */
[----:B------:R-:W-:-:S02]  /*54b60*/  @P3 LOP3.LUT R153, R153, 0x2, RZ, 0xfc, !PT ;  /* 0x0000000299993812 */ /* 0x000fc400078efcff */
[----:B------:R-:W-:Y:S01]  /*54b70*/  ISETP.LT.AND P3, PT, R14, UR15, !P1 ;  /* 0x0000000f0e007c0c */ /* 0x000fe2000cf61270 */
[----:B------:R-:W-:Y:S01]  /*54b80*/  ULDC UR15, c[0x0][0x228] ;  /* 0x00008a00000f7ab9 */ /* 0x000fe20000000800 */
[----:B------:R-:W-:Y:S02]  /*54b90*/  LOP3.LUT R32, R32, 0xbfffffff, RZ, 0xc0, !PT ;  /* 0xbfffffff20207812 */ /* 0x000fe400078ec0ff */
[----:B------:R-:W-:Y:S02]  /*54ba0*/  LOP3.LUT R153, R153, 0xfffffffe, RZ, 0xc0, !PT ;  /* 0xfffffffe99997812 */ /* 0x000fe400078ec0ff */
[----:B------:R-:W-:Y:S02]  /*54bb0*/  @P4 LOP3.LUT R32, R32, 0x40000000, RZ, 0xfc, !PT ;  /* 0x4000000020204812 */ /* 0x000fe400078efcff */
[----:B------:R-:W-:Y:S02]  /*54bc0*/  @P2 LOP3.LUT R153, R153, 0x1, RZ, 0xfc, !PT ;  /* 0x0000000199992812 */ /* 0x000fe400078efcff */
[----:B------:R-:W-:Y:S01]  /*54bd0*/  ISETP.LT.AND P2, PT, R12, UR16, !P1 ;  /* 0x000000100c007c0c */ /* 0x000fe2000cf41270 */
        /* <DEDUP_REMOVED lines=16> */
[----:B------:R-:W-:Y:S01]  /*54ce0*/  VIADD R79, R10, 0xe6 ;  /* 0x000000e60a4f7836 */ /* 0x000fe20000000000 */
[----:B------:R-:W-:Y:S01]  /*54cf0*/  ISETP.LT.AND P2, PT, R12, UR37, !P1 ;  /* 0x000000250c007c0c */ /* 0x000fe2000cf41270 */
[----:B------:R-:W-:-:S08]  /*54d00*/  ULDC UR37, c[0x0][0x228] ;  /* 0x00008a0000257ab9 */ /* 0x000fd00000000800 */
        /* <DEDUP_REMOVED lines=56> */
[----:B------:R-:W-:Y:S01]  /*55090*/  LOP3.LUT R30, R30, 0x7fffffff, RZ, 0xc0, !PT ;  /* 0x7fffffff1e1e7812 */ /* 0x000fe200078ec0ff */
[----:B------:R-:W-:-:S06]  /*550a0*/  ULDC UR51, c[0x0][0x228] ;  /* 0x00008a0000337ab9 */ /* 0x000fcc0000000800 */
[----:B------:R-:W-:-:S04]  /*550b0*/  @P4 LOP3.LUT R32, R32, 0x4000, RZ, 0xfc, !PT ;  /* 0x0000400020204812 */ /* 0x000fc800078efcff */
[----:B------:R-:W-:-:S04]  /*550c0*/  LOP3.LUT R32, R32, 0xffffdfff, RZ, 0xc0, !PT ;  /* 0xffffdfff20207812 */ /* 0x000fc800078ec0ff */
[----:B------:R-:W-:Y:S02]  /*550d0*/  @P3 LOP3.LUT R32, R32, 0x2000, RZ, 0xfc, !PT ;  /* 0x0000200020203812 */ /* 0x000fe400078efcff */
[----:B------:R-:W-:Y:S01]  /*550e0*/  ISETP.LT.AND P1, PT, R11, UR30, !P1 ;  /* 0x0000001e0b007c0c */ /* 0x000fe2000cf21270 */
[----:B--2---:R1:W-:Y:S01]  /*550f0*/  STSM.16.M88.4 [R152], R36 ;  /* 0x0000002498007844 */ /* 0x0043e20000000200 */
[----:B------:R-:W-:Y:S01]  /*55100*/  LOP3.LUT R32, R32, 0xffffefff, RZ, 0xc0, !PT ;  /* 0xffffefff20207812 */ /* 0x000fe200078ec0ff */
[----:B------:R-:W-:Y:S01]  /*55110*/  ULDC UR30, c[0x0][0x228] ;  /* 0x00008a00001e7ab9 */ /* 0x000fe20000000800 */
[----:B------:R-:W-:Y:S02]  /*55120*/  BAR.SYNC.DEFER_BLOCKING 0x0 ;  /* 0x0000000000007b1d */ /* 0x000fe40000010000 */
[----:B------:R-:W-:-:S04]  /*55130*/  @P2 LOP3.LUT R32, R32, 0x1000, RZ, 0xfc, !PT ;  /* 0x0000100020202812 */ /* 0x000fc800078efcff */
[----:B------:R-:W-:-:S04]  /*55140*/  LOP3.LUT R32, R32, 0xfffff7ff, RZ, 0xc0, !PT ;  /* 0xfffff7ff20207812 */ /* 0x000fc800078ec0ff */
[----:B------:R-:W-:Y:S02]  /*55150*/  @P1 LOP3.LUT R32, R32, 0x800, RZ, 0xfc, !PT ;  /* 0x0000080020201812 */ /* 0x000fe400078efcff */
[----:B------:R-:W-:Y:S01]  /*55160*/  ISETP.GE.AND P1, PT, R91, UR5, PT ;  /* 0x000000055b007c0c */ /* 0x000fe2000bf26270 */
[----:B-1----:R-:W2:Y:S03]  /*55170*/  LDL.LU R36, [R1+0xab0] ;  /* 0x000ab00001247983 */ /* 0x002ea60000300800 */
[----:B------:R-:W-:Y:S01]  /*55180*/  ISETP.LT.AND P4, PT, R13, UR4, !P1 ;  /* 0x000000040d007c0c */ /* 0x000fe2000cf81270 */
[----:B------:R-:W-:Y:S01]  /*55190*/  ULDC.64 UR4, c[0x0][0x228] ;  /* 0x00008a0000047ab9 */ /* 0x000fe20000000a00 */
[----:B------:R-:W-:Y:S01]  /*551a0*/  ISETP.LT.AND P3, PT, R14, UR32, !P1 ;  /* 0x000000200e007c0c */ /* 0x000fe2000cf61270 */
[----:B------:R-:W-:Y:S01]  /*551b0*/  ULDC UR32, c[0x0][0x228] ;  /* 0x00008a0000207ab9 */ /* 0x000fe20000000800 */
[----:B------:R-:W-:-:S02]  /*551c0*/  LOP3.LUT R32, R32, 0xfffffbff, RZ, 0xc0, !PT ;  /* 0xfffffbff20207812 */ /* 0x000fc400078ec0ff */
[----:B------:R-:W-:Y:S01]  /*551d0*/  ISETP.LT.AND P2, PT, R12, UR33, !P1 ;  /* 0x000000210c007c0c */ /* 0x000fe2000cf41270 */
[----:B------:R-:W-:Y:S01]  /*551e0*/  ULDC UR33, c[0x0][0x228] ;  /* 0x00008a0000217ab9 */ /* 0x000fe20000000800 */
[----:B------:R-:W1:Y:S05]  /*551f0*/  LDS.128 R4, [R0] ;  /* 0x0000000000047984 */ /* 0x000e6a0000000c00 */
[----:B------:R-:W-:Y:S01]  /*55200*/  @P4 LOP3.LUT R32, R32, 0x400, RZ, 0xfc, !PT ;  /* 0x0000040020204812 */ /* 0x000fe200078efcff */
[----:B------:R-:W-:Y:S03]  /*55210*/  BAR.SYNC.DEFER_BLOCKING 0x0 ;  /* 0x0000000000007b1d */ /* 0x000fe60000010000 */
        /* <DEDUP_REMOVED lines=16> */
[----:B-1----:R-:W-:Y:S06]  /*55320*/  STL.64 [R1+0x1f90], R4 ;  /* 0x001f900401007387 */ /* 0x002fec0000100a00 */
[----:B------:R-:W-:Y:S01]  /*55330*/  @P4 LOP3.LUT R32, R32, 0x40, RZ, 0xfc, !PT ;  /* 0x0000004020204812 */ /* 0x000fe200078efcff */
[----:B------:R-:W-:-:S03]  /*55340*/  ULDC UR29, c[0x0][0x22c] ;  /* 0x00008b00001d7ab9 */ /* 0x000fc60000000800 */
[----:B------:R-:W-:-:S04]  /*55350*/  LOP3.LUT R32, R32, 0xffffffdf, RZ, 0xc0, !PT ;  /* 0xffffffdf20207812 */ /* 0x000fc800078ec0ff */
[----:B------:R-:W-:Y:S02]  /*55360*/  @P3 LOP3.LUT R32, R32, 0x20, RZ, 0xfc, !PT ;  /* 0x0000002020203812 */ /* 0x000fe400078efcff */
[----:B------:R-:W-:Y:S01]  /*55370*/  ISETP.LT.AND P1, PT, R11, UR31, !P1 ;  /* 0x0000001f0b007c0c */ /* 0x000fe2000cf21270 */
[----:B------:R-:W-:Y:S01]  /*55380*/  STL.64 [R1+0x1f98], R6 ;  /* 0x001f980601007387 */ /* 0x000fe20000100a00 */
[----:B------:R-:W-:Y:S01]  /*55390*/  LOP3.LUT R32, R32, 0xffffffef, RZ, 0xc0, !PT ;  /* 0xffffffef20207812 */ /* 0x000fe200078ec0ff */
[----:B------:R-:W-:Y:S02]  /*553a0*/  ULDC UR31, c[0x0][0x228] ;  /* 0x00008a00001f7ab9 */ /* 0x000fe40000000800 */
[----:B------:R-:W2:Y:S01]  /*553b0*/  LDL.LU R37, [R1+0xab8] ;  /* 0x000ab80001257983 */ /* 0x000ea20000300800 */
[----:B------:R-:W-:-:S03]  /*553c0*/  @P2 LOP3.LUT R32, R32, 0x10, RZ, 0xfc, !PT ;  /* 0x0000001020202812 */ /* 0x000fc600078efcff */
[----:B------:R-:W2:Y:S01]  /*553d0*/  LDL.LU R38, [R1+0x6b0] ;  /* 0x0006b00001267983 */ /* 0x000ea20000300800 */
[----:B------:R-:W-:-:S03]  /*553e0*/  LOP3.LUT R32, R32, 0xfffffff7, RZ, 0xc0, !PT ;  /* 0xfffffff720207812 */ /* 0x000fc600078ec0ff */
[----:B------:R-:W2:Y:S01]  /*553f0*/  LDL.LU R39, [R1+0x6b8] ;  /* 0x0006b80001277983 */ /* 0x000ea20000300800 */
[----:B------:R-:W-:Y:S02]  /*55400*/  @P1 LOP3.LUT R32, R32, 0x8, RZ, 0xfc, !PT ;  /* 0x0000000820201812 */ /* 0x000fe400078efcff */
[----:B------:R-:W-:Y:S01]  /*55410*/  ISETP.GE.AND P1, PT, R89, UR23, PT ;  /* 0x0000001759007c0c */ /* 0x000fe2000bf26270 */
[----:B------:R-:W-:Y:S01]  /*55420*/  VIADD R74, R10, 0xe1 ;  /* 0x000000e10a4a7836 */ /* 0x000fe20000000000 */
[----:B---3--:R1:W-:Y:S02]  /*55430*/  STSM.16.M88.4 [R152], R40 ;  /* 0x0000002898007844 */ /* 0x0083e40000000200 */
[----:B------:R-:W-:Y:S01]  /*55440*/  ISETP.LT.AND P4, PT, R13, UR25, !P1 ;  /* 0x000000190d007c0c */ /* 0x000fe2000cf81270 */
[----:B------:R-:W-:Y:S01]  /*55450*/  ULDC UR25, c[0x0][0x228] ;  /* 0x00008a0000197ab9 */ /* 0x000fe20000000800 */
[----:B------:R-:W-:Y:S01]  /*55460*/  ISETP.LT.AND P3, PT, R14, UR26, !P1 ;  /* 0x0000001a0e007c0c */ /* 0x000fe2000cf61270 */
[----:B------:R-:W-:Y:S01]  /*55470*/  BAR.SYNC.DEFER_BLOCKING 0x0 ;  /* 0x0000000000007b1d */ /* 0x000fe20000010000 */
[----:B------:R-:W-:-:S02]  /*55480*/  ISETP.LT.AND P2, PT, R12, UR27, !P1 ;  /* 0x0000001b0c007c0c */ /* 0x000fc4000cf41270 */
[----:B------:R-:W-:Y:S02]  /*55490*/  ISETP.LT.AND P1, PT, R11, UR46, !P1 ;  /* 0x0000002e0b007c0c */ /* 0x000fe4000cf21270 */
[----:B------:R-:W-:Y:S01]  /*554a0*/  LOP3.LUT R32, R32, 0xfffffffb, RZ, 0xc0, !PT ;  /* 0xfffffffb20207812 */ /* 0x000fe200078ec0ff */
[----:B------:R-:W-:Y:S01]  /*554b0*/  ULDC UR26, c[0x0][0x228] ;  /* 0x00008a00001a7ab9 */ /* 0x000fe20000000800 */
[----:B------:R-:W-:Y:S01]  /*554c0*/  ULDC UR27, c[0x0][0x228] ;  /* 0x00008a00001b7ab9 */ /* 0x000fe20000000800 */
[----:B------:R-:W-:Y:S01]  /*554d0*/  ULDC UR46, c[0x0][0x228] ;  /* 0x00008a00002e7ab9 */ /* 0x000fe20000000800 */
[----:B------:R-:W-:Y:S01]  /*554e0*/  VIADD R73, R10, 0xe0 ;  /* 0x000000e00a497836 */ /* 0x000fe20000000000 */
[----:B------:R-:W-:Y:S01]  /*554f0*/  @P4 LOP3.LUT R32, R32, 0x4, RZ, 0xfc, !PT ;  /* 0x0000000420204812 */ /* 0x000fe200078efcff */
[----:B------:R-:W-:Y:S01]  /*55500*/  ULDC UR23, c[0x0][0x228] ;  /* 0x00008a0000177ab9 */ /* 0x000fe20000000800 */
[----:B-1----:R-:W3:Y:S04]  /*55510*/  LDL.LU R40, [R1+0x2b0] ;  /* 0x0002b00001287983 */ /* 0x002ee80000300800 */
[----:B------:R-:W-:-:S02]  /*55520*/  @P1 LOP3.LUT R31, R31, 0x80000000, RZ, 0xfc, !PT ;  /* 0x800000001f1f1812 */ /* 0x000fc400078efcff */
[----:B------:R-:W-:Y:S01]  /*55530*/  ISETP.GE.AND P1, PT, R88, UR5, PT ;  /* 0x0000000558007c0c */ /* 0x000fe2000bf26270 */
[----:B------:R-:W-:-:S03]  /*55540*/  ULDC UR5, c[0x0][0x228] ;  /* 0x00008a0000057ab9 */ /* 0x000fc60000000800 */
[----:B------:R-:W-:Y:S01]  /*55550*/  ISETP.LT.AND P4, PT, R13, UR4, !P1 ;  /* 0x000000040d007c0c */ /* 0x000fe2000cf81270 */
[----:B------:R-:W-:Y:S01]  /*55560*/  ULDC UR4, c[0x0][0x228] ;  /* 0x00008a0000047ab9 */ /* 0x000fe20000000800 */
[----:B------:R-:W-:Y:S01]  /*55570*/  LOP3.LUT R32, R32, 0xfffffffd, RZ, 0xc0, !PT ;  /* 0xfffffffd20207812 */ /* 0x000fe200078ec0ff */
[----:B------:R-:W1:Y:S01]  /*55580*/  LDS.128 R4, [R0] ;  /* 0x0000000000047984 */ /* 0x000e620000000c00 */
[----:B------:R-:W-:Y:S02]  /*55590*/  LOP3.LUT R31, R31, 0xbfffffff, RZ, 0xc0, !PT ;  /* 0xbfffffff1f1f7812 */ /* 0x000fe400078ec0ff */
[----:B------:R-:W-:Y:S01]  /*555a0*/  @P3 LOP3.LUT R32, R32, 0x2, RZ, 0xfc, !PT ;  /* 0x0000000220203812 */ /* 0x000fe200078efcff */
[----:B------:R-:W-:Y:S01]  /*555b0*/  BAR.SYNC.DEFER_BLOCKING 0x0 ;  /* 0x0000000000007b1d */ /* 0x000fe20000010000 */
[----:B------:R-:W-:Y:S02]  /*555c0*/  ISETP.LT.AND P3, PT, R14, UR18, !P1 ;  /* 0x000000120e007c0c */ /* 0x000fe4000cf61270 */
[----:B------:R-:W-:-:S03]  /*555d0*/  LOP3.LUT R32, R32, 0xfffffffe, RZ, 0xc0, !PT ;  /* 0xfffffffe20207812 */ /* 0x000fc600078ec0ff */
[----:B------:R-:W-:Y:S01]  /*555e0*/  @P4 LOP3.LUT R31, R31, 0x40000000, RZ, 0xfc, !PT ;  /* 0x400000001f1f4812 */ /* 0x000fe200078efcff */
[----:B------:R-:W-:Y:S01]  /*555f0*/  IMAD.MOV.U32 R42, RZ, RZ, R68 ;  /* 0x000000ffff2a7224 */ /* 0x000fe200078e0044 */
[----:B------:R-:W-:Y:S01]  /*55600*/  @P2 LOP3.LUT R32, R32, 0x1, RZ, 0xfc, !PT ;  /* 0x0000000120202812 */ /* 0x000fe200078efcff */
[----:B------:R-:W-:Y:S01]  /*55610*/  IMAD.MOV.U32 R43, RZ, RZ, R70 ;  /* 0x000000ffff2b7224 */ /* 0x000fe200078e0046 */
[----:B------:R-:W-:Y:S01]  /*55620*/  ISETP.LT.AND P2, PT, R12, UR19, !P1 ;  /* 0x000000130c007c0c */ /* 0x000fe2000cf41270 */
[----:B------:R-:W-:Y:S01]  /*55630*/  ULDC UR18, c[0x0][0x228] ;  /* 0x00008a0000127ab9 */ /* 0x000fe20000000800 */
[----:B------:R-:W-:Y:S01]  /*55640*/  LOP3.LUT R31, R31, 0xdfffffff, RZ, 0xc0, !PT ;  /* 0xdfffffff1f1f7812 */ /* 0x000fe200078ec0ff */
[----:B------:R-:W-:-:S03]  /*55650*/  ULDC UR19, c[0x0][0x228] ;  /* 0x00008a0000137ab9 */ /* 0x000fc60000000800 */
        /* <DEDUP_REMOVED lines=10> */
[----:B-1----:R-:W-:Y:S01]  /*55700*/  STL.64 [R1+0x1aa0], R4 ;  /* 0x001aa00401007387 */ /* 0x002fe20000100a00 */
[----:B------:R-:W-:Y:S01]  /*55710*/  ISETP.LT.AND P4, PT, R13, UR24, !P1 ;  /* 0x000000180d007c0c */ /* 0x000fe2000cf81270 */
[----:B------:R-:W-:Y:S01]  /*55720*/  ULDC UR24, c[0x0][0x228] ;  /* 0x00008a0000187ab9 */ /* 0x000fe20000000800 */
[----:B------:R-:W-:Y:S01]  /*55730*/  ISETP.LT.AND P3, PT, R14, UR45, !P1 ;  /* 0x0000002d0e007c0c */ /* 0x000fe2000cf61270 */
[----:B------:R-:W-:Y:S01]  /*55740*/  STL.64 [R1+0x1aa8], R6 ;  /* 0x001aa80601007387 */ /* 0x000fe20000100a00 */
[----:B------:R-:W-:Y:S01]  /*55750*/  ISETP.LT.AND P2, PT, R12, UR21, !P1 ;  /* 0x000000150c007c0c */ /* 0x000fe2000cf41270 */
[----:B------:R-:W-:Y:S01]  /*55760*/  ULDC UR45, c[0x0][0x22c] ;  /* 0x00008b00002d7ab9 */ /* 0x000fe20000000800 */
[----:B------:R-:W-:Y:S01]  /*55770*/  LOP3.LUT R29, R29, 0x7fffffff, RZ, 0xc0, !PT ;  /* 0x7fffffff1d1d7812 */ /* 0x000fe200078ec0ff */
[----:B------:R-:W3:Y:S01]  /*55780*/  LDL.LU R41, [R1+0x2b8] ;  /* 0x0002b80001297983 */ /* 0x000ee20000300800 */
[----:B------:R-:W-:-:S05]  /*55790*/  ULDC UR20, c[0x0][0x228] ;  /* 0x00008a0000147ab9 */ /* 0x000fca0000000800 */
        /* <DEDUP_REMOVED lines=17> */
[----:B------:R-:W-:-:S06]  /*558b0*/  ULDC UR56, c[0x0][0x228] ;  /* 0x00008a0000387ab9 */ /* 0x000fcc0000000800 */
[----:B------:R-:W-:-:S04]  /*558c0*/  @P4 LOP3.LUT R31, R31, 0x400000, RZ, 0xfc, !PT ;  /* 0x004000001f1f4812 */ /* 0x000fc800078efcff */
[----:B------:R-:W-:-:S04]  /*558d0*/  LOP3.LUT R31, R31, 0xffdfffff, RZ, 0xc0, !PT ;  /* 0xffdfffff1f1f7812 */ /* 0x000fc800078ec0ff */
[----:B------:R-:W-:Y:S02]  /*558e0*/  @P3 LOP3.LUT R31, R31, 0x200000, RZ, 0xfc, !PT ;  /* 0x002000001f1f3812 */ /* 0x000fe400078efcff */
[----:B------:R-:W-:Y:S01]  /*558f0*/  ISETP.LT.AND P1, PT, R11, UR44, !P1 ;  /* 0x0000002c0b007c0c */ /* 0x000fe2000cf21270 */
[C---:B------:R-:W-:Y:S01]  /*55900*/  VIADD R71, R10.reuse, 0xde ;  /* 0x000000de0a477836 */ /* 0x040fe20000000000 */
[----:B------:R-:W-:Y:S01]  /*55910*/  LOP3.LUT R31, R31, 0xffefffff, RZ, 0xc0, !PT ;  /* 0xffefffff1f1f7812 */ /* 0x000fe200078ec0ff */
[----:B------:R-:W-:Y:S01]  /*55920*/  VIADD R69, R10, 0xdd ;  /* 0x000000dd0a457836 */ /* 0x000fe20000000000 */
[----:B------:R-:W-:Y:S02]  /*55930*/  ULDC UR44, c[0x0][0x228] ;  /* 0x00008a00002c7ab9 */ /* 0x000fe40000000800 */
        /* <DEDUP_REMOVED lines=11> */
[----:B------:R-:W-:-:S06]  /*559f0*/  ULDC UR56, c[0x0][0x228] ;  /* 0x00008a0000387ab9 */ /* 0x000fcc0000000800 */
[----:B------:R-:W-:-:S04]  /*55a00*/  @P2 LOP3.LUT R31, R31, 0x40000, RZ, 0xfc, !PT ;  /* 0x000400001f1f2812 */ /* 0x000fc800078efcff */
[----:B------:R-:W-:-:S04]  /*55a10*/  LOP3.LUT R31, R31, 0xfffdffff, RZ, 0xc0, !PT ;  /* 0xfffdffff1f1f7812 */ /* 0x000fc800078ec0ff */
[----:B------:R-:W-:Y:S02]  /*55a20*/  @P4 LOP3.LUT R31, R31, 0x20000, RZ, 0xfc, !PT ;  /* 0x000200001f1f4812 */ /* 0x000fe400078efcff */
[----:B------:R-:W-:Y:S01]  /*55a30*/  ISETP.LT.AND P2, PT, R11, UR35, !P1 ;  /* 0x000000230b007c0c */ /* 0x000fe2000cf41270 */
[----:B------:R-:W-:Y:S01]  /*55a40*/  VIADD R8, R10, 0xdb ;  /* 0x000000db0a087836 */ /* 0x000fe20000000000 */
[----:B------:R-:W-:Y:S01]  /*55a50*/  LOP3.LUT R31, R31, 0xfffeffff, RZ, 0xc0, !PT ;  /* 0xfffeffff1f1f7812 */ /* 0x000fe200078ec0ff */
[----:B------:R-:W-:Y:S01]  /*55a60*/  ULDC UR35, c[0x0][0x228] ;  /* 0x00008a0000237ab9 */ /* 0x000fe20000000800 */
[----:B------:R-:W-:Y:S01]  /*55a70*/  ISETP.GE.AND P1, PT, R84, UR39, PT ;  /* 0x0000002754007c0c */ /* 0x000fe2000bf26270 */
[----:B------:R-:W-:Y:S01]  /*55a80*/  ULDC UR39, c[0x0][0x228] ;  /* 0x00008a0000277ab9 */ /* 0x000fe20000000800 */
        /* <DEDUP_REMOVED lines=56> */
[----:B-1----:R-:W2:Y:S01]  /*55e10*/  LDL.LU R36, [R1+0x1ab4] ;  /* 0x001ab40001247983 */ /* 0x002ea20000300800 */
[----:B------:R-:W-:Y:S01]  /*55e20*/  LOP3.LUT R31, R31, 0xfffffffb, RZ, 0xc0, !PT ;  /* 0xfffffffb1f1f7812 */ /* 0x000fe200078ec0ff */
[----:B------:R-:W-:Y:S01]  /*55e30*/  ULDC UR59, c[0x0][0x228] ;  /* 0x00008a00003b7ab9 */ /* 0x000fe20000000800 */
        /* <DEDUP_REMOVED lines=8> */
[----:B------:R-:W1:Y:S05]  /*55ec0*/  LDS.128 R4, [R0] ;  /* 0x0000000000047984 */ /* 0x000e6a0000000c00 */
[----:B------:R-:W-:Y:S01]  /*55ed0*/  @P4 LOP3.LUT R31, R31, 0x4, RZ, 0xfc, !PT ;  /* 0x000000041f1f4812 */ /* 0x000fe200078efcff */
[----:B------:R-:W-:Y:S05]  /*55ee0*/  BAR.SYNC.DEFER_BLOCKING 0x0 ;  /* 0x0000000000007b1d */ /* 0x000fea0000010000 */
[----:B------:R-:W-:-:S02]  /*55ef0*/  @P1 LOP3.LUT R30, R30, 0x80000000, RZ, 0xfc, !PT ;  /* 0x800000001e1e1812 */ /* 0x000fc400078efcff */
[----:B------:R-:W-:-:S04]  /*55f00*/  ISETP.GE.AND P1, PT, R80, UR5, PT ;  /* 0x0000000550007c0c */ /* 0x000fc8000bf26270 */
[----:B------:R-:W-:Y:S01]  /*55f10*/  ISETP.LT.AND P4, PT, R13, UR4, !P1 ;  /* 0x000000040d007c0c */ /* 0x000fe2000cf81270 */
[----:B------:R-:W-:Y:S01]  /*55f20*/  ULDC.64 UR4, c[0x0][0x228] ;  /* 0x00008a0000047ab9 */ /* 0x000fe20000000a00 */
[----:B------:R-:W-:Y:S02]  /*55f30*/  LOP3.LUT R31, R31, 0xfffffffd, RZ, 0xc0, !PT ;  /* 0xfffffffd1f1f7812 */ /* 0x000fe400078ec0ff */
[----:B------:R-:W-:Y:S02]  /*55f40*/  LOP3.LUT R30, R30, 0xbfffffff, RZ, 0xc0, !PT ;  /* 0xbfffffff1e1e7812 */ /* 0x000fe400078ec0ff */
[----:B------:R-:W-:Y:S02]  /*55f50*/  @P3 LOP3.LUT R31, R31, 0x2, RZ, 0xfc, !PT ;  /* 0x000000021f1f3812 */ /* 0x000fe400078efcff */
[----:B------:R-:W-:Y:S01]  /*55f60*/  ISETP.LT.AND P3, PT, R14, UR9, !P1 ;  /* 0x000000090e007c0c */ /* 0x000fe2000cf61270 */
[----:B------:R-:W-:Y:S01]  /*55f70*/  ULDC UR9, c[0x0][0x228] ;  /* 0x00008a0000097ab9 */ /* 0x000fe20000000800 */
[----:B------:R-:W-:-:S03]  /*55f80*/  LOP3.LUT R31, R31, 0xfffffffe, RZ, 0xc0, !PT ;  /* 0xfffffffe1f1f7812 */ /* 0x000fc600078ec0ff */
[----:B------:R-:W-:Y:S02]  /*55f90*/  @P4 LOP3.LUT R30, R30, 0x40000000, RZ, 0xfc, !PT ;  /* 0x400000001e1e4812 */ /* 0x000fe400078efcff */
[----:B------:R-:W-:Y:S02]  /*55fa0*/  @P2 LOP3.LUT R31, R31, 0x1, RZ, 0xfc, !PT ;  /* 0x000000011f1f2812 */ /* 0x000fe400078efcff */
[----:B------:R-:W-:Y:S01]  /*55fb0*/  ISETP.LT.AND P2, PT, R12, UR11, !P1 ;  /* 0x0000000b0c007c0c */ /* 0x000fe2000cf41270 */
[----:B------:R-:W-:Y:S01]  /*55fc0*/  ULDC UR11, c[0x0][0x228] ;  /* 0x00008a00000b7ab9 */ /* 0x000fe20000000800 */
[----:B------:R-:W-:-:S04]  /*55fd0*/  LOP3.LUT R30, R30, 0xdfffffff, RZ, 0xc0, !PT ;  /* 0xdfffffff1e1e7812 */ /* 0x000fc800078ec0ff */
[----:B------:R-:W-:Y:S02]  /*55fe0*/  @P3 LOP3.LUT R30, R30, 0x20000000, RZ, 0xfc, !PT ;  /* 0x200000001e1e3812 */ /* 0x000fe400078efcff */
[----:B------:R-:W-:Y:S01]  /*55ff0*/  ISETP.LT.AND P1, PT, R11, UR13, !P1 ;  /* 0x0000000d0b007c0c */ /* 0x000fe2000cf21270 */
[----:B-1----:R-:W-:Y:S01]  /*56000*/  STL.64 [R1+0x16a0], R4 ;  /* 0x0016a00401007387 */ /* 0x002fe20000100a00 */
[----:B------:R-:W-:Y:S01]  /*56010*/  LOP3.LUT R30, R30, 0xefffffff, RZ, 0xc0, !PT ;  /* 0xefffffff1e1e7812 */ /* 0x000fe200078ec0ff */
[----:B------:R-:W-:-:S03]  /*56020*/  ULDC UR13, c[0x0][0x228] ;  /* 0x00008a00000d7ab9 */ /* 0x000fc60000000800 */
[----:B------:R-:W-:-:S04]  /*56030*/  @P2 LOP3.LUT R30, R30, 0x10000000, RZ, 0xfc, !PT ;  /* 0x100000001e1e2812 */ /* 0x000fc800078efcff */
[----:B------:R-:W-:-:S04]  /*56040*/  LOP3.LUT R30, R30, 0xf7ffffff, RZ, 0xc0, !PT ;  /* 0xf7ffffff1e1e7812 */ /* 0x000fc800078ec0ff */
[----:B------:R-:W-:Y:S02]  /*56050*/  @P1 LOP3.LUT R30, R30, 0x8000000, RZ, 0xfc, !PT ;  /* 0x080000001e1e1812 */ /* 0x000fe400078efcff */
[----:B------:R-:W-:Y:S01]  /*56060*/  ISETP.GE.AND P1, PT, R79, UR57, PT ;  /* 0x000000394f007c0c */ /* 0x000fe2000bf26270 */
[----:B---3--:R1:W-:Y:S01]  /*56070*/  STSM.16.M88.4 [R152], R40 ;  /* 0x0000002898007844 */ /* 0x0083e20000000200 */
[----:B------:R-:W-:Y:S01]  /*56080*/  LOP3.LUT R30, R30, 0xfbffffff, RZ, 0xc0, !PT ;  /* 0xfbffffff1e1e7812 */ /* 0x000fe200078ec0ff */
[----:B------:R-:W-:Y:S01]  /*56090*/  ULDC UR57, c[0x0][0x228] ;  /* 0x00008a0000397ab9 */ /* 0x000fe20000000800 */
[----:B------:R-:W-:Y:S01]  /*560a0*/  ISETP.LT.AND P4, PT, R13, UR53, !P1 ;  /* 0x000000350d007c0c */ /* 0x000fe2000cf81270 */
[----:B------:R-:W-:Y:S01]  /*560b0*/  STL.64 [R1+0x16a8], R6 ;  /* 0x0016a80601007387 */ /* 0x000fe20000100a00 */
[----:B------:R-:W-:Y:S01]  /*560c0*/  ISETP.LT.AND P3, PT, R14, UR55, !P1 ;  /* 0x000000370e007c0c */ /* 0x000fe2000cf61270 */
[----:B------:R-:W-:Y:S01]  /*560d0*/  ULDC UR55, c[0x0][0x228] ;  /* 0x00008a0000377ab9 */ /* 0x000fe20000000800 */
[----:B------:R-:W-:Y:S01]  /*560e0*/  ISETP.LT.AND P2, PT, R12, UR54, !P1 ;  /* 0x000000360c007c0c */ /* 0x000fe2000cf41270 */
[----:B------:R-:W-:Y:S01]  /*560f0*/  BAR.SYNC.DEFER_BLOCKING 0x0 ;  /* 0x0000000000007b1d */ /* 0x000fe20000010000 */
[----:B------:R-:W-:Y:S01]  /*56100*/  LOP3.LUT R28, R28, 0x7fffffff, RZ, 0xc0, !PT ;  /* 0x7fffffff1c1c7812 */ /* 0x000fe200078ec0ff */
[----:B------:R-:W-:-:S04]  /*56110*/  VIADD R3, R10, 0xd6 ;  /* 0x000000d60a037836 */ /* 0x000fc80000000000 */
[----:B------:R-:W-:Y:S02]  /*56120*/  ULDC UR53, c[0x0][0x228] ;  /* 0x00008a0000357ab9 */ /* 0x000fe40000000800 */
[----:B------:R-:W-:Y:S01]  /*56130*/  @P4 LOP3.LUT R30, R30, 0x4000000, RZ, 0xfc, !PT ;  /* 0x040000001e1e4812 */ /* 0x000fe200078efcff */
[----:B------:R-:W2:Y:S01]  /*56140*/  LDL.LU R37, [R1+0x1abc] ;  /* 0x001abc0001257983 */ /* 0x000ea20000300800 */
[----:B------:R-:W-:Y:S02]  /*56150*/  ULDC UR54, c[0x0][0x228] ;  /* 0x00008a0000367ab9 */ /* 0x000fe40000000800 */
[----:B------:R-:W-:Y:S01]  /*56160*/  LOP3.LUT R30, R30, 0xfdffffff, RZ, 0xc0, !PT ;  /* 0xfdffffff1e1e7812 */ /* 0x000fe200078ec0ff */
[----:B------:R-:W2:Y:S03]  /*56170*/  LDL.LU R38, [R1+0x16b4] ;  /* 0x0016b40001267983 */ /* 0x000ea60000300800 */
[----:B------:R-:W-:Y:S01]  /*56180*/  @P3 LOP3.LUT R30, R30, 0x2000000, RZ, 0xfc, !PT ;  /* 0x020000001e1e3812 */ /* 0x000fe200078efcff */
[----:B------:R-:W2:Y:S01]  /*56190*/  LDL.LU R39, [R1+0x16bc] ;  /* 0x0016bc0001277983 */ /* 0x000ea20000300800 */
[----:B------:R-:W-:Y:S01]  /*561a0*/  ISETP.LT.AND P1, PT, R11, UR12, !P1 ;  /* 0x0000000c0b007c0c */ /* 0x000fe2000cf21270 */
[----:B------:R-:W-:Y:S01]  /*561b0*/  ULDC UR12, c[0x0][0x228] ;  /* 0x00008a00000c7ab9 */ /* 0x000fe20000000800 */
[----:B------:R-:W-:Y:S01]  /*561c0*/  LOP3.LUT R30, R30, 0xfeffffff, RZ, 0xc0, !PT ;  /* 0xfeffffff1e1e7812 */ /* 0x000fe200078ec0ff */
[----:B-1----:R-:W3:Y:S03]  /*561d0*/  LDL.LU R40, [R1+0x12b4] ;  /* 0x0012b40001287983 */ /* 0x002ee60000300800 */
[----:B------:R-:W-:Y:S01]  /*561e0*/  @P2 LOP3.LUT R30, R30, 0x1000000, RZ, 0xfc, !PT ;  /* 0x010000001e1e2812 */ /* 0x000fe200078efcff */
[----:B------:R-:W1:Y:S03]  /*561f0*/  LDS.128 R4, [R0] ;  /* 0x0000000000047984 */ /* 0x000e660000000c00 */
[----:B------:R-:W-:Y:S01]  /*56200*/  LOP3.LUT R30, R30, 0xff7fffff, RZ, 0xc0, !PT ;  /* 0xff7fffff1e1e7812 */ /* 0x000fe200078ec0ff */
[----:B------:R-:W-:Y:S03]  /*56210*/  BAR.SYNC.DEFER_BLOCKING 0x0 ;  /* 0x0000000000007b1d */ /* 0x000fe60000010000 */
[----:B------:R-:W-:-:S02]  /*56220*/  @P1 LOP3.LUT R30, R30, 0x800000, RZ, 0xfc, !PT ;  /* 0x008000001e1e1812 */ /* 0x000fc400078efcff */
        /* <DEDUP_REMOVED lines=14> */
[----:B------:R-:W-:Y:S01]  /*56310*/  @P2 LOP3.LUT R30, R30, 0x100000, RZ, 0xfc, !PT ;  /* 0x001000001e1e2812 */ /* 0x000fe200078efcff */
[----:B-1----:R-:W-:Y:S03]  /*56320*/  STL.64 [R1+0x12a0], R4 ;  /* 0x0012a00401007387 */ /* 0x002fe60000100a00 */
[----:B------:R-:W-:Y:S01]  /*56330*/  LOP3.LUT R30, R30, 0xfff7ffff, RZ, 0xc0, !PT ;  /* 0xfff7ffff1e1e7812 */ /* 0x000fe200078ec0ff */
[----:B------:R-:W-:Y:S03]  /*56340*/  STL.64 [R1+0x12a8], R6 ;  /* 0x0012a80601007387 */ /* 0x000fe60000100a00 */
[----:B------:R-:W-:Y:S01]  /*56350*/  @P1 LOP3.LUT R30, R30, 0x80000, RZ, 0xfc, !PT ;  /* 0x000800001e1e1812 */ /* 0x000fe200078efcff */
[----:B------:R-:W3:Y:S01]  /*56360*/  LDL.LU R41, [R1+0x12bc] ;  /* 0x0012bc0001297983 */ /* 0x000ee20000300800 */
[----:B------:R-:W-:Y:S01]  /*56370*/  ISETP.GE.AND P1, PT, R77, UR61, PT ;  /* 0x0000003d4d007c0c */ /* 0x000fe2000bf26270 */
[----:B------:R-:W-:Y:S01]  /*56380*/  VIADD R2, R10, 0xd5 ;  /* 0x000000d50a027836 */ /* 0x000fe20000000000 */
[----:B------:R-:W-:Y:S01]  /*56390*/  LOP3.LUT R30, R30, 0xfffbffff, RZ, 0xc0, !PT ;  /* 0xfffbffff1e1e7812 */ /* 0x000fe200078ec0ff */
[----:B------:R-:W3:Y:S01]  /*563a0*/  LDL.LU R42, [R1+0xeb4] ;  /* 0x000eb400012a7983 */ /* 0x000ee20000300800 */
[----:B------:R-:W-:Y:S01]  /*563b0*/  ISETP.LT.AND P2, PT, R13, UR50, !P1 ;  /* 0x000000320d007c0c */ /* 0x000fe2000cf41270 */
[----:B------:R-:W-:Y:S01]  /*563c0*/  ULDC UR50, c[0x0][0x228] ;  /* 0x00008a0000327ab9 */ /* 0x000fe20000000800 */
[----:B------:R-:W-:Y:S01]  /*563d0*/  ULDC UR61, c[0x0][0x228] ;  /* 0x00008a00003d7ab9 */ /* 0x000fe20000000800 */
[----:B------:R-:W3:Y:S01]  /*563e0*/  LDL.LU R43, [R1+0xebc] ;  /* 0x000ebc00012b7983 */ /* 0x000ee20000300800 */
[----:B------:R-:W-:Y:S01]  /*563f0*/  ISETP.LT.AND P4, PT, R14, UR47, !P1 ;  /* 0x0000002f0e007c0c */ /* 0x000fe2000cf81270 */
        /* <DEDUP_REMOVED lines=8> */
[----:B------:R-:W-:Y:S01]  /*56480*/  ULDC UR32, c[0x0][0x228] ;  /* 0x00008a0000207ab9 */ /* 0x000fe20000000800 */
[----:B------:R-:W-:Y:S02]  /*56490*/  LOP3.LUT R30, R30, 0xfffeffff, RZ, 0xc0, !PT ;  /* 0xfffeffff1e1e7812 */ /* 0x000fe400078ec0ff */
[----:B------:R-:W-:Y:S01]  /*564a0*/  ISETP.GE.AND P1, PT, R76, UR49, PT ;  /* 0x000000314c007c0c */ /* 0x000fe2000bf26270 */
[----:B------:R-:W-:Y:S01]  /*564b0*/  VIADD R242, R10, 0xd3 ;  /* 0x000000d30af27836 */ /* 0x000fe20000000000 */
[----:B------:R-:W-:Y:S01]  /*564c0*/  @P3 LOP3.LUT R30, R30, 0x10000, RZ, 0xfc, !PT ;  /* 0x000100001e1e3812 */ /* 0x000fe200078efcff */
[C---:B------:R-:W-:Y:S01]  /*564d0*/  VIADD R241, R10.reuse, 0xd2 ;  /* 0x000000d20af17836 */ /* 0x040fe20000000000 */
[----:B------:R-:W-:Y:S01]  /*564e0*/  ISETP.LT.AND P4, PT, R13, UR48, !P1 ;  /* 0x000000300d007c0c */ /* 0x000fe2000cf81270 */
[----:B------:R-:W-:Y:S01]  /*564f0*/  VIADD R240, R10, 0xd1 ;  /* 0x000000d10af07836 */ /* 0x000fe20000000000 */
[----:B------:R-:W-:Y:S01]  /*56500*/  LOP3.LUT R30, R30, 0xffff7fff, RZ, 0xc0, !PT ;  /* 0xffff7fff1e1e7812 */ /* 0x000fe200078ec0ff */
[----:B------:R-:W-:Y:S01]  /*56510*/  VIADD R239, R10, 0xd0 ;  /* 0x000000d00aef7836 */ /* 0x000fe20000000000 */
[----:B------:R-:W-:Y:S01]  /*56520*/  ISETP.LT.AND P3, PT, R14, UR33, !P1 ;  /* 0x000000210e007c0c */ /* 0x000fe2000cf61270 */
[----:B------:R-:W-:Y:S01]  /*56530*/  ULDC UR33, c[0x0][0x228] ;  /* 0x00008a0000217ab9 */ /* 0x000fe20000000800 */
[----:B------:R-:W-:Y:S01]  /*56540*/  @P2 LOP3.LUT R30, R30, 0x8000, RZ, 0xfc, !PT ;  /* 0x000080001e1e2812 */ /* 0x000fe200078efcff */
[C---:B------:R-:W-:Y:S01]  /*56550*/  VIADD R238, R10.reuse, 0xcf ;  /* 0x000000cf0aee7836 */ /* 0x040fe20000000000 */
[----:B------:R-:W-:Y:S01]  /*56560*/  LOP3.LUT R27, R27, 0x7fffffff, RZ, 0xc0, !PT ;  /* 0x7fffffff1b1b7812 */ /* 0x000fe200078ec0ff */
[----:B------:R-:W-:Y:S01]  /*56570*/  VIADD R237, R10, 0xce ;  /* 0x000000ce0aed7836 */ /* 0x000fe20000000000 */
[----:B------:R-:W-:Y:S01]  /*56580*/  LOP3.LUT R30, R30, 0xffffbfff, RZ, 0xc0, !PT ;  /* 0xffffbfff1e1e7812 */ /* 0x000fe200078ec0ff */
[C---:B------:R-:W-:Y:S01]  /*56590*/  VIADD R236, R10.reuse, 0xcd ;  /* 0x000000cd0aec7836 */ /* 0x040fe20000000000 */
[----:B------:R-:W-:Y:S01]  /*565a0*/  ULDC UR48, c[0x0][0x22c] ;  /* 0x00008b0000307ab9 */ /* 0x000fe20000000800 */
[----:B------:R-:W-:Y:S01]  /*565b0*/  VIADD R235, R10, 0xcc ;  /* 0x000000cc0aeb7836 */ /* 0x000fe20000000000 */
[----:B------:R-:W-:Y:S01]  /*565c0*/  @P4 LOP3.LUT R30, R30, 0x4000, RZ, 0xfc, !PT ;  /* 0x000040001e1e4812 */ /* 0x000fe200078efcff */
[----:B------:R-:W-:Y:S01]  /*565d0*/  VIADD R234, R10, 0xcb ;  /* 0x000000cb0aea7836 */ /* 0x000fe20000000000 */
[----:B------:R-:W-:Y:S01]  /*565e0*/  ISETP.LT.AND P2, PT, R12, UR31, !P1 ;  /* 0x0000001f0c007c0c */ /* 0x000fe2000cf41270 */
[----:B------:R-:W-:Y:S01]  /*565f0*/  ULDC UR31, c[0x0][0x228] ;  /* 0x00008a00001f7ab9 */ /* 0x000fe20000000800 */
[----:B------:R-:W-:Y:S01]  /*56600*/  LOP3.LUT R30, R30, 0xffffdfff, RZ, 0xc0, !PT ;  /* 0xffffdfff1e1e7812 */ /* 0x000fe200078ec0ff */
[----:B------:R-:W-:Y:S01]  /*56610*/  VIADD R233, R10, 0xca ;  /* 0x000000ca0ae97836 */ /* 0x000fe20000000000 */
[----:B------:R-:W-:-:S02]  /*56620*/  ULDC UR49, c[0x0][0x228] ;  /* 0x00008a0000317ab9 */ /* 0x000fc40000000800 */
        /* <DEDUP_REMOVED lines=47> */
[----:B------:R-:W-:Y:S01]  /*56920*/  ISETP.LT.AND P2, PT, R12, UR23, !P1 ;  /* 0x000000170c007c0c */ /* 0x000fe2000cf41270 */
[----:B------:R-:W-:Y:S01]  /*56930*/  ULDC UR23, c[0x0][0x228] ;  /* 0x00008a0000177ab9 */ /* 0x000fe20000000800 */
[----:B------:R-:W-:Y:S01]  /*56940*/  ISETP.LT.AND P1, PT, R11, UR24, !P1 ;  /* 0x000000180b007c0c */ /* 0x000fe2000cf21270 */
[----:B------:R-:W-:Y:S01]  /*56950*/  ULDC UR24, c[0x0][0x228] ;  /* 0x00008a0000187ab9 */ /* 0x000fe20000000800 */
[----:B------:R-:W-:-:S05]  /*56960*/  LOP3.LUT R30, R30, 0xfffffffb, RZ, 0xc0, !PT ;  /* 0xfffffffb1e1e7812 */ /* 0x000fca00078ec0ff */
[----:B------:R-:W-:-:S06]  /*56970*/  @P4 LOP3.LUT R30, R30, 0x4, RZ, 0xfc, !PT ;  /* 0x000000041e1e4812 */ /* 0x000fcc00078efcff */
[----:B------:R-:W-:Y:S02]  /*56980*/  @P1 LOP3.LUT R29, R29, 0x80000000, RZ, 0xfc, !PT ;  /* 0x800000001d1d1812 */ /* 0x000fe400078efcff */
        /* <DEDUP_REMOVED lines=29> */
[----:B--2---:R1:W-:Y:S06]  /*56b60*/  STSM.16.M88.4 [R152], R36 ;  /* 0x0000002498007844 */ /* 0x0043ec0000000200 */
[----:B------:R-:W-:Y:S01]  /*56b70*/  @P4 LOP3.LUT R29, R29, 0x4000000, RZ, 0xfc, !PT ;  /* 0x040000001d1d4812 */ /* 0x000fe200078efcff */
[----:B------:R-:W-:Y:S03]  /*56b80*/  BAR.SYNC.DEFER_BLOCKING 0x0 ;  /* 0x0000000000007b1d */ /* 0x000fe60000010000 */
[----:B------:R-:W-:-:S03]  /*56b90*/  LOP3.LUT R29, R29, 0xfdffffff, RZ, 0xc0, !PT ;  /* 0xfdffffff1d1d7812 */ /* 0x000fc600078ec0ff */
[----:B------:R-:W-:Y:S01]  /*56ba0*/  ULDC UR59, c[0x0][0x228] ;  /* 0x00008a00003b7ab9 */ /* 0x000fe20000000800 */
[----:B------:R-:W-:Y:S02]  /*56bb0*/  @P3 LOP3.LUT R29, R29, 0x2000000, RZ, 0xfc, !PT ;  /* 0x020000001d1d3812 */ /* 0x000fe400078efcff */
[----:B------:R-:W-:Y:S01]  /*56bc0*/  ISETP.LT.AND P1, PT, R11, UR60, !P1 ;  /* 0x0000003c0b007c0c */ /* 0x000fe2000cf21270 */
[----:B-1----:R-:W2:Y:S01]  /*56bd0*/  LDL.LU R36, [R1+0xab4] ;  /* 0x000ab40001247983 */ /* 0x002ea20000300800 */
[----:B------:R-:W-:Y:S01]  /*56be0*/  LOP3.LUT R29, R29, 0xfeffffff, RZ, 0xc0, !PT ;  /* 0xfeffffff1d1d7812 */ /* 0x000fe200078ec0ff */
[----:B------:R-:W-:-:S03]  /*56bf0*/  ULDC UR60, c[0x0][0x228] ;  /* 0x00008a00003c7ab9 */ /* 0x000fc60000000800 */
[----:B------:R-:W-:-:S04]  /*56c00*/  @P2 LOP3.LUT R29, R29, 0x1000000, RZ, 0xfc, !PT ;  /* 0x010000001d1d2812 */ /* 0x000fc800078efcff */
[----:B------:R-:W-:-:S04]  /*56c10*/  LOP3.LUT R29, R29, 0xff7fffff, RZ, 0xc0, !PT ;  /* 0xff7fffff1d1d7812 */ /* 0x000fc800078ec0ff */
[----:B------:R-:W-:Y:S01]  /*56c20*/  @P1 LOP3.LUT R29, R29, 0x800000, RZ, 0xfc, !PT ;  /* 0x008000001d1d1812 */ /* 0x000fe200078efcff */
[----:B------:R-:W1:Y:S01]  /*56c30*/  LDS.128 R4, [R0] ;  /* 0x0000000000047984 */ /* 0x000e620000000c00 */
[----:B------:R-:W-:Y:S01]  /*56c40*/  ISETP.GE.AND P1, PT, R69, UR58, PT ;  /* 0x0000003a45007c0c */ /* 0x000fe2000bf26270 */
[----:B------:R-:W-:Y:S01]  /*56c50*/  ULDC UR58, c[0x0][0x228] ;  /* 0x00008a00003a7ab9 */ /* 0x000fe20000000800 */
[----:B------:R-:W-:Y:S01]  /*56c60*/  LOP3.LUT R29, R29, 0xffbfffff, RZ, 0xc0, !PT ;  /* 0xffbfffff1d1d7812 */ /* 0x000fe200078ec0ff */
[----:B------:R-:W-:Y:S01]  /*56c70*/  BAR.SYNC.DEFER_BLOCKING 0x0 ;  /* 0x0000000000007b1d */ /* 0x000fe20000010000 */
[----:B------:R-:W-:Y:S02]  /*56c80*/  ISETP.LT.AND P4, PT, R13, UR47, !P1 ;  /* 0x0000002f0d007c0c */ /* 0x000fe4000cf81270 */
[----:B------:R-:W-:Y:S02]  /*56c90*/  ISETP.LT.AND P3, PT, R14, UR50, !P1 ;  /* 0x000000320e007c0c */ /* 0x000fe4000cf61270 */
[----:B------:R-:W-:Y:S01]  /*56ca0*/  ISETP.LT.AND P2, PT, R12, UR52, !P1 ;  /* 0x000000340c007c0c */ /* 0x000fe2000cf41270 */
[----:B------:R-:W-:Y:S01]  /*56cb0*/  ULDC UR52, c[0x0][0x22c] ;  /* 0x00008b0000347ab9 */ /* 0x000fe20000000800 */
[----:B------:R-:W-:-:S07]  /*56cc0*/  ULDC UR47, c[0x0][0x228] ;  /* 0x00008a00002f7ab9 */ /* 0x000fce0000000800 */
[----:B------:R-:W-:Y:S01]  /*56cd0*/  @P4 LOP3.LUT R29, R29, 0x400000, RZ, 0xfc, !PT ;  /* 0x004000001d1d4812 */ /* 0x000fe200078efcff */
[----:B------:R-:W-:-:S03]  /*56ce0*/  ULDC UR50, c[0x0][0x228] ;  /* 0x00008a0000327ab9 */ /* 0x000fc60000000800 */
[----:B------:R-:W-:-:S04]  /*56cf0*/  LOP3.LUT R29, R29, 0xffdfffff, RZ, 0xc0, !PT ;  /* 0xffdfffff1d1d7812 */ /* 0x000fc800078ec0ff */
[----:B------:R-:W-:Y:S02]  /*56d00*/  @P3 LOP3.LUT R29, R29, 0x200000, RZ, 0xfc, !PT ;  /* 0x002000001d1d3812 */ /* 0x000fe400078efcff */
[----:B------:R-:W-:Y:S01]  /*56d10*/  ISETP.LT.AND P1, PT, R11, UR58, !P1 ;  /* 0x0000003a0b007c0c */ /* 0x000fe2000cf21270 */
[----:B------:R-:W-:Y:S01]  /*56d20*/  ULDC UR58, c[0x0][0x228] ;  /* 0x00008a00003a7ab9 */ /* 0x000fe20000000800 */
[----:B------:R-:W-:-:S04]  /*56d30*/  LOP3.LUT R29, R29, 0xffefffff, RZ, 0xc0, !PT ;  /* 0xffefffff1d1d7812 */ /* 0x000fc800078ec0ff */
[----:B------:R-:W-:Y:S01]  /*56d40*/  @P2 LOP3.LUT R29, R29, 0x100000, RZ, 0xfc, !PT ;  /* 0x001000001d1d2812 */ /* 0x000fe200078efcff */
[----:B---3--:R-:W-:Y:S03]  /*56d50*/  STSM.16.M88.4 [R152], R40 ;  /* 0x0000002898007844 */ /* 0x008fe60000000200 */
[----:B------:R-:W-:-:S04]  /*56d60*/  LOP3.LUT R29, R29, 0xfff7ffff, RZ, 0xc0, !PT ;  /* 0xfff7ffff1d1d7812 */ /* 0x000fc800078ec0ff */
[----:B------:R-:W-:Y:S02]  /*56d70*/  @P1 LOP3.LUT R29, R29, 0x80000, RZ, 0xfc, !PT ;  /* 0x000800001d1d1812 */ /* 0x000fe400078efcff */
[----:B------:R-:W-:Y:S01]  /*56d80*/  ISETP.GE.AND P1, PT, R9, UR52, PT ;  /* 0x0000003409007c0c */ /* 0x000fe2000bf26270 */
[----:B-1----:R-:W-:Y:S01]  /*56d90*/  STL.64 [R1+0xeb0], R4 ;  /* 0x000eb00401007387 */ /* 0x002fe20000100a00 */
[----:B------:R-:W-:Y:S01]  /*56da0*/  LOP3.LUT R29, R29, 0xfffbffff, RZ, 0xc0, !PT ;  /* 0xfffbffff1d1d7812 */ /* 0x000fe200078ec0ff */
[----:B------:R-:W-:Y:S01]  /*56db0*/  ULDC UR52, c[0x0][0x228] ;  /* 0x00008a0000347ab9 */ /* 0x000fe20000000800 */
[----:B------:R-:W-:Y:S02]  /*56dc0*/  ISETP.LT.AND P3, PT, R13, UR56, !P1 ;  /* 0x000000380d007c0c */ /* 0x000fe4000cf61270 */
[----:B------:R-:W-:Y:S02]  /*56dd0*/  ISETP.LT.AND P4, PT, R14, UR45, !P1 ;  /* 0x0000002d0e007c0c */ /* 0x000fe4000cf81270 */
[----:B------:R-:W-:Y:S01]  /*56de0*/  ISETP.LT.AND P2, PT, R12, UR39, !P1 ;  /* 0x000000270c007c0c */ /* 0x000fe2000cf41270 */
[----:B------:R-:W-:Y:S01]  /*56df0*/  STL.64 [R1+0xeb8], R6 ;  /* 0x000eb80601007387 */ /* 0x000fe20000100a00 */
[----:B------:R-:W-:Y:S01]  /*56e00*/  ULDC UR39, c[0x0][0x228] ;  /* 0x00008a0000277ab9 */ /* 0x000fe20000000800 */
[----:B------:R-:W-:Y:S01]  /*56e10*/  ULDC UR45, c[0x0][0x228] ;  /* 0x00008a00002d7ab9 */ /* 0x000fe20000000800 */
[----:B------:R-:W-:Y:S01]  /*56e20*/  ULDC UR56, c[0x0][0x228] ;  /* 0x00008a0000387ab9 */ /* 0x000fe20000000800 */
[----:B------:R-:W-:Y:S04]  /*56e30*/  BAR.SYNC.DEFER_BLOCKING 0x0 ;  /* 0x0000000000007b1d */ /* 0x000fe80000010000 */
[----:B------:R-:W-:-:S04]  /*56e40*/  @P3 LOP3.LUT R29, R29, 0x40000, RZ, 0xfc, !PT ;  /* 0x000400001d1d3812 */ /* 0x000fc800078efcff */
[----:B------:R-:W-:Y:S01]  /*56e50*/  LOP3.LUT R29, R29, 0xfffdffff, RZ, 0xc0, !PT ;  /* 0xfffdffff1d1d7812 */ /* 0x000fe200078ec0ff */
[----:B------:R-:W2:Y:S03]  /*56e60*/  LDL.LU R37, [R1+0xabc] ;  /* 0x000abc0001257983 */ /* 0x000ea60000300800 */
[----:B------:R-:W-:Y:S01]  /*56e70*/  @P4 LOP3.LUT R29, R29, 0x20000, RZ, 0xfc, !PT ;  /* 0x000200001d1d4812 */ /* 0x000fe200078efcff */
[----:B------:R-:W2:Y:S01]  /*56e80*/  LDL.LU R38, [R1+0x6b4] ;  /* 0x0006b40001267983 */ /* 0x000ea20000300800 */
[----:B------:R-:W-:Y:S01]  /*56e90*/  ISETP.LT.AND P3, PT, R11, UR42, !P1 ;  /* 0x0000002a0b007c0c */ /* 0x000fe2000cf61270 */
[----:B------:R-:W-:Y:S01]  /*56ea0*/  ULDC UR42, c[0x0][0x22c] ;  /* 0x00008b00002a7ab9 */ /* 0x000fe20000000800 */
[----:B------:R-:W-:Y:S01]  /*56eb0*/  LOP3.LUT R29, R29, 0xfffeffff, RZ, 0xc0, !PT ;  /* 0xfffeffff1d1d7812 */ /* 0x000fe200078ec0ff */
[----:B------:R-:W2:Y:S04]  /*56ec0*/  LDL.LU R39, [R1+0x6bc] ;  /* 0x0006bc0001277983 */ /* 0x000ea80000300800 */
[----:B------:R-:W1:Y:S01]  /*56ed0*/  LDS.128 R4, [R0] ;  /* 0x0000000000047984 */ /* 0x000e620000000c00 */
[----:B------:R-:W-:-:S02]  /*56ee0*/  ISETP.GE.AND P1, PT, R8, UR34, PT ;  /* 0x0000002208007c0c */ /* 0x000fc4000bf26270 */
[----:B------:R-:W-:Y:S01]  /*56ef0*/  @P2 LOP3.LUT R29, R29, 0x10000, RZ, 0xfc, !PT ;  /* 0x000100001d1d2812 */ /* 0x000fe200078efcff */
[C---:B------:R-:W-:Y:S01]  /*56f00*/  VIADD R232, R10.reuse, 0xc9 ;  /* 0x000000c90ae87836 */ /* 0x040fe20000000000 */
[----:B------:R-:W-:Y:S01]  /*56f10*/  ISETP.LT.AND P2, PT, R13, UR35, !P1 ;  /* 0x000000230d007c0c */ /* 0x000fe2000cf41270 */
[----:B------:R-:W-:Y:S01]  /*56f20*/  ULDC.64 UR34, c[0x0][0x228] ;  /* 0x00008a0000227ab9 */ /* 0x000fe20000000a00 */
[----:B------:R-:W-:Y:S01]  /*56f30*/  LOP3.LUT R29, R29, 0xffff7fff, RZ, 0xc0, !PT ;  /* 0xffff7fff1d1d7812 */ /* 0x000fe200078ec0ff */
[----:B------:R-:W-:Y:S01]  /*56f40*/  VIADD R231, R10, 0xc8 ;  /* 0x000000c80ae77836 */ /* 0x000fe20000000000 */
[----:B------:R-:W-:Y:S01]  /*56f50*/  LOP3.LUT R26, R26, 0x7fffffff, RZ, 0xc0, !PT ;  /* 0x7fffffff1a1a7812 */ /* 0x000fe200078ec0ff */
[C---:B------:R-:W-:Y:S01]  /*56f60*/  VIADD R230, R10.reuse, 0xc7 ;  /* 0x000000c70ae67836 */ /* 0x040fe20000000000 */
[----:B------:R-:W-:Y:S01]  /*56f70*/  @P3 LOP3.LUT R29, R29, 0x8000, RZ, 0xfc, !PT ;  /* 0x000080001d1d3812 */ /* 0x000fe200078efcff */
[----:B------:R-:W-:Y:S01]  /*56f80*/  VIADD R229, R10, 0xc6 ;  /* 0x000000c60ae57836 */ /* 0x000fe20000000000 */
[----:B------:R-:W-:Y:S01]  /*56f90*/  ISETP.LT.AND P4, PT, R14, UR41, !P1 ;  /* 0x000000290e007c0c */ /* 0x000fe2000cf81270 */
[C---:B------:R-:W-:Y:S01]  /*56fa0*/  VIADD R228, R10.reuse, 0xc5 ;  /* 0x000000c50ae47836 */ /* 0x040fe20000000000 */
[----:B------:R-:W-:Y:S01]  /*56fb0*/  LOP3.LUT R29, R29, 0xffffbfff, RZ, 0xc0, !PT ;  /* 0xffffbfff1d1d7812 */ /* 0x000fe200078ec0ff */
[----:B------:R-:W-:Y:S01]  /*56fc0*/  VIADD R227, R10, 0xc4 ;  /* 0x000000c40ae37836 */ /* 0x000fe20000000000 */
[----:B------:R-:W-:Y:S01]  /*56fd0*/  ISETP.LT.AND P3, PT, R12, UR44, !P1 ;  /* 0x0000002c0c007c0c */ /* 0x000fe2000cf61270 */
[----:B------:R-:W-:Y:S01]  /*56fe0*/  ULDC UR44, c[0x0][0x228] ;  /* 0x00008a00002c7ab9 */ /* 0x000fe20000000800 */
[----:B------:R-:W-:Y:S01]  /*56ff0*/  @P2 LOP3.LUT R29, R29, 0x4000, RZ, 0xfc, !PT ;  /* 0x000040001d1d2812 */ /* 0x000fe200078efcff */
[C---:B------:R-:W-:Y:S01]  /*57000*/  VIADD R226, R10.reuse, 0xc3 ;  /* 0x000000c30ae27836 */ /* 0x040fe20000000000 */
[----:B------:R-:W-:Y:S01]  /*57010*/  ULDC UR41, c[0x0][0x228] ;  /* 0x00008a0000297ab9 */ /* 0x000fe20000000800 */
[C---:B------:R-:W-:Y:S01]  /*57020*/  VIADD R225, R10.reuse, 0xc2 ;  /* 0x000000c20ae17836 */ /* 0x040fe20000000000 */
[----:B------:R-:W-:Y:S01]  /*57030*/  LOP3.LUT R29, R29, 0xffffdfff, RZ, 0xc0, !PT ;  /* 0xffffdfff1d1d7812 */ /* 0x000fe200078ec0ff */
[----:B------:R-:W-:-:S02]  /*57040*/  VIADD R224, R10, 0xc1 ;  /* 0x000000c10ae07836 */ /* 0x000fc40000000000 */
[C---:B------:R-:W-:Y:S01]  /*57050*/  VIADD R223, R10.reuse, 0xc0 ;  /* 0x000000c00adf7836 */ /* 0x040fe20000000000 */
[----:B------:R-:W-:Y:S01]  /*57060*/  @P4 LOP3.LUT R29, R29, 0x2000, RZ, 0xfc, !PT ;  /* 0x000020001d1d4812 */ /* 0x000fe200078efcff */
[C---:B------:R-:W-:Y:S01]  /*57070*/  VIADD R222, R10.reuse, 0xbf ;  /* 0x000000bf0ade7836 */ /* 0x040fe20000000000 */
[----:B------:R-:W-:Y:S01]  /*57080*/  ISETP.LT.AND P2, PT, R11, UR43, !P1 ;  /* 0x0000002b0b007c0c */ /* 0x000fe2000cf41270 */
[----:B------:R-:W-:Y:S01]  /*57090*/  ULDC UR43, c[0x0][0x228] ;  /* 0x00008a00002b7ab9 */ /* 0x000fe20000000800 */
[----:B------:R-:W-:Y:S02]  /*570a0*/  LOP3.LUT R29, R29, 0xffffefff, RZ, 0xc0, !PT ;  /* 0xffffefff1d1d7812 */ /* 0x000fe400078ec0ff */
[----:B------:R-:W-:Y:S01]  /*570b0*/  LOP3.LUT R25, R25, 0x7fffffff, RZ, 0xc0, !PT ;  /* 0x7fffffff19197812 */ /* 0x000fe200078ec0ff */
[C---:B------:R-:W-:Y:S01]  /*570c0*/  VIADD R221, R10.reuse, 0xbe ;  /* 0x000000be0add7836 */ /* 0x040fe20000000000 */
[----:B------:R-:W-:Y:S01]  /*570d0*/  @P3 LOP3.LUT R29, R29, 0x1000, RZ, 0xfc, !PT ;  /* 0x000010001d1d3812 */ /* 0x000fe200078efcff */
[----:B------:R-:W-:-:S02]  /*570e0*/  VIADD R220, R10, 0xbd ;  /* 0x000000bd0adc7836 */ /* 0x000fc40000000000 */
[C---:B------:R-:W-:Y:S01]  /*570f0*/  VIADD R219, R10.reuse, 0xbc ;  /* 0x000000bc0adb7836 */ /* 0x040fe20000000000 */
[----:B-1----:R1:W-:Y:S04]  /*57100*/  STL.64 [R1+0xab0], R4 ;  /* 0x000ab00401007387 */ /* 0x0023e80000100a00 */
[----:B------:R3:W-:Y:S01]  /*57110*/  STL.64 [R1+0xab8], R6 ;  /* 0x000ab80601007387 */ /* 0x0007e20000100a00 */
[----:B------:R-:W-:Y:S01]  /*57120*/  LOP3.LUT R29, R29, 0xfffff7ff, RZ, 0xc0, !PT ;  /* 0xfffff7ff1d1d7812 */ /* 0x000fe200078ec0ff */
[C---:B------:R-:W-:Y:S02]  /*57130*/  VIADD R218, R10.reuse, 0xbb ;  /* 0x000000bb0ada7836 */ /* 0x040fe40000000000 */
[C---:B------:R-:W-:Y:S02]  /*57140*/  VIADD R217, R10.reuse, 0xba ;  /* 0x000000ba0ad97836 */ /* 0x040fe40000000000 */
[----:B------:R-:W-:-:S02]  /*57150*/  VIADD R216, R10, 0xb9 ;  /* 0x000000b90ad87836 */ /* 0x000fc40000000000 */
[----:B------:R-:W-:Y:S01]  /*57160*/  VIADD R215, R10, 0xb8 ;  /* 0x000000b80ad77836 */ /* 0x000fe20000000000 */
[----:B------:R-:W-:Y:S01]  /*57170*/  LOP3.LUT R24, R24, 0x7fffffff, RZ, 0xc0, !PT ;  /* 0x7fffffff18187812 */ /* 0x000fe200078ec0ff */
[C---:B-1----:R-:W-:Y:S02]  /*57180*/  VIADD R5, R10.reuse, 0xd8 ;  /* 0x000000d80a057836 */ /* 0x042fe40000000000 */
[C---:B------:R-:W-:Y:S02]  /*57190*/  VIADD R214, R10.reuse, 0xb7 ;  /* 0x000000b70ad67836 */ /* 0x040fe40000000000 */
[C---:B------:R-:W-:Y:S02]  /*571a0*/  VIADD R213, R10.reuse, 0xb6 ;  /* 0x000000b60ad57836 */ /* 0x040fe40000000000 */
[C---:B------:R-:W-:Y:S02]  /*571b0*/  VIADD R212, R10.reuse, 0xb5 ;  /* 0x000000b50ad47836 */ /* 0x040fe40000000000 */
[----:B------:R-:W-:-:S02]  /*571c0*/  VIADD R211, R10, 0xb4 ;  /* 0x000000b40ad37836 */ /* 0x000fc40000000000 */
[C---:B------:R-:W-:Y:S02]  /*571d0*/  VIADD R210, R10.reuse, 0xb3 ;  /* 0x000000b30ad27836 */ /* 0x040fe40000000000 */
[C---:B------:R-:W-:Y:S02]  /*571e0*/  VIADD R209, R10.reuse, 0xb2 ;  /* 0x000000b20ad17836 */ /* 0x040fe40000000000 */
[C---:B------:R-:W-:Y:S02]  /*571f0*/  VIADD R208, R10.reuse, 0xb1 ;  /* 0x000000b10ad07836 */ /* 0x040fe40000000000 */
[C---:B------:R-:W-:Y:S02]  /*57200*/  VIADD R207, R10.reuse, 0xb0 ;  /* 0x000000b00acf7836 */ /* 0x040fe40000000000 */
[C---:B------:R-:W-:Y:S01]  /*57210*/  VIADD R206, R10.reuse, 0xaf ;  /* 0x000000af0ace7836 */ /* 0x040fe20000000000 */
[----:B------:R-:W-:Y:S01]  /*57220*/  LOP3.LUT R23, R23, 0x7fffffff, RZ, 0xc0, !PT ;  /* 0x7fffffff17177812 */ /* 0x000fe200078ec0ff */
[C---:B---3--:R-:W-:Y:S01]  /*57230*/  VIADD R7, R10.reuse, 0xda ;  /* 0x000000da0a077836 */ /* 0x048fe20000000000 */
[----:B------:R-:W-:Y:S01]  /*57240*/  @P2 LOP3.LUT R29, R29, 0x800, RZ, 0xfc, !PT ;  /* 0x000008001d1d2812 */ /* 0x000fe200078efcff */
[----:B------:R-:W-:-:S02]  /*57250*/  VIADD R6, R10, 0xd9 ;  /* 0x000000d90a067836 */ /* 0x000fc40000000000 */
[C---:B------:R-:W-:Y:S01]  /*57260*/  VIADD R205, R10.reuse, 0xae ;  /* 0x000000ae0acd7836 */ /* 0x040fe20000000000 */
[----:B------:R-:W-:Y:S01]  /*57270*/  ISETP.GE.AND P1, PT, R7, UR14, PT ;  /* 0x0000000e07007c0c */ /* 0x000fe2000bf26270 */
[C---:B------:R-:W-:Y:S02]  /*57280*/  VIADD R4, R10.reuse, 0xd7 ;  /* 0x000000d70a047836 */ /* 0x040fe40000000000 */
[----:B------:R-:W-:Y:S01]  /*57290*/  VIADD R204, R10, 0xad ;  /* 0x000000ad0acc7836 */ /* 0x000fe20000000000 */
[----:B------:R-:W-:Y:S01]  /*572a0*/  ISETP.LT.AND P2, PT, R13, UR36, !P1 ;  /* 0x000000240d007c0c */ /* 0x000fe2000cf41270 */
[----:B------:R-:W-:Y:S01]  /*572b0*/  ULDC UR36, c[0x0][0x228] ;  /* 0x00008a0000247ab9 */ /* 0x000fe20000000800 */
[----:B------:R-:W-:Y:S01]  /*572c0*/  ISETP.LT.AND P4, PT, R14, UR40, !P1 ;  /* 0x000000280e007c0c */ /* 0x000fe2000cf81270 */
[----:B------:R-:W-:Y:S01]  /*572d0*/  ULDC UR40, c[0x0][0x228] ;  /* 0x00008a0000287ab9 */ /* 0x000fe20000000800 */
[----:B------:R-:W-:Y:S01]  /*572e0*/  LOP3.LUT R29, R29, 0xfffffbff, RZ, 0xc0, !PT ;  /* 0xfffffbff1d1d7812 */ /* 0x000fe200078ec0ff */
[----:B------:R-:W-:Y:S01]  /*572f0*/  VIADD R203, R10, 0xac ;  /* 0x000000ac0acb7836 */ /* 0x000fe20000000000 */
[----:B------:R-:W-:Y:S01]  /*57300*/  ISETP.LT.AND P3, PT, R12, UR16, !P1 ;  /* 0x000000100c007c0c */ /* 0x000fe2000cf61270 */
[----:B------:R-:W-:Y:S01]  /*57310*/  ULDC UR16, c[0x0][0x228] ;  /* 0x00008a0000107ab9 */ /* 0x000fe20000000800 */
[----:B------:R-:W-:-:S02]  /*57320*/  VIADD R202, R10, 0xab ;  /* 0x000000ab0aca7836 */ /* 0x000fc40000000000 */
[C---:B------:R-:W-:Y:S02]  /*57330*/  VIADD R201, R10.reuse, 0xaa ;  /* 0x000000aa0ac97836 */ /* 0x040fe40000000000 */
[C---:B------:R-:W-:Y:S01]  /*57340*/  VIADD R200, R10.reuse, 0xa9 ;  /* 0x000000a90ac87836 */ /* 0x040fe20000000000 */
[----:B------:R-:W-:Y:S01]  /*57350*/  @P2 LOP3.LUT R29, R29, 0x400, RZ, 0xfc, !PT ;  /* 0x000004001d1d2812 */ /* 0x000fe200078efcff */
[----:B------:R-:W-:Y:S01]  /*57360*/  VIADD R199, R10, 0xa8 ;  /* 0x000000a80ac77836 */ /* 0x000fe20000000000 */
[----:B------:R-:W-:Y:S01]  /*57370*/  LOP3.LUT R22, R22, 0x7fffffff, RZ, 0xc0, !PT ;  /* 0x7fffffff16167812 */ /* 0x000fe200078ec0ff */
[C---:B------:R-:W-:Y:S01]  /*57380*/  VIADD R198, R10.reuse, 0xa7 ;  /* 0x000000a70ac67836 */ /* 0x040fe20000000000 */
[----:B------:R-:W-:Y:S01]  /*57390*/  LOP3.LUT R29, R29, 0xfffffdff, RZ, 0xc0, !PT ;  /* 0xfffffdff1d1d7812 */ /* 0x000fe200078ec0ff */
[C---:B------:R-:W-:Y:S02]  /*573a0*/  VIADD R197, R10.reuse, 0xa6 ;  /* 0x000000a60ac57836 */ /* 0x040fe40000000000 */
[C---:B------:R-:W-:Y:S01]  /*573b0*/  VIADD R196, R10.reuse, 0xa5 ;  /* 0x000000a50ac47836 */ /* 0x040fe20000000000 */
[----:B------:R-:W-:Y:S01]  /*573c0*/  @P4 LOP3.LUT R29, R29, 0x200, RZ, 0xfc, !PT ;  /* 0x000002001d1d4812 */ /* 0x000fe200078efcff */
[C---:B------:R-:W-:Y:S01]  /*573d0*/  VIADD R195, R10.reuse, 0xa4 ;  /* 0x000000a40ac37836 */ /* 0x040fe20000000000 */
[----:B------:R-:W-:Y:S01]  /*573e0*/  ISETP.LT.AND P2, PT, R11, UR38, !P1 ;  /* 0x000000260b007c0c */ /* 0x000fe2000cf41270 */
[----:B------:R-:W-:Y:S01]  /*573f0*/  ULDC UR38, c[0x0][0x228] ;  /* 0x00008a0000267ab9 */ /* 0x000fe20000000800 */
[----:B------:R-:W-:Y:S01]  /*57400*/  LOP3.LUT R29, R29, 0xfffffeff, RZ, 0xc0, !PT ;  /* 0xfffffeff1d1d7812 */ /* 0x000fe200078ec0ff */
[----:B------:R-:W-:Y:S01]  /*57410*/  VIADD R194, R10, 0xa3 ;  /* 0x000000a30ac27836 */ /* 0x000fe20000000000 */
[----:B------:R-:W-:Y:S01]  /*57420*/  ISETP.GE.AND P1, PT, R6, UR35, PT ;  /* 0x0000002306007c0c */ /* 0x000fe2000bf26270 */
[----:B------:R-:W-:Y:S01]  /*57430*/  ULDC UR35, c[0x0][0x228] ;  /* 0x00008a0000237ab9 */ /* 0x000fe20000000800 */
[----:B------:R-:W-:Y:S01]  /*57440*/  @P3 LOP3.LUT R29, R29, 0x100, RZ, 0xfc, !PT ;  /* 0x000001001d1d3812 */ /* 0x000fe200078efcff */
[C---:B------:R-:W-:Y:S01]  /*57450*/  VIADD R193, R10.reuse, 0xa2 ;  /* 0x000000a20ac17836 */ /* 0x040fe20000000000 */
[----:B------:R-:W-:Y:S01]  /*57460*/  ISETP.LT.AND P4, PT, R13, UR34, !P1 ;  /* 0x000000220d007c0c */ /* 0x000fe2000cf81270 */
[----:B------:R-:W-:Y:S01]  /*57470*/  ULDC UR34, c[0x0][0x228] ;  /* 0x00008a0000227ab9 */ /* 0x000fe20000000800 */
[----:B------:R-:W-:Y:S01]  /*57480*/  LOP3.LUT R29, R29, 0xffffff7f, RZ, 0xc0, !PT ;  /* 0xffffff7f1d1d7812 */ /* 0x000fe200078ec0ff */
[----:B------:R-:W-:-:S02]  /*57490*/  VIADD R192, R10, 0xa1 ;  /* 0x000000a10ac07836 */ /* 0x000fc40000000000 */
[C---:B------:R-:W-:Y:S01]  /*574a0*/  VIADD R191, R10.reuse, 0xa0 ;  /* 0x000000a00abf7836 */ /* 0x040fe20000000000 */
[----:B------:R-:W-:Y:S01]  /*574b0*/  @P2 LOP3.LUT R29, R29, 0x80, RZ, 0xfc, !PT ;  /* 0x000000801d1d2812 */ /* 0x000fe200078efcff */
[----:B------:R-:W-:Y:S01]  /*574c0*/  VIADD R190, R10, 0x9f ;  /* 0x0000009f0abe7836 */ /* 0x000fe20000000000 */
[----:B------:R-:W-:Y:S02]  /*574d0*/  ISETP.LT.AND P3, PT, R14, UR13, !P1 ;  /* 0x0000000d0e007c0c */ /* 0x000fe4000cf61270 */
[----:B------:R-:W-:Y:S01]  /*574e0*/  LOP3.LUT R21, R21, 0x7fffffff, RZ, 0xc0, !PT ;  /* 0x7fffffff15157812 */ /* 0x000fe200078ec0ff */
[C---:B------:R-:W-:Y:S01]  /*574f0*/  VIADD R189, R10.reuse, 0x9e ;  /* 0x0000009e0abd7836 */ /* 0x040fe20000000000 */
[----:B------:R-:W-:Y:S01]  /*57500*/  LOP3.LUT R29, R29, 0xffffffbf, RZ, 0xc0, !PT ;  /* 0xffffffbf1d1d7812 */ /* 0x000fe200078ec0ff */
[C---:B------:R-:W-:Y:S02]  /*57510*/  VIADD R188, R10.reuse, 0x9d ;  /* 0x0000009d0abc7836 */ /* 0x040fe40000000000 */
[C---:B------:R-:W-:Y:S01]  /*57520*/  VIADD R187, R10.reuse, 0x9c ;  /* 0x0000009c0abb7836 */ /* 0x040fe20000000000 */
[----:B------:R-:W-:Y:S01]  /*57530*/  @P4 LOP3.LUT R29, R29, 0x40, RZ, 0xfc, !PT ;  /* 0x000000401d1d4812 */ /* 0x000fe200078efcff */
[----:B------:R-:W-:Y:S01]  /*57540*/  VIADD R186, R10, 0x9b ;  /* 0x0000009b0aba7836 */ /* 0x000fe20000000000 */
[----:B------:R-:W-:Y:S01]  /*57550*/  ISETP.LT.AND P2, PT, R12, UR15, !P1 ;  /* 0x0000000f0c007c0c */ /* 0x000fe2000cf41270 */
[----:B------:R-:W-:Y:S01]  /*57560*/  ULDC.64 UR14, c[0x0][0x228] ;  /* 0x00008a00000e7ab9 */ /* 0x000fe20000000a00 */
[----:B------:R-:W-:Y:S01]  /*57570*/  LOP3.LUT R29, R29, 0xffffffdf, RZ, 0xc0, !PT ;  /* 0xffffffdf1d1d7812 */ /* 0x000fe200078ec0ff */
[----:B------:R-:W-:-:S02]  /*57580*/  VIADD R185, R10, 0x9a ;  /* 0x0000009a0ab97836 */ /* 0x000fc40000000000 */
[C---:B------:R-:W-:Y:S01]  /*57590*/  VIADD R184, R10.reuse, 0x99 ;  /* 0x000000990ab87836 */ /* 0x040fe20000000000 */
[----:B------:R-:W-:Y:S01]  /*575a0*/  @P3 LOP3.LUT R29, R29, 0x20, RZ, 0xfc, !PT ;  /* 0x000000201d1d3812 */ /* 0x000fe200078efcff */
[C---:B------:R-:W-:Y:S01]  /*575b0*/  VIADD R183, R10.reuse, 0x98 ;  /* 0x000000980ab77836 */ /* 0x040fe20000000000 */
[----:B------:R-:W-:Y:S01]  /*575c0*/  ISETP.LT.AND P1, PT, R11, UR37, !P1 ;  /* 0x000000250b007c0c */ /* 0x000fe2000cf21270 */
[----:B------:R-:W-:Y:S01]  /*575d0*/  ULDC UR37, c[0x0][0x228] ;  /* 0x00008a0000257ab9 */ /* 0x000fe20000000800 */
[----:B------:R-:W-:Y:S01]  /*575e0*/  LOP3.LUT R29, R29, 0xffffffef, RZ, 0xc0, !PT ;  /* 0xffffffef1d1d7812 */ /* 0x000fe200078ec0ff */
[----:B------:R-:W-:Y:S01]  /*575f0*/  VIADD R182, R10, 0x97 ;  /* 0x000000970ab67836 */ /* 0x000fe20000000000 */
[----:B------:R-:W-:Y:S01]  /*57600*/  LOP3.LUT R20, R20, 0x7fffffff, RZ, 0xc0, !PT ;  /* 0x7fffffff14147812 */ /* 0x000fe200078ec0ff */
[C---:B------:R-:W-:Y:S01]  /*57610*/  VIADD R181, R10.reuse, 0x96 ;  /* 0x000000960ab57836 */ /* 0x040fe20000000000 */
[----:B------:R-:W-:Y:S01]  /*57620*/  @P2 LOP3.LUT R29, R29, 0x10, RZ, 0xfc, !PT ;  /* 0x000000101d1d2812 */ /* 0x000fe200078efcff */
[C---:B------:R-:W-:Y:S01]  /*57630*/  VIADD R180, R10.reuse, 0x95 ;  /* 0x000000950ab47836 */ /* 0x040fe20000000000 */
[----:B------:R-:W-:Y:S01]  /*57640*/  LOP3.LUT R19, R19, 0x7fffffff, RZ, 0xc0, !PT ;  /* 0x7fffffff13137812 */ /* 0x000fe200078ec0ff */
[C---:B------:R-:W-:Y:S01]  /*57650*/  VIADD R179, R10.reuse, 0x94 ;  /* 0x000000940ab37836 */ /* 0x040fe20000000000 */
[----:B------:R-:W-:Y:S01]  /*57660*/  LOP3.LUT R29, R29, 0xfffffff7, RZ, 0xc0, !PT ;  /* 0xfffffff71d1d7812 */ /* 0x000fe200078ec0ff */
[----:B------:R-:W-:Y:S01]  /*57670*/  VIADD R178, R10, 0x93 ;  /* 0x000000930ab27836 */ /* 0x000fe20000000000 */
[----:B------:R-:W-:Y:S01]  /*57680*/  LOP3.LUT R18, R18, 0x7fffffff, RZ, 0xc0, !PT ;  /* 0x7fffffff12127812 */ /* 0x000fe200078ec0ff */
[C---:B------:R-:W-:Y:S01]  /*57690*/  VIADD R177, R10.reuse, 0x92 ;  /* 0x000000920ab17836 */ /* 0x040fe20000000000 */
[----:B------:R-:W-:Y:S01]  /*576a0*/  @P1 LOP3.LUT R29, R29, 0x8, RZ, 0xfc, !PT ;  /* 0x000000081d1d1812 */ /* 0x000fe200078efcff */
[C---:B------:R-:W-:Y:S01]  /*576b0*/  VIADD R176, R10.reuse, 0x91 ;  /* 0x000000910ab07836 */ /* 0x040fe20000000000 */
[----:B------:R-:W-:Y:S01]  /*576c0*/  ISETP.GE.AND P1, PT, R5, UR15, PT ;  /* 0x0000000f05007c0c */ /* 0x000fe2000bf26270 */
[----:B------:R-:W-:Y:S01]  /*576d0*/  ULDC UR15, c[0x0][0x228] ;  /* 0x00008a00000f7ab9 */ /* 0x000fe20000000800 */
[C---:B------:R-:W-:Y:S01]  /*576e0*/  VIADD R175, R10.reuse, 0x90 ;  /* 0x000000900aaf7836 */ /* 0x040fe20000000000 */
[----:B------:R-:W-:Y:S01]  /*576f0*/  LOP3.LUT R17, R17, 0x7fffffff, RZ, 0xc0, !PT ;  /* 0x7fffffff11117812 */ /* 0x000fe200078ec0ff */
[----:B------:R-:W-:Y:S01]  /*57700*/  VIADD R174, R10, 0x8f ;  /* 0x0000008f0aae7836 */ /* 0x000fe20000000000 */
[----:B------:R-:W-:Y:S01]  /*57710*/  ISETP.LT.AND P4, PT, R13, UR14, !P1 ;  /* 0x0000000e0d007c0c */ /* 0x000fe2000cf81270 */
[----:B------:R-:W-:Y:S01]  /*57720*/  ULDC UR14, c[0x0][0x228] ;  /* 0x00008a00000e7ab9 */ /* 0x000fe20000000800 */
[----:B------:R-:W-:Y:S01]  /*57730*/  ISETP.LT.AND P3, PT, R14, UR9, !P1 ;  /* 0x000000090e007c0c */ /* 0x000fe2000cf61270 */
[----:B------:R-:W-:Y:S01]  /*57740*/  VIADD R173, R10, 0x8e ;  /* 0x0000008e0aad7836 */ /* 0x000fe20000000000 */
[----:B------:R-:W-:Y:S01]  /*57750*/  ISETP.LT.AND P2, PT, R12, UR11, !P1 ;  /* 0x0000000b0c007c0c */ /* 0x000fe2000cf41270 */
[----:B------:R-:W-:Y:S01]  /*57760*/  ULDC UR11, c[0x0][0x228] ;  /* 0x00008a00000b7ab9 */ /* 0x000fe20000000800 */
[----:B------:R-:W-:Y:S01]  /*57770*/  ISETP.LT.AND P1, PT, R11, UR12, !P1 ;  /* 0x0000000c0b007c0c */ /* 0x000fe2000cf21270 */
[----:B------:R-:W-:Y:S01]  /*57780*/  ULDC.64 UR12, c[0x0][0x228] ;  /* 0x00008a00000c7ab9 */ /* 0x000fe20000000a00 */
[----:B------:R-:W-:Y:S01]  /*57790*/  LOP3.LUT R29, R29, 0xfffffffb, RZ, 0xc0, !PT ;  /* 0xfffffffb1d1d7812 */ /* 0x000fe200078ec0ff */
[----:B------:R-:W-:Y:S01]  /*577a0*/  VIADD R172, R10, 0x8d ;  /* 0x0000008d0aac7836 */ /* 0x000fe20000000000 */
[----:B------:R-:W-:Y:S01]  /*577b0*/  LOP3.LUT R16, R16, 0x7fffffff, RZ, 0xc0, !PT ;  /* 0x7fffffff10107812 */ /* 0x000fe200078ec0ff */
[C---:B------:R-:W-:Y:S01]  /*577c0*/  VIADD R171, R10.reuse, 0x8c ;  /* 0x0000008c0aab7836 */ /* 0x040fe20000000000 */
[----:B------:R-:W3:Y:S01]  /*577d0*/  LDL.LU R100, [R1+0x290c] ;  /* 0x00290c0001647983 */ /* 0x000ee20000300800 */
[----:B------:R-:W-:Y:S01]  /*577e0*/  @P4 LOP3.LUT R29, R29, 0x4, RZ, 0xfc, !PT ;  /* 0x000000041d1d4812 */ /* 0x000fe200078efcff */
[----:B------:R-:W-:-:S02]  /*577f0*/  VIADD R70, R10, 0x8b ;  /* 0x0000008b0a467836 */ /* 0x000fc40000000000 */
[C---:B------:R-:W-:Y:S01]  /*57800*/  VIADD R68, R10.reuse, 0x8a ;  /* 0x0000008a0a447836 */ /* 0x040fe20000000000 */
[----:B------:R-:W-:Y:S01]  /*57810*/  LOP3.LUT R15, R15, 0x7fffffff, RZ, 0xc0, !PT ;  /* 0x7fffffff0f0f7812 */ /* 0x000fe200078ec0ff */
[----:B------:R-:W-:Y:S01]  /*57820*/  VIADD R67, R10, 0x89 ;  /* 0x000000890a437836 */ /* 0x000fe20000000000 */
[----:B------:R-:W-:Y:S01]  /*57830*/  @P1 LOP3.LUT R28, R28, 0x80000000, RZ, 0xfc, !PT ;  /* 0x800000001c1c1812 */ /* 0x000fe200078efcff */
[----:B------:R-:W-:Y:S01]  /*57840*/  VIADD R66, R10, 0x88 ;  /* 0x000000880a427836 */ /* 0x000fe20000000000 */
[----:B------:R-:W-:Y:S01]  /*57850*/  ISETP.GE.AND P1, PT, R4, UR13, PT ;  /* 0x0000000d04007c0c */ /* 0x000fe2000bf26270 */
[----:B------:R-:W-:Y:S01]  /*57860*/  ULDC UR13, c[0x0][0x228] ;  /* 0x00008a00000d7ab9 */ /* 0x000fe20000000800 */
[C---:B------:R-:W-:Y:S01]  /*57870*/  VIADD R65, R10.reuse, 0x87 ;  /* 0x000000870a417836 */ /* 0x040fe20000000000 */
[----:B------:R-:W4:Y:S01]  /*57880*/  LDL.LU R99, [R1+0x2908] ;  /* 0x0029080001637983 */ /* 0x000f220000300800 */
        /* <DEDUP_REMOVED lines=8> */
[----:B------:R-:W-:Y:S01]  /*57910*/  ISETP.LT.AND P3, PT, R14, UR57, !P1 ;  /* 0x000000390e007c0c */ /* 0x000fe2000cf61270 */
[----:B------:R-:W-:Y:S01]  /*57920*/  ULDC UR57, c[0x0][0x228] ;  /* 0x00008a0000397ab9 */ /* 0x000fe20000000800 */
[----:B------:R-:W-:Y:S01]  /*57930*/  LOP3.LUT R29, R29, 0xfffffffe, RZ, 0xc0, !PT ;  /* 0xfffffffe1d1d7812 */ /* 0x000fe200078ec0ff */
[----:B------:R-:W-:Y:S01]  /*57940*/  VIADD R61, R10, 0x83 ;  /* 0x000000830a3d7836 */ /* 0x000fe20000000000 */
[----:B------:R-:W3:Y:S01]  /*57950*/  LDL.LU R98, [R1+0x2904] ;  /* 0x0029040001627983 */ /* 0x000ee20000300800 */
[----:B------:R-:W-:-:S02]  /*57960*/  @P4 LOP3.LUT R28, R28, 0x40000000, RZ, 0xfc, !PT ;  /* 0x400000001c1c4812 */ /* 0x000fc400078efcff */
[----:B------:R-:W-:Y:S01]  /*57970*/  @P2 LOP3.LUT R29, R29, 0x1, RZ, 0xfc, !PT ;  /* 0x000000011d1d2812 */ /* 0x000fe200078efcff */
[----:B------:R-:W-:Y:S01]  /*57980*/  VIADD R60, R10, 0x82 ;  /* 0x000000820a3c7836 */ /* 0x000fe20000000000 */
[----:B------:R-:W-:Y:S01]  /*57990*/  ISETP.LT.AND P2, PT, R12, UR55, !P1 ;  /* 0x000000370c007c0c */ /* 0x000fe2000cf41270 */
[----:B------:R-:W-:Y:S01]  /*579a0*/  ULDC UR55, c[0x0][0x228] ;  /* 0x00008a0000377ab9 */ /* 0x000fe20000000800 */
[----:B------:R-:W-:Y:S01]  /*579b0*/  LOP3.LUT R28, R28, 0xdfffffff, RZ, 0xc0, !PT ;  /* 0xdfffffff1c1c7812 */ /* 0x000fe200078ec0ff */
[----:B------:R-:W-:Y:S01]  /*579c0*/  VIADD R59, R10, 0x81 ;  /* 0x000000810a3b7836 */ /* 0x000fe20000000000 */
[----:B------:R-:W4:Y:S02]  /*579d0*/  LDL.LU R97, [R1+0x2900] ;  /* 0x0029000001617983 */ /* 0x000f240000300800 */
[----:B------:R-:W-:Y:S02]  /*579e0*/  @P3 LOP3.LUT R28, R28, 0x20000000, RZ, 0xfc, !PT ;  /* 0x200000001c1c3812 */ /* 0x000fe400078efcff */
[----:B------:R-:W-:Y:S01]  /*579f0*/  ISETP.LT.AND P1, PT, R11, UR8, !P1 ;  /* 0x000000080b007c0c */ /* 0x000fe2000cf21270 */
[----:B------:R-:W-:Y:S01]  /*57a00*/  ULDC.64 UR8, c[0x0][0x228] ;  /* 0x00008a0000087ab9 */ /* 0x000fe20000000a00 */
[----:B------:R-:W-:Y:S01]  /*57a10*/  LOP3.LUT R28, R28, 0xefffffff, RZ, 0xc0, !PT ;  /* 0xefffffff1c1c7812 */ /* 0x000fe200078ec0ff */
[----:B------:R-:W-:Y:S01]  /*57a20*/  VIADD R58, R10, 0x80 ;  /* 0x000000800a3a7836 */ /* 0x000fe20000000000 */
[----:B------:R-:W3:Y:S02]  /*57a30*/  LDL.LU R96, [R1+0x28fc] ;  /* 0x0028fc0001607983 */ /* 0x000ee40000300800 */
[----:B------:R-:W-:Y:S01]  /*57a40*/  @P2 LOP3.LUT R28, R28, 0x10000000, RZ, 0xfc, !PT ;  /* 0x100000001c1c2812 */ /* 0x000fe200078efcff */
[----:B------:R-:W-:Y:S01]  /*57a50*/  VIADD R57, R10, 0x7f ;  /* 0x0000007f0a397836 */ /* 0x000fe20000000000 */
[----:B------:R-:W4:Y:S02]  /*57a60*/  LDL.LU R95, [R1+0x28f8] ;  /* 0x0028f800015f7983 */ /* 0x000f240000300800 */
[----:B------:R-:W-:Y:S01]  /*57a70*/  LOP3.LUT R28, R28, 0xf7ffffff, RZ, 0xc0, !PT ;  /* 0xf7ffffff1c1c7812 */ /* 0x000fe200078ec0ff */
[----:B------:R-:W-:Y:S01]  /*57a80*/  VIADD R56, R10, 0x7e ;  /* 0x0000007e0a387836 */ /* 0x000fe20000000000 */
[----:B------:R-:W3:Y:S02]  /*57a90*/  LDL.LU R94, [R1+0x28f4] ;  /* 0x0028f400015e7983 */ /* 0x000ee40000300800 */
[----:B------:R-:W-:-:S02]  /*57aa0*/  @P1 LOP3.LUT R28, R28, 0x8000000, RZ, 0xfc, !PT ;  /* 0x080000001c1c1812 */ /* 0x000fc400078efcff */
[----:B------:R-:W-:Y:S01]  /*57ab0*/  ISETP.GE.AND P1, PT, R3, UR9, PT ;  /* 0x0000000903007c0c */ /* 0x000fe2000bf26270 */
[----:B------:R-:W-:Y:S01]  /*57ac0*/  ULDC UR9, c[0x0][0x228] ;  /* 0x00008a0000097ab9 */ /* 0x000fe20000000800 */
[----:B------:R-:W-:Y:S01]  /*57ad0*/  VIADD R55, R10, 0x7d ;  /* 0x0000007d0a377836 */ /* 0x000fe20000000000 */
[----:B------:R-:W4:Y:S01]  /*57ae0*/  LDL.LU R93, [R1+0x28f0] ;  /* 0x0028f000015d7983 */ /* 0x000f220000300800 */
        /* <DEDUP_REMOVED lines=8> */
[----:B------:R-:W-:Y:S01]  /*57b70*/  VIADD R53, R10, 0x7b ;  /* 0x0000007b0a357836 */ /* 0x000fe20000000000 */
[----:B------:R-:W3:Y:S04]  /*57b80*/  LDL.LU R92, [R1+0x28ec] ;  /* 0x0028ec00015c7983 */ /* 0x000ee80000300800 */
[----:B------:R-:W-:Y:S01]  /*57b90*/  @P4 LOP3.LUT R28, R28, 0x4000000, RZ, 0xfc, !PT ;  /* 0x040000001c1c4812 */ /* 0x000fe200078efcff */
[----:B------:R-:W-:Y:S01]  /*57ba0*/  VIADD R52, R10, 0x7a ;  /* 0x0000007a0a347836 */ /* 0x000fe20000000000 */
[----:B------:R-:W-:Y:S01]  /*57bb0*/  ISETP.LT.AND P1, PT, R11, UR10, !P1 ;  /* 0x0000000a0b007c0c */ /* 0x000fe2000cf21270 */
[----:B------:R-:W-:Y:S01]  /*57bc0*/  ULDC UR10, c[0x0][0x228] ;  /* 0x00008a00000a7ab9 */ /* 0x000fe20000000800 */
[----:B------:R-:W-:Y:S01]  /*57bd0*/  LOP3.LUT R28, R28, 0xfdffffff, RZ, 0xc0, !PT ;  /* 0xfdffffff1c1c7812 */ /* 0x000fe200078ec0ff */
[----:B------:R-:W-:Y:S01]  /*57be0*/  VIADD R51, R10, 0x79 ;  /* 0x000000790a337836 */ /* 0x000fe20000000000 */
[----:B------:R-:W4:Y:S02]  /*57bf0*/  LDL.LU R91, [R1+0x28e8] ;  /* 0x0028e800015b7983 */ /* 0x000f240000300800 */
[----:B------:R-:W-:Y:S01]  /*57c00*/  @P3 LOP3.LUT R28, R28, 0x2000000, RZ, 0xfc, !PT ;  /* 0x020000001c1c3812 */ /* 0x000fe200078efcff */
[----:B------:R-:W-:Y:S01]  /*57c10*/  VIADD R50, R10, 0x78 ;  /* 0x000000780a327836 */ /* 0x000fe20000000000 */
[----:B------:R-:W3:Y:S02]  /*57c20*/  LDL.LU R90, [R1+0x28e4] ;  /* 0x0028e400015a7983 */ /* 0x000ee40000300800 */
        /* <DEDUP_REMOVED lines=9> */
[----:B------:R-:W-:-:S02]  /*57cc0*/  @P1 LOP3.LUT R28, R28, 0x800000, RZ, 0xfc, !PT ;  /* 0x008000001c1c1812 */ /* 0x000fc400078efcff */
[----:B------:R-:W-:Y:S01]  /*57cd0*/  ISETP.GE.AND P1, PT, R2, UR42, PT ;  /* 0x0000002a02007c0c */ /* 0x000fe2000bf26270 */
[----:B------:R-:W-:Y:S01]  /*57ce0*/  ULDC UR42, c[0x0][0x228] ;  /* 0x00008a00002a7ab9 */ /* 0x000fe20000000800 */
[----:B------:R-:W-:Y:S01]  /*57cf0*/  VIADD R46, R10, 0x74 ;  /* 0x000000740a2e7836 */ /* 0x000fe20000000000 */
[----:B------:R-:W3:Y:S01]  /*57d00*/  LDL.LU R86, [R1+0x28d4] ;  /* 0x0028d40001567983 */ /* 0x000ee20000300800 */
        /* <DEDUP_REMOVED lines=9> */
[----:B------:R-:W4:Y:S04]  /*57da0*/  LDL.LU R85, [R1+0x28d0] ;  /* 0x0028d00001557983 */ /* 0x000f280000300800 */
[----:B------:R-:W-:Y:S01]  /*57db0*/  @P4 LOP3.LUT R28, R28, 0x400000, RZ, 0xfc, !PT ;  /* 0x004000001c1c4812 */ /* 0x000fe200078efcff */
[----:B------:R-:W-:Y:S01]  /*57dc0*/  VIADD R43, R10, 0x71 ;  /* 0x000000710a2b7836 */ /* 0x000fe20000000000 */
[----:B------:R-:W-:Y:S01]  /*57dd0*/  ISETP.LT.AND P1, PT, R11, UR61, !P1 ;  /* 0x0000003d0b007c0c */ /* 0x000fe2000cf21270 */
[----:B------:R-:W-:Y:S01]  /*57de0*/  ULDC UR61, c[0x0][0x228] ;  /* 0x00008a00003d7ab9 */ /* 0x000fe20000000800 */
[----:B------:R-:W-:Y:S01]  /*57df0*/  LOP3.LUT R28, R28, 0xffdfffff, RZ, 0xc0, !PT ;  /* 0xffdfffff1c1c7812 */ /* 0x000fe200078ec0ff */
[----:B------:R-:W-:Y:S01]  /*57e00*/  VIADD R42, R10, 0x70 ;  /* 0x000000700a2a7836 */ /* 0x000fe20000000000 */
[----:B------:R-:W3:Y:S02]  /*57e10*/  LDL.LU R84, [R1+0x28cc] ;  /* 0x0028cc0001547983 */ /* 0x000ee40000300800 */
[----:B------:R-:W-:-:S02]  /*57e20*/  @P3 LOP3.LUT R28, R28, 0x200000, RZ, 0xfc, !PT ;  /* 0x002000001c1c3812 */ /* 0x000fc400078efcff */
[----:B------:R-:W4:Y:S02]  /*57e30*/  LDL.LU R83, [R1+0x28c8] ;  /* 0x0028c80001537983 */ /* 0x000f240000300800 */
[----:B------:R-:W-:Y:S01]  /*57e40*/  LOP3.LUT R28, R28, 0xffefffff, RZ, 0xc0, !PT ;  /* 0xffefffff1c1c7812 */ /* 0x000fe200078ec0ff */
[----:B------:R-:W-:Y:S01]  /*57e50*/  VIADD R41, R10, 0x6f ;  /* 0x0000006f0a297836 */ /* 0x000fe20000000000 */
[----:B------:R-:W3:Y:S02]  /*57e60*/  LDL.LU R82, [R1+0x28c4] ;  /* 0x0028c40001527983 */ /* 0x000ee40000300800 */
[----:B------:R-:W-:Y:S02]  /*57e70*/  @P2 LOP3.LUT R28, R28, 0x100000, RZ, 0xfc, !PT ;  /* 0x001000001c1c2812 */ /* 0x000fe400078efcff */
[----:B------:R-:W4:Y:S02]  /*57e80*/  LDL.LU R81, [R1+0x28c0] ;  /* 0x0028c00001517983 */ /* 0x000f240000300800 */
[----:B------:R-:W-:-:S02]  /*57e90*/  LOP3.LUT R28, R28, 0xfff7ffff, RZ, 0xc0, !PT ;  /* 0xfff7ffff1c1c7812 */ /* 0x000fc400078ec0ff */
[----:B------:R-:W3:Y:S02]  /*57ea0*/  LDL.LU R80, [R1+0x28bc] ;  /* 0x0028bc0001507983 */ /* 0x000ee40000300800 */
[----:B------:R-:W-:Y:S02]  /*57eb0*/  @P1 LOP3.LUT R28, R28, 0x80000, RZ, 0xfc, !PT ;  /* 0x000800001c1c1812 */ /* 0x000fe400078efcff */
[----:B------:R-:W-:Y:S01]  /*57ec0*/  ISETP.GE.AND P1, PT, R243, UR46, PT ;  /* 0x0000002ef3007c0c */ /* 0x000fe2000bf26270 */
[----:B------:R-:W-:Y:S01]  /*57ed0*/  ULDC UR46, c[0x0][0x228] ;  /* 0x00008a00002e7ab9 */ /* 0x000fe20000000800 */
[----:B------:R-:W4:Y:S02]  /*57ee0*/  LDL.LU R79, [R1+0x28b8] ;  /* 0x0028b800014f7983 */ /* 0x000f240000300800 */
[----:B------:R-:W-:Y:S01]  /*57ef0*/  ISETP.LT.AND P4, PT, R13, UR30, !P1 ;  /* 0x0000001e0d007c0c */ /* 0x000fe2000cf81270 */
[----:B------:R-:W-:Y:S01]  /*57f00*/  ULDC UR30, c[0x0][0x22c] ;  /* 0x00008b00001e7ab9 */ /* 0x000fe20000000800 */
[----:B------:R-:W-:Y:S01]  /*57f10*/  ISETP.LT.AND P3, PT, R14, UR31, !P1 ;  /* 0x0000001f0e007c0c */ /* 0x000fe2000cf61270 */
[----:B------:R-:W-:Y:S01]  /*57f20*/  ULDC UR31, c[0x0][0x228] ;  /* 0x00008a00001f7ab9 */ /* 0x000fe20000000800 */
[----:B------:R-:W-:Y:S01]  /*57f30*/  LOP3.LUT R28, R28, 0xfffbffff, RZ, 0xc0, !PT ;  /* 0xfffbffff1c1c7812 */ /* 0x000fe200078ec0ff */
[----:B------:R-:W3:Y:S01]  /*57f40*/  LDL.LU R78, [R1+0x28b4] ;  /* 0x0028b400014e7983 */ /* 0x000ee20000300800 */
[----:B------:R-:W-:Y:S01]  /*57f50*/  ISETP.LT.AND P2, PT, R12, UR32, !P1 ;  /* 0x000000200c007c0c */ /* 0x000fe2000cf41270 */
[----:B------:R-:W-:Y:S01]  /*57f60*/  ULDC UR32, c[0x0][0x228] ;  /* 0x00008a0000207ab9 */ /* 0x000fe20000000800 */
[----:B------:R-:W-:Y:S01]  /*57f70*/  LOP3.LUT R170, R170, 0xfffffdff, RZ, 0xc0, !PT ;  /* 0xfffffdffaaaa7812 */ /* 0x000fe200078ec0ff */
[----:B------:R-:W4:Y:S04]  /*57f80*/  LDL.LU R77, [R1+0x28b0] ;  /* 0x0028b000014d7983 */ /* 0x000f280000300800 */
[----:B------:R-:W-:Y:S01]  /*57f90*/  @P4 LOP3.LUT R28, R28, 0x40000, RZ, 0xfc, !PT ;  /* 0x000400001c1c4812 */ /* 0x000fe200078efcff */
[----:B------:R-:W3:Y:S03]  /*57fa0*/  LDL.LU R76, [R1+0x28ac] ;  /* 0x0028ac00014c7983 */ /* 0x000ee60000300800 */
[----:B------:R-:W-:Y:S01]  /*57fb0*/  LOP3.LUT R28, R28, 0xfffdffff, RZ, 0xc0, !PT ;  /* 0xfffdffff1c1c7812 */ /* 0x000fe200078ec0ff */
[----:B------:R-:W4:Y:S03]  /*57fc0*/  LDL.LU R75, [R1+0x28a8] ;  /* 0x0028a800014b7983 */ /* 0x000f260000300800 */
[----:B------:R-:W-:Y:S01]  /*57fd0*/  @P3 LOP3.LUT R28, R28, 0x20000, RZ, 0xfc, !PT ;  /* 0x000200001c1c3812 */ /* 0x000fe200078efcff */
[----:B------:R-:W3:Y:S01]  /*57fe0*/  LDL.LU R74, [R1+0x28a4] ;  /* 0x0028a400014a7983 */ /* 0x000ee20000300800 */
[----:B------:R-:W-:Y:S01]  /*57ff0*/  ISETP.LT.AND P1, PT, R11, UR33, !P1 ;  /* 0x000000210b007c0c */ /* 0x000fe2000cf21270 */
[----:B------:R-:W-:Y:S01]  /*58000*/  ULDC UR33, c[0x0][0x228] ;  /* 0x00008a0000217ab9 */ /* 0x000fe20000000800 */
[----:B------:R-:W-:Y:S01]  /*58010*/  LOP3.LUT R28, R28, 0xfffeffff, RZ, 0xc0, !PT ;  /* 0xfffeffff1c1c7812 */ /* 0x000fe200078ec0ff */
[----:B------:R-:W4:Y:S03]  /*58020*/  LDL.LU R73, [R1+0x28a0] ;  /* 0x0028a00001497983 */ /* 0x000f260000300800 */
[----:B------:R-:W-:Y:S01]  /*58030*/  @P2 LOP3.LUT R28, R28, 0x10000, RZ, 0xfc, !PT ;  /* 0x000100001c1c2812 */ /* 0x000fe200078efcff */
[----:B------:R-:W3:Y:S03]  /*58040*/  LDL.LU R72, [R1+0x289c] ;  /* 0x00289c0001487983 */ /* 0x000ee60000300800 */
[----:B------:R-:W-:Y:S01]  /*58050*/  LOP3.LUT R28, R28, 0xffff7fff, RZ, 0xc0, !PT ;  /* 0xffff7fff1c1c7812 */ /* 0x000fe200078ec0ff */
[----:B------:R-:W4:Y:S03]  /*58060*/  LDL.LU R71, [R1+0x2898] ;  /* 0x0028980001477983 */ /* 0x000f260000300800 */
[----:B------:R-:W-:Y:S01]  /*58070*/  @P1 LOP3.LUT R28, R28, 0x8000, RZ, 0xfc, !PT ;  /* 0x000080001c1c1812 */ /* 0x000fe200078efcff */
[----:B------:R-:W3:Y:S01]  /*58080*/  LDL.LU R69, [R1+0x2894] ;  /* 0x0028940001457983 */ /* 0x000ee20000300800 */
[----:B------:R-:W-:Y:S01]  /*58090*/  ISETP.GE.AND P1, PT, R242, UR39, PT ;  /* 0x00000027f2007c0c */ /* 0x000fe2000bf26270 */
[----:B------:R-:W-:Y:S01]  /*580a0*/  ULDC UR39, c[0x0][0x228] ;  /* 0x00008a0000277ab9 */ /* 0x000fe20000000800 */
[----:B------:R-:W-:Y:S01]  /*580b0*/  LOP3.LUT R28, R28, 0xffffbfff, RZ, 0xc0, !PT ;  /* 0xffffbfff1c1c7812 */ /* 0x000fe200078ec0ff */
[----:B------:R-:W3:Y:S01]  /*580c0*/  LDL.LU R9, [R1+0x2890] ;  /* 0x0028900001097983 */ /* 0x000ee20000300800 */
[----:B------:R-:W-:Y:S01]  /*580d0*/  ISETP.LT.AND P4, PT, R13, UR29, !P1 ;  /* 0x0000001d0d007c0c */ /* 0x000fe2000cf81270 */
[----:B------:R-:W-:Y:S01]  /*580e0*/  ULDC UR29, c[0x0][0x228] ;  /* 0x00008a00001d7ab9 */ /* 0x000fe20000000800 */
[----:B------:R-:W-:Y:S01]  /*580f0*/  ISETP.LT.AND P3, PT, R14, UR28, !P1 ;  /* 0x0000001c0e007c0c */ /* 0x000fe2000cf61270 */
[----:B------:R-:W-:Y:S01]  /*58100*/  ULDC UR28, c[0x0][0x228] ;  /* 0x00008a00001c7ab9 */ /* 0x000fe20000000800 */
[----:B------:R-:W-:Y:S01]  /*58110*/  ISETP.LT.AND P2, PT, R12, UR26, !P1 ;  /* 0x0000001a0c007c0c */ /* 0x000fe2000cf41270 */
[----:B------:R-:W-:Y:S01]  /*58120*/  ULDC UR26, c[0x0][0x228] ;  /* 0x00008a00001a7ab9 */ /* 0x000fe20000000800 */
[----:B------:R-:W3:Y:S01]  /*58130*/  LDL.LU R8, [R1+0x288c] ;  /* 0x00288c0001087983 */ /* 0x000ee20000300800 */
[----:B------:R-:W-:Y:S01]  /*58140*/  VIADD R40, R10, 0x6e ;  /* 0x0000006e0a287836 */ /* 0x000fe20000000000 */
[----:B------:R-:W-:Y:S05]  /*58150*/  BAR.SYNC.DEFER_BLOCKING 0x0 ;  /* 0x0000000000007b1d */ /* 0x000fea0000010000 */
[----:B------:R-:W-:-:S04]  /*58160*/  @P4 LOP3.LUT R28, R28, 0x4000, RZ, 0xfc, !PT ;  /* 0x000040001c1c4812 */ /* 0x000fc800078efcff */
[----:B------:R-:W-:Y:S01]  /*58170*/  LOP3.LUT R28, R28, 0xffffdfff, RZ, 0xc0, !PT ;  /* 0xffffdfff1c1c7812 */ /* 0x000fe200078ec0ff */
[----:B------:R-:W3:Y:S03]  /*58180*/  LDL.LU R7, [R1+0x2888] ;  /* 0x0028880001077983 */ /* 0x000ee60000300800 */
[----:B------:R-:W-:Y:S01]  /*58190*/  @P3 LOP3.LUT R28, R28, 0x2000, RZ, 0xfc, !PT ;  /* 0x000020001c1c3812 */ /* 0x000fe200078efcff */
[----:B------:R-:W3:Y:S01]  /*581a0*/  LDL.LU R6, [R1+0x2884] ;  /* 0x0028840001067983 */ /* 0x000ee20000300800 */
[----:B------:R-:W-:Y:S01]  /*581b0*/  ISETP.LT.AND P1, PT, R11, UR27, !P1 ;  /* 0x0000001b0b007c0c */ /* 0x000fe2000cf21270 */
[----:B------:R-:W-:Y:S01]  /*581c0*/  ULDC UR27, c[0x0][0x228] ;  /* 0x00008a00001b7ab9 */ /* 0x000fe20000000800 */
[----:B------:R-:W-:Y:S01]  /*581d0*/  LOP3.LUT R28, R28, 0xffffefff, RZ, 0xc0, !PT ;  /* 0xffffefff1c1c7812 */ /* 0x000fe200078ec0ff */
[----:B------:R-:W3:Y:S03]  /*581e0*/  LDL.LU R5, [R1+0x2880] ;  /* 0x0028800001057983 */ /* 0x000ee60000300800 */
[----:B------:R-:W-:Y:S01]  /*581f0*/  @P2 LOP3.LUT R28, R28, 0x1000, RZ, 0xfc, !PT ;  /* 0x000010001c1c2812 */ /* 0x000fe200078efcff */
[----:B------:R-:W3:Y:S03]  /*58200*/  LDL.LU R4, [R1+0x287c] ;  /* 0x00287c0001047983 */ /* 0x000ee60000300800 */
[----:B------:R-:W-:Y:S01]  /*58210*/  LOP3.LUT R28, R28, 0xfffff7ff, RZ, 0xc0, !PT ;  /* 0xfffff7ff1c1c7812 */ /* 0x000fe200078ec0ff */
[----:B------:R-:W3:Y:S03]  /*58220*/  LDL.LU R3, [R1+0x2878] ;  /* 0x0028780001037983 */ /* 0x000ee60000300800 */
[----:B------:R-:W-:Y:S01]  /*58230*/  @P1 LOP3.LUT R28, R28, 0x800, RZ, 0xfc, !PT ;  /* 0x000008001c1c1812 */ /* 0x000fe200078efcff */
[----:B------:R-:W3:Y:S01]  /*58240*/  LDL.LU R2, [R1+0x2874] ;  /* 0x0028740001027983 */ /* 0x000ee20000300800 */
[----:B------:R-:W-:-:S04]  /*58250*/  ISETP.GE.AND P1, PT, R241, UR4, PT ;  /* 0x00000004f1007c0c */ /* 0x000fc8000bf26270 */
[----:B------:R-:W-:Y:S01]  /*58260*/  ISETP.LT.AND P4, PT, R13, UR25, !P1 ;  /* 0x000000190d007c0c */ /* 0x000fe2000cf81270 */
[----:B------:R-:W-:Y:S01]  /*58270*/  ULDC UR25, c[0x0][0x228] ;  /* 0x00008a0000197ab9 */ /* 0x000fe20000000800 */
        /* <DEDUP_REMOVED lines=131> */
[----:B------:R-:W-:Y:S02]  /*58ab0*/  LOP3.LUT R27, R27, 0xffffefff, RZ, 0xc0, !PT ;  /* 0xffffefff1b1b7812 */ /* 0x000fe400078ec0ff */
        /* <DEDUP_REMOVED lines=17> */
[----:B------:R-:W-:Y:S02]  /*58bd0*/  LOP3.LUT R27, R27, 0xfffffeff, RZ, 0xc0, !PT ;  /* 0xfffffeff1b1b7812 */ /* 0x000fe400078ec0ff */
[----:B------:R-:W-:Y:S02]  /*58be0*/  ISETP.GE.AND P1, PT, R232, UR5, PT ;  /* 0x00000005e8007c0c */ /* 0x000fe4000bf26270 */
[----:B------:R-:W-:Y:S02]  /*58bf0*/  @P3 LOP3.LUT R27, R27, 0x100, RZ, 0xfc, !PT ;  /* 0x000001001b1b3812 */ /* 0x000fe400078efcff */
[----:B------:R-:W-:Y:S01]  /*58c00*/  ISETP.LT.AND P4, PT, R13, UR4, !P1 ;  /* 0x000000040d007c0c */ /* 0x000fe2000cf81270 */
[----:B------:R-:W-:Y:S01]  /*58c10*/  ULDC.64 UR4, c[0x0][0x228] ;  /* 0x00008a0000047ab9 */ /* 0x000fe20000000a00 */
        /* <DEDUP_REMOVED lines=21> */
[----:B------:R-:W-:Y:S01]  /*58d70*/  ISETP.LT.AND P2, PT, R12, UR9, !P1 ;  /* 0x000000090c007c0c */ /* 0x000fe2000cf41270 */
[----:B------:R-:W-:Y:S01]  /*58d80*/  ULDC.64 UR8, c[0x0][0x228] ;  /* 0x00008a0000087ab9 */ /* 0x000fe20000000a00 */
        /* <DEDUP_REMOVED lines=77> */
[----:B------:R-:W-:Y:S02]  /*59260*/  @P3 LOP3.LUT R26, R26, 0x10000, RZ, 0xfc, !PT ;  /* 0x000100001a1a3812 */ /* 0x000fe400078efcff */
[----:B------:R-:W-:Y:S01]  /*59270*/  ISETP.GE.AND P1, PT, R226, UR47, PT ;  /* 0x0000002fe2007c0c */ /* 0x000fe2000bf26270 */
[----:B------:R-:W-:Y:S01]  /*59280*/  ULDC UR47, c[0x0][0x228] ;  /* 0x00008a00002f7ab9 */ /* 0x000fe20000000800 */
[----:B------:R-:W-:-:S04]  /*59290*/  LOP3.LUT R26, R26, 0xffff7fff, RZ, 0xc0, !PT ;  /* 0xffff7fff1a1a7812 */ /* 0x000fc800078ec0ff */
[----:B------:R-:W-:Y:S02]  /*592a0*/  @P2 LOP3.LUT R26, R26, 0x8000, RZ, 0xfc, !PT ;  /* 0x000080001a1a2812 */ /* 0x000fe400078efcff */
        /* <DEDUP_REMOVED lines=16> */
[----:B------:R-:W-:Y:S01]  /*593b0*/  ULDC UR42, c[0x0][0x228] ;  /* 0x00008a00002a7ab9 */ /* 0x000fe20000000800 */
[----:B------:R-:W-:-:S04]  /*593c0*/  LOP3.LUT R26, R26, 0xfffff7ff, RZ, 0xc0, !PT ;  /* 0xfffff7ff1a1a7812 */ /* 0x000fc800078ec0ff */
        /* <DEDUP_REMOVED lines=44> */
[----:B------:R-:W-:Y:S01]  /*59690*/  ISETP.GE.AND P1, PT, R222, UR25, PT ;  /* 0x00000019de007c0c */ /* 0x000fe2000bf26270 */
[----:B------:R-:W-:-:S03]  /*596a0*/  ULDC UR25, c[0x0][0x228] ;  /* 0x00008a0000197ab9 */ /* 0x000fc60000000800 */
[----:B------:R-:W-:Y:S01]  /*596b0*/  ISETP.LT.AND P4, PT, R13, UR24, !P1 ;  /* 0x000000180d007c0c */ /* 0x000fe2000cf81270 */
[----:B------:R-:W-:Y:S01]  /*596c0*/  ULDC UR24, c[0x0][0x228] ;  /* 0x00008a0000187ab9 */ /* 0x000fe20000000800 */
        /* <DEDUP_REMOVED lines=8> */
[----:B------:R-:W-:Y:S02]  /*59750*/  ISETP.LT.AND P2, PT, R12, UR22, !P1 ;  /* 0x000000160c007c0c */ /* 0x000fe4000cf41270 */
        /* <DEDUP_REMOVED lines=201> */
[----:B------:R-:W-:-:S02]  /*5a3f0*/  ISETP.LT.AND P3, PT, R13, UR34, !P1 ;  /* 0x000000220d007c0c */ /* 0x000fc4000cf61270 */
        /* <DEDUP_REMOVED lines=32> */
[----:B------:R-:W-:Y:S02]  /*5a600*/  ISETP.GE.AND P1, PT, R208, UR35, PT ;  /* 0x00000023d0007c0c */ /* 0x000fe4000bf26270 */
[----:B------:R-:W-:-:S04]  /*5a610*/  LOP3.LUT R24, R24, 0xffffff7f, RZ, 0xc0, !PT ;  /* 0xffffff7f18187812 */ /* 0x000fc800078ec0ff */
[----:B------:R-:W-:Y:S02]  /*5a620*/  @P2 LOP3.LUT R24, R24, 0x80, RZ, 0xfc, !PT ;  /* 0x0000008018182812 */ /* 0x000fe400078efcff */
        /* <DEDUP_REMOVED lines=167> */
[----:B------:R-:W-:Y:S01]  /*5b0a0*/  ISETP.GE.AND P1, PT, R198, UR8, PT ;  /* 0x00000008c6007c0c */ /* 0x000fe2000bf26270 */
[----:B------:R-:W-:-:S03]  /*5b0b0*/  ULDC UR8, c[0x0][0x228] ;  /* 0x00008a0000087ab9 */ /* 0x000fc60000000800 */
[----:B------:R-:W-:Y:S02]  /*5b0c0*/  ISETP.LT.AND P4, PT, R13, UR5, !P1 ;  /* 0x000000050d007c0c */ /* 0x000fe4000cf81270 */
[----:B------:R-:W-:Y:S02]  /*5b0d0*/  LOP3.LUT R23, R23, 0xfffffffd, RZ, 0xc0, !PT ;  /* 0xfffffffd17177812 */ /* 0x000fe400078ec0ff */
[----:B------:R-:W-:Y:S02]  /*5b0e0*/  LOP3.LUT R22, R22, 0xbfffffff, RZ, 0xc0, !PT ;  /* 0xbfffffff16167812 */ /* 0x000fe400078ec0ff */
        /* <DEDUP_REMOVED lines=128> */
[----:B------:R-:W-:Y:S01]  /*5b8f0*/  ISETP.LT.AND P1, PT, R11, UR52, !P1 ;  /* 0x000000340b007c0c */ /* 0x000fe2000cf21270 */
[----:B------:R-:W-:-:S04]  /*5b900*/  ULDC UR52, c[0x0][0x228] ;  /* 0x00008a0000347ab9 */ /* 0x000fc80000000800 */
[----:B------:R-:W-:-:S04]  /*5b910*/  @P4 LOP3.LUT R22, R22, 0x4, RZ, 0xfc, !PT ;  /* 0x0000000416164812 */ /* 0x000fc800078efcff */
[----:B------:R-:W-:-:S04]  /*5b920*/  LOP3.LUT R22, R22, 0xfffffffd, RZ, 0xc0, !PT ;  /* 0xfffffffd16167812 */ /* 0x000fc800078ec0ff */
[----:B------:R-:W-:Y:S02]  /*5b930*/  @P3 LOP3.LUT R22, R22, 0x2, RZ, 0xfc, !PT ;  /* 0x0000000216163812 */ /* 0x000fe400078efcff */
[----:B------:R-:W-:Y:S02]  /*5b940*/  @P1 LOP3.LUT R21, R21, 0x80000000, RZ, 0xfc, !PT ;  /* 0x8000000015151812 */ /* 0x000fe400078efcff */
[----:B------:R-:W-:Y:S02]  /*5b950*/  LOP3.LUT R22, R22, 0xfffffffe, RZ, 0xc0, !PT ;  /* 0xfffffffe16167812 */ /* 0x000fe400078ec0ff */
[----:B------:R-:W-:Y:S02]  /*5b960*/  ISETP.GE.AND P1, PT, R190, UR35, PT ;  /* 0x00000023be007c0c */ /* 0x000fe4000bf26270 */
[----:B------:R-:W-:Y:S02]  /*5b970*/  @P2 LOP3.LUT R22, R22, 0x1, RZ, 0xfc, !PT ;  /* 0x0000000116162812 */ /* 0x000fe400078efcff */
[----:B------:R-:W-:Y:S01]  /*5b980*/  ISETP.LT.AND P2, PT, R13, UR34, !P1 ;  /* 0x000000220d007c0c */ /* 0x000fe2000cf41270 */
[----:B------:R-:W-:Y:S01]  /*5b990*/  ULDC.64 UR34, c[0x0][0x228] ;  /* 0x00008a0000227ab9 */ /* 0x000fe20000000a00 */
[----:B------:R-:W-:Y:S01]  /*5b9a0*/  ISETP.LT.AND P4, PT, R14, UR55, !P1 ;  /* 0x000000370e007c0c */ /* 0x000fe2000cf81270 */
[----:B------:R-:W-:Y:S01]  /*5b9b0*/  ULDC UR55, c[0x0][0x228] ;  /* 0x00008a0000377ab9 */ /* 0x000fe20000000800 */
[----:B------:R-:W-:-:S02]  /*5b9c0*/  LOP3.LUT R21, R21, 0xbfffffff, RZ, 0xc0, !PT ;  /* 0xbfffffff15157812 */ /* 0x000fc400078ec0ff */
        /* <DEDUP_REMOVED lines=136> */
[----:B------:R-:W-:Y:S02]  /*5c250*/  ISETP.LT.AND P3, PT, R14, UR19, !P1 ;  /* 0x000000130e007c0c */ /* 0x000fe4000cf61270 */
        /* <DEDUP_REMOVED lines=260> */
[----:B------:R-:W-:Y:S02]  /*5d2a0*/  LOP3.LUT R19, R19, 0xfffffffb, RZ, 0xc0, !PT ;  /* 0xfffffffb13137812 */ /* 0x000fe400078ec0ff */
[----:B------:R-:W-:Y:S01]  /*5d2b0*/  ISETP.LT.AND P4, PT, R14, UR61, !P1 ;  /* 0x0000003d0e007c0c */ /* 0x000fe2000cf81270 */
[----:B------:R-:W-:-:S08]  /*5d2c0*/  ULDC UR61, c[0x0][0x22c] ;  /* 0x00008b00003d7ab9 */ /* 0x000fd00000000800 */
[----:B------:R-:W-:Y:S02]  /*5d2d0*/  @P2 LOP3.LUT R19, R19, 0x4, RZ, 0xfc, !PT ;  /* 0x0000000413132812 */ /* 0x000fe400078efcff */
[----:B------:R-:W-:Y:S01]  /*5d2e0*/  ISETP.LT.AND P2, PT, R11, UR40, !P1 ;  /* 0x000000280b007c0c */ /* 0x000fe2000cf41270 */
[----:B------:R-:W-:Y:S01]  /*5d2f0*/  ULDC UR40, c[0x0][0x228] ;  /* 0x00008a0000287ab9 */ /* 0x000fe20000000800 */
[----:B------:R-:W-:Y:S01]  /*5d300*/  ISETP.LT.AND P3, PT, R12, UR33, !P1 ;  /* 0x000000210c007c0c */ /* 0x000fe2000cf61270 */
[----:B------:R-:W-:Y:S01]  /*5d310*/  ULDC UR33, c[0x0][0x228] ;  /* 0x00008a0000217ab9 */ /* 0x000fe20000000800 */
[----:B------:R-:W-:Y:S01]  /*5d320*/  ISETP.GE.AND P1, PT, R65, UR31, PT ;  /* 0x0000001f41007c0c */ /* 0x000fe2000bf26270 */
[----:B------:R-:W-:Y:S01]  /*5d330*/  ULDC UR31, c[0x0][0x22c] ;  /* 0x00008b00001f7ab9 */ /* 0x000fe20000000800 */
[----:B------:R-:W-:-:S07]  /*5d340*/  LOP3.LUT R19, R19, 0xfffffffd, RZ, 0xc0, !PT ;  /* 0xfffffffd13137812 */ /* 0x000fce00078ec0ff */
[----:B------:R-:W-:Y:S02]  /*5d350*/  @P2 LOP3.LUT R18, R18, 0x80000000, RZ, 0xfc, !PT ;  /* 0x8000000012122812 */ /* 0x000fe400078efcff */
[----:B------:R-:W-:Y:S01]  /*5d360*/  ISETP.LT.AND P2, PT, R13, UR30, !P1 ;  /* 0x0000001e0d007c0c */ /* 0x000fe2000cf41270 */
[----:B------:R-:W-:Y:S01]  /*5d370*/  ULDC UR30, c[0x0][0x228] ;  /* 0x00008a00001e7ab9 */ /* 0x000fe20000000800 */
[----:B------:R-:W-:Y:S02]  /*5d380*/  @P4 LOP3.LUT R19, R19, 0x2, RZ, 0xfc, !PT ;  /* 0x0000000213134812 */ /* 0x000fe400078efcff */
[----:B------:R-:W-:Y:S01]  /*5d390*/  ISETP.LT.AND P4, PT, R14, UR29, !P1 ;  /* 0x0000001d0e007c0c */ /* 0x000fe2000cf81270 */
[----:B------:R-:W-:Y:S01]  /*5d3a0*/  ULDC UR29, c[0x0][0x228] ;  /* 0x00008a00001d7ab9 */ /* 0x000fe20000000800 */
[----:B------:R-:W-:Y:S02]  /*5d3b0*/  LOP3.LUT R18, R18, 0xbfffffff, RZ, 0xc0, !PT ;  /* 0xbfffffff12127812 */ /* 0x000fe400078ec0ff */
[----:B------:R-:W-:-:S05]  /*5d3c0*/  LOP3.LUT R19, R19, 0xfffffffe, RZ, 0xc0, !PT ;  /* 0xfffffffe13137812 */ /* 0x000fca00078ec0ff */
        /* <DEDUP_REMOVED lines=16> */
[----:B------:R-:W-:Y:S02]  /*5d4d0*/  ISETP.LT.AND P3, PT, R14, UR23, !P1 ;  /* 0x000000170e007c0c */ /* 0x000fe4000cf61270 */
        /* <DEDUP_REMOVED lines=76> */
[----:B------:R-:W-:Y:S02]  /*5d9a0*/  ISETP.LT.AND P2, PT, R11, UR20, !P1 ;  /* 0x000000140b007c0c */ /* 0x000fe4000cf41270 */
[----:B------:R-:W-:Y:S02]  /*5d9b0*/  LOP3.LUT R18, R18, 0xfffffeff, RZ, 0xc0, !PT ;  /* 0xfffffeff12127812 */ /* 0x000fe400078ec0ff */
[----:B------:R-:W-:Y:S02]  /*5d9c0*/  ISETP.GE.AND P1, PT, R59, UR11, PT ;  /* 0x0000000b3b007c0c */ /* 0x000fe4000bf26270 */
[----:B------:R-:W-:Y:S02]  /*5d9d0*/  @P3 LOP3.LUT R18, R18, 0x100, RZ, 0xfc, !PT ;  /* 0x0000010012123812 */ /* 0x000fe400078efcff */
[----:B------:R-:W-:Y:S01]  /*5d9e0*/  ISETP.LT.AND P4, PT, R13, UR10, !P1 ;  /* 0x0000000a0d007c0c */ /* 0x000fe2000cf81270 */
[----:B------:R-:W-:Y:S01]  /*5d9f0*/  ULDC.64 UR10, c[0x0][0x228] ;  /* 0x00008a00000a7ab9 */ /* 0x000fe20000000a00 */
[----:B------:R-:W-:-:S04]  /*5da00*/  LOP3.LUT R18, R18, 0xffffff7f, RZ, 0xc0, !PT ;  /* 0xffffff7f12127812 */ /* 0x000fc800078ec0ff */
[----:B------:R-:W-:Y:S02]  /*5da10*/  @P2 LOP3.LUT R18, R18, 0x80, RZ, 0xfc, !PT ;  /* 0x0000008012122812 */ /* 0x000fe400078efcff */
[----:B------:R-:W-:Y:S02]  /*5da20*/  ISETP.LT.AND P3, PT, R14, UR27, !P1 ;  /* 0x0000001b0e007c0c */ /* 0x000fe4000cf61270 */
[----:B------:R-:W-:Y:S01]  /*5da30*/  @P0 LOP3.LUT R170, R170, 0x200, RZ, 0xfc, !PT ;  /* 0x00000200aaaa0812 */ /* 0x000fe200078efcff */
[----:B------:R-:W-:Y:S01]  /*5da40*/  STL [R1+0x2894], R167 ;  /* 0x002894a701007387 */ /* 0x000fe20000100800 */
[----:B------:R-:W-:Y:S01]  /*5da50*/  LOP3.LUT R18, R18, 0xffffffbf, RZ, 0xc0, !PT ;  /* 0xffffffbf12127812 */ /* 0x000fe200078ec0ff */
[----:B------:R-:W-:-:S03]  /*5da60*/  ULDC UR27, c[0x0][0x228] ;  /* 0x00008a00001b7ab9 */ /* 0x000fc60000000800 */
[----:B------:R-:W-:Y:S02]  /*5da70*/  @P4 LOP3.LUT R18, R18, 0x40, RZ, 0xfc, !PT ;  /* 0x0000004012124812 */ /* 0x000fe400078efcff */
[----:B------:R-:W-:Y:S01]  /*5da80*/  ISETP.LT.AND P2, PT, R12, UR26, !P1 ;  /* 0x0000001a0c007c0c */ /* 0x000fe2000cf41270 */
[----:B------:R-:W-:Y:S01]  /*5da90*/  STL [R1+0x2884], R168 ;  /* 0x002884a801007387 */ /* 0x000fe20000100800 */
        /* <DEDUP_REMOVED lines=13> */
[----:B------:R-:W-:Y:S01]  /*5db70*/  ISETP.LT.AND P4, PT, R14, UR38, !P1 ;  /* 0x000000260e007c0c */ /* 0x000fe2000cf81270 */
[----:B------:R-:W-:Y:S01]  /*5db80*/  ULDC UR38, c[0x0][0x22c] ;  /* 0x00008b0000267ab9 */ /* 0x000fe20000000800 */
[----:B------:R-:W-:Y:S02]  /*5db90*/  LOP3.LUT R18, R18, 0xfffffffb, RZ, 0xc0, !PT ;  /* 0xfffffffb12127812 */ /* 0x000fe400078ec0ff */
[----:B------:R-:W-:-:S07]  /*5dba0*/  ISETP.LT.AND P3, PT, R12, UR37, !P1 ;  /* 0x000000250c007c0c */ /* 0x000fce000cf61270 */
        /* <DEDUP_REMOVED lines=9> */
[----:B------:R-:W-:-:S03]  /*5dc40*/  LOP3.LUT R18, R18, 0xfffffffe, RZ, 0xc0, !PT ;  /* 0xfffffffe12127812 */ /* 0x000fc600078ec0ff */
[----:B------:R-:W-:Y:S02]  /*5dc50*/  @P2 LOP3.LUT R17, R17, 0x80000000, RZ, 0xfc, !PT ;  /* 0x8000000011112812 */ /* 0x000fe400078efcff */
        /* <DEDUP_REMOVED lines=19> */
[----:B------:R-:W-:Y:S01]  /*5dd90*/  STL [R1+0x2880], R170 ;  /* 0x002880aa01007387 */ /* 0x000fe20000100800 */
[----:B------:R-:W-:Y:S01]  /*5dda0*/  ISETP.LT.AND P3, PT, R14, UR45, !P1 ;  /* 0x0000002d0e007c0c */ /* 0x000fe2000cf61270 */
[----:B------:R-:W-:Y:S01]  /*5ddb0*/  ULDC UR45, c[0x0][0x228] ;  /* 0x00008a00002d7ab9 */ /* 0x000fe20000000800 */
[----:B------:R-:W-:Y:S01]  /*5ddc0*/  LOP3.LUT R17, R17, 0xfbffffff, RZ, 0xc0, !PT ;  /* 0xfbffffff11117812 */ /* 0x000fe200078ec0ff */
[----:B--2---:R1:W-:Y:S01]  /*5ddd0*/  STSM.16.M88.4 [R152], R36 ;  /* 0x0000002498007844 */ /* 0x0043e20000000200 */
[----:B------:R-:W-:Y:S01]  /*5dde0*/  ISETP.LT.AND P2, PT, R12, UR46, !P1 ;  /* 0x0000002e0c007c0c */ /* 0x000fe2000cf41270 */
[----:B------:R-:W-:Y:S01]  /*5ddf0*/  ULDC UR46, c[0x0][0x22c] ;  /* 0x00008b00002e7ab9 */ /* 0x000fe20000000800 */
[----:B------:R-:W-:-:S05]  /*5de00*/  ULDC UR44, c[0x0][0x228] ;  /* 0x00008a00002c7ab9 */ /* 0x000fca0000000800 */
        /* <DEDUP_REMOVED lines=30> */
[----:B------:R-:W-:Y:S02]  /*5dff0*/  ISETP.LT.AND P3, PT, R14, UR57, !P1 ;  /* 0x000000390e007c0c */ /* 0x000fe4000cf61270 */
[----:B------:R-:W-:Y:S01]  /*5e000*/  LOP3.LUT R17, R17, 0xfffbffff, RZ, 0xc0, !PT ;  /* 0xfffbffff11117812 */ /* 0x000fe200078ec0ff */
[----:B-1----:R-:W-:Y:S01]  /*5e010*/  VIADD R39, R10, 0x6d ;  /* 0x0000006d0a277836 */ /* 0x002fe20000000000 */
[----:B------:R-:W-:Y:S01]  /*5e020*/  ISETP.LT.AND P2, PT, R12, UR56, !P1 ;  /* 0x000000380c007c0c */ /* 0x000fe2000cf41270 */
[----:B------:R-:W-:Y:S01]  /*5e030*/  VIADD R38, R10, 0x6c ;  /* 0x0000006c0a267836 */ /* 0x000fe20000000000 */
[----:B------:R-:W-:-:S05]  /*5e040*/  ULDC UR57, c[0x0][0x22c] ;  /* 0x00008b0000397ab9 */ /* 0x000fca0000000800 */
        /* <DEDUP_REMOVED lines=16> */
[----:B------:R-:W-:Y:S01]  /*5e150*/  VIADD R36, R10, 0x6a ;  /* 0x0000006a0a247836 */ /* 0x000fe20000000000 */
[----:B------:R-:W-:Y:S01]  /*5e160*/  LOP3.LUT R17, R17, 0xffffbfff, RZ, 0xc0, !PT ;  /* 0xffffbfff11117812 */ /* 0x000fe200078ec0ff */
[----:B------:R-:W-:Y:S01]  /*5e170*/  BAR.SYNC.DEFER_BLOCKING 0x0 ;  /* 0x0000000000007b1d */ /* 0x000fe20000010000 */
[----:B------:R-:W-:Y:S01]  /*5e180*/  ISETP.LT.AND P2, PT, R12, UR58, !P1 ;  /* 0x0000003a0c007c0c */ /* 0x000fe2000cf41270 */
[----:B------:R-:W-:Y:S02]  /*5e190*/  IMAD.MOV.U32 R54, RZ, RZ, R145 ;  /* 0x000000ffff367224 */ /* 0x000fe400078e0091 */
[----:B------:R-:W-:Y:S02]  /*5e1a0*/  IMAD.MOV.U32 R55, RZ, RZ, R147 ;  /* 0x000000ffff377224 */ /* 0x000fe400078e0093 */
[C---:B------:R-:W-:Y:S01]  /*5e1b0*/  VIADD R35, R10.reuse, 0x69 ;  /* 0x000000690a237836 */ /* 0x040fe20000000000 */
[----:B------:R-:W-:Y:S01]  /*5e1c0*/  ULDC UR59, c[0x0][0x228] ;  /* 0x00008a00003b7ab9 */ /* 0x000fe20000000800 */
[----:B------:R-:W-:Y:S01]  /*5e1d0*/  @P4 LOP3.LUT R17, R17, 0x4000, RZ, 0xfc, !PT ;  /* 0x0000400011114812 */ /* 0x000fe200078efcff */
[----:B------:R-:W-:Y:S01]  /*5e1e0*/  VIADD R34, R10, 0x68 ;  /* 0x000000680a227836 */ /* 0x000fe20000000000 */
        /* <DEDUP_REMOVED lines=146> */
[----:B------:R-:W-:Y:S01]  /*5eb10*/  ULDC UR60, c[0x0][0x228] ;  /* 0x00008a00003c7ab9 */ /* 0x000fe20000000800 */
[----:B------:R-:W-:Y:S01]  /*5eb20*/  LOP3.LUT R16, R16, 0xfffffbff, RZ, 0xc0, !PT ;  /* 0xfffffbff10107812 */ /* 0x000fe200078ec0ff */
[----:B------:R-:W1:Y:S01]  /*5eb30*/  LDS.128 R44, [R0] ;  /* 0x00000000002c7984 */ /* 0x000e620000000c00 */
[----:B------:R-:W-:Y:S01]  /*5eb40*/  BAR.SYNC.DEFER_BLOCKING 0x0 ;  /* 0x0000000000007b1d */ /* 0x000fe20000010000 */
[----:B------:R-:W-:Y:S02]  /*5eb50*/  ISETP.LT.AND P2, PT, R13, UR61, !P1 ;  /* 0x0000003d0d007c0c */ /* 0x000fe4000cf41270 */
[----:B------:R-:W-:-:S03]  /*5eb60*/  ISETP.LT.AND P4, PT, R14, UR4, !P1 ;  /* 0x000000040e007c0c */ /* 0x000fc6000cf81270 */
[----:B------:R-:W-:-:S08]  /*5eb70*/  ULDC UR61, c[0x0][0x228] ;  /* 0x00008a00003d7ab9 */ /* 0x000fd00000000800 */
[----:B------:R-:W-:Y:S02]  /*5eb80*/  @P2 LOP3.LUT R16, R16, 0x400, RZ, 0xfc, !PT ;  /* 0x0000040010102812 */ /* 0x000fe400078efcff */
[----:B------:R-:W-:Y:S02]  /*5eb90*/  ISETP.LT.AND P2, PT, R12, UR61, !P1 ;  /* 0x0000003d0c007c0c */ /* 0x000fe4000cf41270 */
[----:B------:R-:W-:-:S04]  /*5eba0*/  LOP3.LUT R16, R16, 0xfffffdff, RZ, 0xc0, !PT ;  /* 0xfffffdff10107812 */ /* 0x000fc800078ec0ff */
[----:B------:R-:W-:Y:S02]  /*5ebb0*/  @P4 LOP3.LUT R16, R16, 0x200, RZ, 0xfc, !PT ;  /* 0x0000020010104812 */ /* 0x000fe400078efcff */
[----:B------:R-:W-:Y:S02]  /*5ebc0*/  ISETP.LT.AND P3, PT, R11, UR60, !P1 ;  /* 0x0000003c0b007c0c */ /* 0x000fe4000cf61270 */
[----:B------:R-:W-:Y:S02]  /*5ebd0*/  LOP3.LUT R16, R16, 0xfffffeff, RZ, 0xc0, !PT ;  /* 0xfffffeff10107812 */ /* 0x000fe400078ec0ff */
[----:B------:R-:W-:Y:S02]  /*5ebe0*/  ISETP.GE.AND P1, PT, R43, UR33, PT ;  /* 0x000000212b007c0c */ /* 0x000fe4000bf26270 */
[----:B------:R-:W-:Y:S02]  /*5ebf0*/  @P2 LOP3.LUT R16, R16, 0x100, RZ, 0xfc, !PT ;  /* 0x0000010010102812 */ /* 0x000fe400078efcff */
[----:B------:R-:W-:-:S02]  /*5ec00*/  ISETP.LT.AND P2, PT, R13, UR32, !P1 ;  /* 0x000000200d007c0c */ /* 0x000fc4000cf41270 */
[----:B------:R-:W-:-:S04]  /*5ec10*/  LOP3.LUT R16, R16, 0xffffff7f, RZ, 0xc0, !PT ;  /* 0xffffff7f10107812 */ /* 0x000fc800078ec0ff */
[----:B------:R-:W-:Y:S02]  /*5ec20*/  @P3 LOP3.LUT R16, R16, 0x80, RZ, 0xfc, !PT ;  /* 0x0000008010103812 */ /* 0x000fe400078efcff */
[----:B------:R-:W-:Y:S02]  /*5ec30*/  ISETP.LT.AND P4, PT, R14, UR13, !P1 ;  /* 0x0000000d0e007c0c */ /* 0x000fe4000cf81270 */
[----:B------:R-:W-:-:S04]  /*5ec40*/  LOP3.LUT R16, R16, 0xffffffbf, RZ, 0xc0, !PT ;  /* 0xffffffbf10107812 */ /* 0x000fc800078ec0ff */
[----:B------:R-:W-:Y:S02]  /*5ec50*/  @P2 LOP3.LUT R16, R16, 0x40, RZ, 0xfc, !PT ;  /* 0x0000004010102812 */ /* 0x000fe400078efcff */
[----:B------:R-:W-:Y:S02]  /*5ec60*/  ISETP.LT.AND P3, PT, R12, UR11, !P1 ;  /* 0x0000000b0c007c0c */ /* 0x000fe4000cf61270 */
[----:B------:R-:W-:-:S04]  /*5ec70*/  LOP3.LUT R16, R16, 0xffffffdf, RZ, 0xc0, !PT ;  /* 0xffffffdf10107812 */ /* 0x000fc800078ec0ff */
[----:B------:R-:W-:Y:S02]  /*5ec80*/  @P4 LOP3.LUT R16, R16, 0x20, RZ, 0xfc, !PT ;  /* 0x0000002010104812 */ /* 0x000fe400078efcff */
[----:B------:R-:W-:Y:S01]  /*5ec90*/  ISETP.LT.AND P2, PT, R11, UR10, !P1 ;  /* 0x0000000a0b007c0c */ /* 0x000fe2000cf41270 */
[----:B----4-:R-:W-:Y:S01]  /*5eca0*/  IMAD.MOV.U32 R43, RZ, RZ, R71 ;  /* 0x000000ffff2b7224 */ /* 0x010fe200078e0047 */
[----:B------:R-:W-:Y:S01]  /*5ecb0*/  LOP3.LUT R16, R16, 0xffffffef, RZ, 0xc0, !PT ;  /* 0xffffffef10107812 */ /* 0x000fe200078ec0ff */
[----:B------:R-:W-:Y:S01]  /*5ecc0*/  ULDC.64 UR10, c[0x0][0x228] ;  /* 0x00008a00000a7ab9 */ /* 0x000fe20000000a00 */
[----:B------:R-:W-:Y:S02]  /*5ecd0*/  ISETP.GE.AND P1, PT, R42, UR8, PT ;  /* 0x000000082a007c0c */ /* 0x000fe4000bf26270 */
[----:B------:R-:W-:Y:S01]  /*5ece0*/  @P3 LOP3.LUT R16, R16, 0x10, RZ, 0xfc, !PT ;  /* 0x0000001010103812 */ /* 0x000fe200078efcff */
[----:B---3--:R-:W-:Y:S01]  /*5ecf0*/  IMAD.MOV.U32 R42, RZ, RZ, R69 ;  /* 0x000000ffff2a7224 */ /* 0x008fe200078e0045 */
[----:B------:R-:W-:Y:S01]  /*5ed00*/  ISETP.LT.AND P3, PT, R13, UR5, !P1 ;  /* 0x000000050d007c0c */ /* 0x000fe2000cf61270 */
[----:B------:R-:W-:Y:S01]  /*5ed10*/  ULDC.64 UR4, c[0x0][0x228] ;  /* 0x00008a0000047ab9 */ /* 0x000fe20000000a00 */
[----:B------:R-:W-:Y:S01]  /*5ed20*/  LOP3.LUT R16, R16, 0xfffffff7, RZ, 0xc0, !PT ;  /* 0xfffffff710107812 */ /* 0x000fe200078ec0ff */
[----:B------:R-:W-:-:S03]  /*5ed30*/  ULDC UR8, c[0x0][0x228] ;  /* 0x00008a0000087ab9 */ /* 0x000fc60000000800 */
[----:B------:R-:W-:Y:S02]  /*5ed40*/  @P2 LOP3.LUT R16, R16, 0x8, RZ, 0xfc, !PT ;  /* 0x0000000810102812 */ /* 0x000fe400078efcff */
[----:B------:R-:W-:Y:S02]  /*5ed50*/  ISETP.LT.AND P4, PT, R14, UR16, !P1 ;  /* 0x000000100e007c0c */ /* 0x000fe4000cf81270 */
[----:B------:R-:W-:-:S04]  /*5ed60*/  LOP3.LUT R16, R16, 0xfffffffb, RZ, 0xc0, !PT ;  /* 0xfffffffb10107812 */ /* 0x000fc800078ec0ff */
[----:B------:R-:W-:Y:S02]  /*5ed70*/  @P3 LOP3.LUT R16, R16, 0x4, RZ, 0xfc, !PT ;  /* 0x0000000410103812 */ /* 0x000fe400078efcff */
[----:B------:R-:W-:Y:S02]  /*5ed80*/  ISETP.LT.AND P2, PT, R12, UR15, !P1 ;  /* 0x0000000f0c007c0c */ /* 0x000fe4000cf41270 */
[----:B------:R-:W-:Y:S02]  /*5ed90*/  LOP3.LUT R16, R16, 0xfffffffd, RZ, 0xc0, !PT ;  /* 0xfffffffd10107812 */ /* 0x000fe400078ec0ff */
[----:B------:R-:W-:Y:S02]  /*5eda0*/  ISETP.LT.AND P3, PT, R11, UR14, !P1 ;  /* 0x0000000e0b007c0c */ /* 0x000fe4000cf61270 */
[----:B------:R-:W-:Y:S02]  /*5edb0*/  @P4 LOP3.LUT R16, R16, 0x2, RZ, 0xfc, !PT ;  /* 0x0000000210104812 */ /* 0x000fe400078efcff */
[----:B------:R-:W-:-:S02]  /*5edc0*/  ISETP.GE.AND P1, PT, R41, UR19, PT ;  /* 0x0000001329007c0c */ /* 0x000fc4000bf26270 */
[----:B------:R-:W-:-:S04]  /*5edd0*/  LOP3.LUT R16, R16, 0xfffffffe, RZ, 0xc0, !PT ;  /* 0xfffffffe10107812 */ /* 0x000fc800078ec0ff */
[----:B------:R-:W-:Y:S02]  /*5ede0*/  @P2 LOP3.LUT R16, R16, 0x1, RZ, 0xfc, !PT ;  /* 0x0000000110102812 */ /* 0x000fe400078efcff */
[----:B------:R-:W-:Y:S02]  /*5edf0*/  ISETP.LT.AND P2, PT, R13, UR18, !P1 ;  /* 0x000000120d007c0c */ /* 0x000fe4000cf41270 */
[----:B------:R-:W-:-:S04]  /*5ee00*/  @P3 LOP3.LUT R15, R15, 0x80000000, RZ, 0xfc, !PT ;  /* 0x800000000f0f3812 */ /* 0x000fc800078efcff */
[----:B------:R-:W-:Y:S02]  /*5ee10*/  LOP3.LUT R15, R15, 0xbfffffff, RZ, 0xc0, !PT ;  /* 0xbfffffff0f0f7812 */ /* 0x000fe400078ec0ff */
[----:B------:R-:W-:Y:S02]  /*5ee20*/  ISETP.LT.AND P4, PT, R14, UR17, !P1 ;  /* 0x000000110e007c0c */ /* 0x000fe4000cf81270 */
[----:B------:R-:W-:-:S03]  /*5ee30*/  ISETP.LT.AND P3, PT, R12, UR54, !P1 ;  /* 0x000000360c007c0c */ /* 0x000fc6000cf61270 */
[----:B------:R-:W-:Y:S02]  /*5ee40*/  @P2 LOP3.LUT R15, R15, 0x40000000, RZ, 0xfc, !PT ;  /* 0x400000000f0f2812 */ /* 0x000fe400078efcff */
[----:B------:R-:W-:Y:S02]  /*5ee50*/  ISETP.LT.AND P2, PT, R11, UR53, !P1 ;  /* 0x000000350b007c0c */ /* 0x000fe4000cf41270 */
[----:B------:R-:W-:Y:S02]  /*5ee60*/  ISETP.GE.AND P1, PT, R40, UR35, PT ;  /* 0x0000002328007c0c */ /* 0x000fe4000bf26270 */
[----:B------:R-:W2:Y:S04]  /*5ee70*/  LDL.LU R40, [R1+0x2b4] ;  /* 0x0002b40001287983 */ /* 0x000ea80000300800 */
[----:B------:R-:W2:Y:S01]  /*5ee80*/  LDL.LU R41, [R1+0x2bc] ;  /* 0x0002bc0001297983 */ /* 0x000ea20000300800 */
[----:B------:R-:W-:-:S04]  /*5ee90*/  LOP3.LUT R15, R15, 0xdfffffff, RZ, 0xc0, !PT ;  /* 0xdfffffff0f0f7812 */ /* 0x000fc800078ec0ff */
[----:B------:R-:W-:-:S04]  /*5eea0*/  @P4 LOP3.LUT R15, R15, 0x20000000, RZ, 0xfc, !PT ;  /* 0x200000000f0f4812 */ /* 0x000fc800078efcff */
[----:B------:R-:W-:-:S04]  /*5eeb0*/  LOP3.LUT R15, R15, 0xf7ffffff, RZ, 0xc0, !PT ;  /* 0xf7ffffff0f0f7812 */ /* 0x000fc800078ec0ff */
[----:B------:R-:W-:-:S04]  /*5eec0*/  LOP3.LUT R15, R15, 0xefffffff, RZ, 0xc0, !PT ;  /* 0xefffffff0f0f7812 */ /* 0x000fc800078ec0ff */
[----:B------:R-:W-:Y:S02]  /*5eed0*/  @P3 LOP3.LUT R15, R15, 0x10000000, RZ, 0xfc, !PT ;  /* 0x100000000f0f3812 */ /* 0x000fe400078efcff */
[----:B------:R-:W-:Y:S02]  /*5eee0*/  ISETP.LT.AND P3, PT, R13, UR34, !P1 ;  /* 0x000000220d007c0c */ /* 0x000fe4000cf61270 */
[----:B------:R-:W-:Y:S02]  /*5eef0*/  @P2 LOP3.LUT R15, R15, 0x8000000, RZ, 0xfc, !PT ;  /* 0x080000000f0f2812 */ /* 0x000fe400078efcff */
[----:B------:R-:W-:Y:S02]  /*5ef00*/  ISETP.LT.AND P4, PT, R14, UR52, !P1 ;  /* 0x000000340e007c0c */ /* 0x000fe4000cf81270 */
[----:B------:R-:W-:Y:S02]  /*5ef10*/  LOP3.LUT R15, R15, 0xfbffffff, RZ, 0xc0, !PT ;  /* 0xfbffffff0f0f7812 */ /* 0x000fe400078ec0ff */
[----:B------:R-:W-:-:S05]  /*5ef20*/  ISETP.LT.AND P2, PT, R12, UR51, !P1 ;  /* 0x000000330c007c0c */ /* 0x000fca000cf41270 */
[----:B------:R-:W-:-:S04]  /*5ef30*/  @P3 LOP3.LUT R15, R15, 0x4000000, RZ, 0xfc, !PT ;  /* 0x040000000f0f3812 */ /* 0x000fc800078efcff */
        /* <DEDUP_REMOVED lines=34> */
[----:B------:R-:W-:-:S04]  /*5f160*/  @P3 LOP3.LUT R15, R15, 0x8000, RZ, 0xfc, !PT ;  /* 0x000080000f0f3812 */ /* 0x000fc800078efcff */
[----:B------:R-:W-:Y:S02]  /*5f170*/  LOP3.LUT R15, R15, 0xffffbfff, RZ, 0xc0, !PT ;  /* 0xffffbfff0f0f7812 */ /* 0x000fe400078ec0ff */
[----:B------:R-:W-:Y:S02]  /*5f180*/  ISETP.LT.AND P4, PT, R14, UR29, !P1 ;  /* 0x0000001d0e007c0c */ /* 0x000fe4000cf81270 */
[----:B------:R-:W-:Y:S02]  /*5f190*/  @P2 LOP3.LUT R15, R15, 0x4000, RZ, 0xfc, !PT ;  /* 0x000040000f0f2812 */ /* 0x000fe400078efcff */
[----:B------:R-:W-:Y:S02]  /*5f1a0*/  ISETP.LT.AND P3, PT, R12, UR28, !P1 ;  /* 0x0000001c0c007c0c */ /* 0x000fe4000cf61270 */
[----:B------:R-:W-:Y:S02]  /*5f1b0*/  ISETP.LT.AND P2, PT, R11, UR27, !P1 ;  /* 0x0000001b0b007c0c */ /* 0x000fe4000cf41270 */
[----:B------:R-:W-:-:S02]  /*5f1c0*/  ISETP.GE.AND P1, PT, R36, UR26, PT ;  /* 0x0000001a24007c0c */ /* 0x000fc4000bf26270 */
[----:B------:R-:W3:Y:S04]  /*5f1d0*/  LDL.LU R36, [R1+0x1ac0] ;  /* 0x001ac00001247983 */ /* 0x000ee80000300800 */
        /* <DEDUP_REMOVED lines=10> */
[----:B-1----:R-:W-:Y:S04]  /*5f280*/  STL [R1+0x2b0], R44 ;  /* 0x0002b02c01007387 */ /* 0x002fe80000100800 */
[----:B------:R-:W-:Y:S04]  /*5f290*/  STL.64 [R1+0x2b8], R46 ;  /* 0x0002b82e01007387 */ /* 0x000fe80000100a00 */
[----:B------:R-:W2:Y:S04]  /*5f2a0*/  LDL.LU R41, [R1+0x12c8] ;  /* 0x0012c80001297983 */ /* 0x000ea80000300800 */
[----:B------:R-:W2:Y:S04]  /*5f2b0*/  LDL.LU R42, [R1+0xec0] ;  /* 0x000ec000012a7983 */ /* 0x000ea80000300800 */
[----:B------:R-:W2:Y:S01]  /*5f2c0*/  LDL.LU R43, [R1+0xec8] ;  /* 0x000ec800012b7983 */ /* 0x000ea20000300800 */
[----:B------:R-:W-:-:S03]  /*5f2d0*/  IMAD.MOV.U32 R166, RZ, RZ, R45 ;  /* 0x000000ffffa67224 */ /* 0x000fc600078e002d */
        /* <DEDUP_REMOVED lines=18> */
[----:B---3--:R1:W-:Y:S01]  /*5f400*/  STSM.16.M88.4 [R152], R36 ;  /* 0x0000002498007844 */ /* 0x0083e20000000200 */
[----:B------:R-:W-:Y:S06]  /*5f410*/  BAR.SYNC.DEFER_BLOCKING 0x0 ;  /* 0x0000000000007b1d */ /* 0x000fec0000010000 */
[----:B-1----:R-:W3:Y:S04]  /*5f420*/  LDL.LU R36, [R1+0x1ac4] ;  /* 0x001ac40001247983 */ /* 0x002ee80000300800 */
[----:B------:R-:W1:Y:S04]  /*5f430*/  LDS.128 R44, [R0] ;  /* 0x00000000002c7984 */ /* 0x000e680000000c00 */
[----:B-1----:R-:W-:Y:S04]  /*5f440*/  STL.64 [R1+0x16b0], R44 ;  /* 0x0016b02c01007387 */ /* 0x002fe80000100a00 */
[----:B------:R-:W-:Y:S04]  /*5f450*/  STL.64 [R1+0x16b8], R46 ;  /* 0x0016b82e01007387 */ /* 0x000fe80000100a00 */
[----:B------:R-:W3:Y:S04]  /*5f460*/  LDL.LU R37, [R1+0x1acc] ;  /* 0x001acc0001257983 */ /* 0x000ee80000300800 */
[----:B------:R-:W3:Y:S04]  /*5f470*/  LDL.LU R38, [R1+0x16c4] ;  /* 0x0016c40001267983 */ /* 0x000ee80000300800 */
[----:B------:R-:W3:Y:S01]  /*5f480*/  LDL.LU R39, [R1+0x16cc] ;  /* 0x0016cc0001277983 */ /* 0x000ee20000300800 */
[----:B------:R-:W-:Y:S01]  /*5f490*/  BAR.SYNC.DEFER_BLOCKING 0x0 ;  /* 0x0000000000007b1d */ /* 0x000fe20000010000 */
[----:B------:R-:W-:-:S02]  /*5f4a0*/  IMAD.MOV.U32 R42, RZ, RZ, R72 ;  /* 0x000000ffff2a7224 */ /* 0x000fc400078e0048 */
[----:B------:R-:W-:-:S05]  /*5f4b0*/  IMAD.MOV.U32 R43, RZ, RZ, R74 ;  /* 0x000000ffff2b7224 */ /* 0x000fca00078e004a */
        /* <DEDUP_REMOVED lines=46> */
[----:B------:R-:W-:Y:S04]  /*5f7a0*/  STL [R1+0x2cc], R47 ;  /* 0x0002cc2f01007387 */ /* 0x000fe80000100800 */
        /* <DEDUP_REMOVED lines=48> */
[----:B------:R-:W-:Y:S01]  /*5fab0*/  BAR.SYNC.DEFER_BLOCKING 0x0 ;  /* 0x0000000000007b1d */ /* 0x000fe20000010000 */
[----:B-1----:R-:W-:-:S05]  /*5fac0*/  IMAD.MOV.U32 R168, RZ, RZ, R47 ;  /* 0x000000ffffa87224 */ /* 0x002fca00078e002f */
[----:B------:R-:W-:Y:S04]  /*5fad0*/  STL.64 [R1+0xed0], R44 ;  /* 0x000ed02c01007387 */ /* 0x000fe80000100a00 */
[----:B------:R-:W-:Y:S04]  /*5fae0*/  STL [R1+0xed8], R46 ;  /* 0x000ed82e01007387 */ /* 0x000fe80000100800 */
[----:B------:R-:W-:Y:S04]  /*5faf0*/  STL [R1+0x288c], R168 ;  /* 0x00288ca801007387 */ /* 0x000fe80000100800 */
[----:B------:R-:W3:Y:S04]  /*5fb00*/  LDL.LU R37, [R1+0xadc] ;  /* 0x000adc0001257983 */ /* 0x000ee80000300800 */
[----:B------:R-:W3:Y:S04]  /*5fb10*/  LDL.LU R38, [R1+0x6d4] ;  /* 0x0006d40001267983 */ /* 0x000ee80000300800 */
[----:B------:R-:W3:Y:S04]  /*5fb20*/  LDL.LU R39, [R1+0x6dc] ;  /* 0x0006dc0001277983 */ /* 0x000ee80000300800 */
[----:B--2---:R1:W-:Y:S01]  /*5fb30*/  STSM.16.M88.4 [R152], R40 ;  /* 0x0000002898007844 */ /* 0x0043e20000000200 */
[----:B------:R-:W-:Y:S06]  /*5fb40*/  BAR.SYNC.DEFER_BLOCKING 0x0 ;  /* 0x0000000000007b1d */ /* 0x000fec0000010000 */
[----:B-1----:R-:W2:Y:S04]  /*5fb50*/  LDL.LU R40, [R1+0x2d4] ;  /* 0x0002d40001287983 */ /* 0x002ea80000300800 */
[----:B------:R-:W1:Y:S01]  /*5fb60*/  LDS.128 R44, [R0] ;  /* 0x00000000002c7984 */ /* 0x000e620000000c00 */
[----:B------:R-:W-:Y:S01]  /*5fb70*/  BAR.SYNC.DEFER_BLOCKING 0x0 ;  /* 0x0000000000007b1d */ /* 0x000fe20000010000 */
[----:B-1----:R-:W-:-:S05]  /*5fb80*/  IMAD.MOV.U32 R170, RZ, RZ, R47 ;  /* 0x000000ffffaa7224 */ /* 0x002fca00078e002f */
[----:B------:R-:W-:Y:S04]  /*5fb90*/  STL.64 [R1+0xad0], R44 ;  /* 0x000ad02c01007387 */ /* 0x000fe80000100a00 */
[----:B------:R-:W-:Y:S04]  /*5fba0*/  STL [R1+0xad8], R46 ;  /* 0x000ad82e01007387 */ /* 0x000fe80000100800 */
[----:B------:R-:W-:Y:S04]  /*5fbb0*/  STL [R1+0x2888], R170 ;  /* 0x002888aa01007387 */ /* 0x000fe80000100800 */
[----:B------:R-:W2:Y:S04]  /*5fbc0*/  LDL.LU R41, [R1+0x2dc] ;  /* 0x0002dc0001297983 */ /* 0x000ea80000300800 */
[----:B---3--:R1:W-:Y:S01]  /*5fbd0*/  STSM.16.M88.4 [R152], R36 ;  /* 0x0000002498007844 */ /* 0x0083e20000000200 */
[----:B------:R-:W-:Y:S06]  /*5fbe0*/  BAR.SYNC.DEFER_BLOCKING 0x0 ;  /* 0x0000000000007b1d */ /* 0x000fec0000010000 */
[----:B-1----:R-:W3:Y:S04]  /*5fbf0*/  LDL.LU R36, [R1+0x1ae0] ;  /* 0x001ae00001247983 */ /* 0x002ee80000300800 */
[----:B------:R-:W1:Y:S02]  /*5fc00*/  LDS.128 R44, [R0] ;  /* 0x00000000002c7984 */ /* 0x000e640000000c00 */
[----:B-1----:R-:W-:-:S02]  /*5fc10*/  IMAD.MOV.U32 R168, RZ, RZ, R46 ;  /* 0x000000ffffa87224 */ /* 0x002fc400078e002e */
[----:B------:R-:W-:Y:S04]  /*5fc20*/  STL.64 [R1+0x6d0], R44 ;  /* 0x0006d02c01007387 */ /* 0x000fe80000100a00 */
[----:B------:R-:W-:Y:S04]  /*5fc30*/  STL [R1+0x6dc], R47 ;  /* 0x0006dc2f01007387 */ /* 0x000fe80000100800 */
[----:B------:R-:W-:Y:S04]  /*5fc40*/  STL [R1+0x2890], R168 ;  /* 0x002890a801007387 */ /* 0x000fe80000100800 */
        /* <DEDUP_REMOVED lines=11> */
[----:B-1----:R-:W-:Y:S04]  /*5fd00*/  STL [R1+0x2d0], R44 ;  /* 0x0002d02c01007387 */ /* 0x002fe80000100800 */
[----:B------:R-:W-:Y:S04]  /*5fd10*/  STL [R1+0x2dc], R47 ;  /* 0x0002dc2f01007387 */ /* 0x000fe80000100800 */
[----:B------:R-:W2:Y:S04]  /*5fd20*/  LDL.LU R41, [R1+0x12e8] ;  /* 0x0012e80001297983 */ /* 0x000ea80000300800 */
[----:B------:R-:W2:Y:S04]  /*5fd30*/  LDL.LU R42, [R1+0xee0] ;  /* 0x000ee000012a7983 */ /* 0x000ea80000300800 */
[----:B------:R-:W2:Y:S01]  /*5fd40*/  LDL.LU R43, [R1+0xee8] ;  /* 0x000ee800012b7983 */ /* 0x000ea20000300800 */
[----:B------:R-:W-:-:S02]  /*5fd50*/  IMAD.MOV.U32 R168, RZ, RZ, R45 ;  /* 0x000000ffffa87224 */ /* 0x000fc400078e002d */
[----:B------:R-:W-:Y:S01]  /*5fd60*/  IMAD.MOV.U32 R170, RZ, RZ, R46 ;  /* 0x000000ffffaa7224 */ /* 0x000fe200078e002e */
        /* <DEDUP_REMOVED lines=36> */
[----:B------:R-:W-:Y:S01]  /*5ffb0*/  BAR.SYNC.DEFER_BLOCKING 0x0 ;  /* 0x0000000000007b1d */ /* 0x000fe20000010000 */
[----:B-1----:R-:W-:-:S05]  /*5ffc0*/  IMAD.MOV.U32 R169, RZ, RZ, R45 ;  /* 0x000000ffffa97224 */ /* 0x002fca00078e002d */
[----:B------:R-:W-:Y:S04]  /*5ffd0*/  STL [R1+0x12d0], R44 ;  /* 0x0012d02c01007387 */ /* 0x000fe80000100800 */
[----:B------:R-:W-:Y:S04]  /*5ffe0*/  STL.64 [R1+0x12d8], R46 ;  /* 0x0012d82e01007387 */ /* 0x000fe80000100a00 */
[----:B------:R-:W-:Y:S04]  /*5fff0*/  STL [R1+0x287c], R169 ;  /* 0x00287ca901007387 */ /* 0x000fe80000100800 */
        /* <DEDUP_REMOVED lines=863> */
[----:B------:R-:W-:Y:S02]  /*635f0*/  IMAD.MOV.U32 R42, RZ, RZ, R124 ;  /* 0x000000ffff2a7224 */ /* 0x000fe400078e007c */
        /* <DEDUP_REMOVED lines=104> */
[----:B------:R-:W3:Y:S04]  /*63c80*/  LDL.LU R37, [R1+0xbac] ;  /* 0x000bac0001257983 */ /* 0x000ee80000300800 */
[----:B------:R-:W3:Y:S04]  /*63c90*/  LDL.LU R38, [R1+0x7a4] ;  /* 0x0007a40001267983 */ /* 0x000ee80000300800 */
[----:B------:R-:W3:Y:S04]  /*63ca0*/  LDL.LU R39, [R1+0x7ac] ;  /* 0x0007ac0001277983 */ /* 0x000ee80000300800 */
[----:B------:R-:W1:Y:S01]  /*63cb0*/  LDS.128 R240, [R0] ;  /* 0x0000000000f07984 */ /* 0x000e620000000c00 */
[----:B------:R-:W-:Y:S06]  /*63cc0*/  BAR.SYNC.DEFER_BLOCKING 0x0 ;  /* 0x0000000000007b1d */ /* 0x000fec0000010000 */
[----:B--2---:R2:W-:Y:S02]  /*63cd0*/  STSM.16.M88.4 [R152], R40 ;  /* 0x0000002898007844 */ /* 0x0045e40000000200 */
[----:B------:R-:W-:Y:S06]  /*63ce0*/  BAR.SYNC.DEFER_BLOCKING 0x0 ;  /* 0x0000000000007b1d */ /* 0x000fec0000010000 */
[----:B--2---:R-:W2:Y:S04]  /*63cf0*/  LDL.LU R40, [R1+0x3a4] ;  /* 0x0003a40001287983 */ /* 0x004ea80000300800 */
[----:B------:R-:W2:Y:S04]  /*63d00*/  LDL.LU R41, [R1+0x3ac] ;  /* 0x0003ac0001297983 */ /* 0x000ea80000300800 */
[----:B------:R-:W4:Y:S01]  /*63d10*/  LDS.128 R236, [R0] ;  /* 0x0000000000ec7984 */ /* 0x000f220000000c00 */
[----:B------:R-:W-:Y:S01]  /*63d20*/  BAR.SYNC.DEFER_BLOCKING 0x0 ;  /* 0x0000000000007b1d */ /* 0x000fe20000010000 */
[----:B------:R-:W-:-:S02]  /*63d30*/  IMAD.MOV.U32 R42, RZ, RZ, R129 ;  /* 0x000000ffff2a7224 */ /* 0x000fc400078e0081 */
[----:B------:R-:W-:-:S03]  /*63d40*/  IMAD.MOV.U32 R43, RZ, RZ, R131 ;  /* 0x000000ffff2b7224 */ /* 0x000fc600078e0083 */
[----:B---3--:R3:W-:Y:S02]  /*63d50*/  STSM.16.M88.4 [R152], R36 ;  /* 0x0000002498007844 */ /* 0x0087e40000000200 */
[----:B------:R-:W-:Y:S06]  /*63d60*/  BAR.SYNC.DEFER_BLOCKING 0x0 ;  /* 0x0000000000007b1d */ /* 0x000fec0000010000 */
[----:B---3--:R-:W3:Y:S04]  /*63d70*/  LDL.LU R36, [R1+0x1bb0] ;  /* 0x001bb00001247983 */ /* 0x008ee80000300800 */
[----:B------:R-:W3:Y:S04]  /*63d80*/  LDL.LU R37, [R1+0x1bb8] ;  /* 0x001bb80001257983 */ /* 0x000ee80000300800 */
[----:B------:R-:W3:Y:S04]  /*63d90*/  LDL.LU R38, [R1+0x17b0] ;  /* 0x0017b00001267983 */ /* 0x000ee80000300800 */
[----:B------:R-:W3:Y:S04]  /*63da0*/  LDL.LU R39, [R1+0x17b8] ;  /* 0x0017b80001277983 */ /* 0x000ee80000300800 */
[----:B------:R-:W4:Y:S01]  /*63db0*/  LDS.128 R232, [R0] ;  /* 0x0000000000e87984 */ /* 0x000f220000000c00 */
[----:B------:R-:W-:Y:S06]  /*63dc0*/  BAR.SYNC.DEFER_BLOCKING 0x0 ;  /* 0x0000000000007b1d */ /* 0x000fec0000010000 */
[----:B--2---:R2:W-:Y:S02]  /*63dd0*/  STSM.16.M88.4 [R152], R40 ;  /* 0x0000002898007844 */ /* 0x0045e40000000200 */
[----:B------:R-:W-:Y:S06]  /*63de0*/  BAR.SYNC.DEFER_BLOCKING 0x0 ;  /* 0x0000000000007b1d */ /* 0x000fec0000010000 */
[----:B--2---:R-:W2:Y:S04]  /*63df0*/  LDL.LU R40, [R1+0x13b0] ;  /* 0x0013b00001287983 */ /* 0x004ea80000300800 */
[----:B------:R-:W2:Y:S04]  /*63e00*/  LDL.LU R41, [R1+0x13b8] ;  /* 0x0013b80001297983 */ /* 0x000ea80000300800 */
[----:B------:R-:W2:Y:S04]  /*63e10*/  LDL.LU R42, [R1+0xfb0] ;  /* 0x000fb000012a7983 */ /* 0x000ea80000300800 */
[----:B------:R-:W2:Y:S04]  /*63e20*/  LDL.LU R43, [R1+0xfb8] ;  /* 0x000fb800012b7983 */ /* 0x000ea80000300800 */
[----:B------:R-:W4:Y:S01]  /*63e30*/  LDS.128 R228, [R0] ;  /* 0x0000000000e47984 */ /* 0x000f220000000c00 */
[----:B------:R-:W-:Y:S06]  /*63e40*/  BAR.SYNC.DEFER_BLOCKING 0x0 ;  /* 0x0000000000007b1d */ /* 0x000fec0000010000 */
        /* <DEDUP_REMOVED lines=198> */
[----:B------:R-:W4:Y:S04]  /*64ab0*/  LDL.LU R44, [R1+0x3e0] ;  /* 0x0003e000012c7983 */ /* 0x000f280000300800 */
[----:B------:R-:W4:Y:S04]  /*64ac0*/  LDL.LU R45, [R1+0x3e8] ;  /* 0x0003e800012d7983 */ /* 0x000f280000300800 */
[----:B------:R-:W1:Y:S01]  /*64ad0*/  LDS.128 R96, [R0] ;  /* 0x0000000000607984 */ /* 0x000e620000000c00 */
[----:B------:R-:W-:Y:S06]  /*64ae0*/  BAR.SYNC.DEFER_BLOCKING 0x0 ;  /* 0x0000000000007b1d */ /* 0x000fec0000010000 */
[----:B--2---:R2:W-:Y:S02]  /*64af0*/  STSM.16.M88.4 [R152], R40 ;  /* 0x0000002898007844 */ /* 0x0045e40000000200 */
[----:B------:R-:W-:Y:S06]  /*64b00*/  BAR.SYNC.DEFER_BLOCKING 0x0 ;  /* 0x0000000000007b1d */ /* 0x000fec0000010000 */
[----:B--2---:R-:W2:Y:S04]  /*64b10*/  LDL.LU R40, [R1+0x1be4] ;  /* 0x001be40001287983 */ /* 0x004ea80000300800 */
[----:B------:R-:W2:Y:S04]  /*64b20*/  LDL.LU R41, [R1+0x1bec] ;  /* 0x001bec0001297983 */ /* 0x000ea80000300800 */
[----:B------:R-:W2:Y:S04]  /*64b30*/  LDL.LU R42, [R1+0x17e4] ;  /* 0x0017e400012a7983 */ /* 0x000ea80000300800 */
[----:B------:R-:W2:Y:S04]  /*64b40*/  LDL.LU R43, [R1+0x17ec] ;  /* 0x0017ec00012b7983 */ /* 0x000ea80000300800 */
[----:B------:R-:W1:Y:S01]  /*64b50*/  LDS.128 R92, [R0] ;  /* 0x00000000005c7984 */ /* 0x000e620000000c00 */
        /* <DEDUP_REMOVED lines=9> */
[----:B------:R-:W1:Y:S01]  /*64bf0*/  LDS.128 R88, [R0] ;  /* 0x0000000000587984 */ /* 0x000e620000000c00 */
[----:B------:R-:W-:Y:S06]  /*64c00*/  BAR.SYNC.DEFER_BLOCKING 0x0 ;  /* 0x0000000000007b1d */ /* 0x000fec0000010000 */
[----:B----4-:R-:W-:Y:S02]  /*64c10*/  STSM.16.M88.4 [R152], R44 ;  /* 0x0000002c98007844 */ /* 0x010fe40000000200 */
[----:B------:R-:W-:Y:S06]  /*64c20*/  BAR.SYNC.DEFER_BLOCKING 0x0 ;  /* 0x0000000000007b1d */ /* 0x000fec0000010000 */
[----:B------:R-:W4:Y:S02]  /*64c30*/  LDS.128 R80, [R0] ;  /* 0x0000000000507984 */ /* 0x000f240000000c00 */
[----:B------:R-:W-:Y:S06]  /*64c40*/  BAR.SYNC.DEFER_BLOCKING 0x0 ;  /* 0x0000000000007b1d */ /* 0x000fec0000010000 */
[----:B--2---:R2:W-:Y:S02]  /*64c50*/  STSM.16.M88.4 [R152], R40 ;  /* 0x0000002898007844 */ /* 0x0045e40000000200 */
[----:B------:R-:W-:Y:S06]  /*64c60*/  BAR.SYNC.DEFER_BLOCKING 0x0 ;  /* 0x0000000000007b1d */ /* 0x000fec0000010000 */
[----:B--2---:R-:W2:Y:S04]  /*64c70*/  LDL.LU R40, [R1+0xbe4] ;  /* 0x000be40001287983 */ /* 0x004ea80000300800 */
[----:B------:R-:W2:Y:S04]  /*64c80*/  LDL.LU R41, [R1+0xbec] ;  /* 0x000bec0001297983 */ /* 0x000ea80000300800 */
[----:B------:R-:W2:Y:S04]  /*64c90*/  LDL.LU R42, [R1+0x7e4] ;  /* 0x0007e400012a7983 */ /* 0x000ea80000300800 */
[----:B------:R-:W2:Y:S04]  /*64ca0*/  LDL.LU R43, [R1+0x7ec] ;  /* 0x0007ec00012b7983 */ /* 0x000ea80000300800 */
[----:B------:R-:W4:Y:S04]  /*64cb0*/  LDL.LU R52, [R1+0x3e4] ;  /* 0x0003e40001347983 */ /* 0x000f280000300800 */
[----:B------:R-:W4:Y:S04]  /*64cc0*/  LDL.LU R53, [R1+0x3ec] ;  /* 0x0003ec0001357983 */ /* 0x000f280000300800 */
[----:B------:R-:W4:Y:S04]  /*64cd0*/  LDL.LU R60, [R1+0x1bf0] ;  /* 0x001bf000013c7983 */ /* 0x000f280000300800 */
[----:B------:R-:W4:Y:S04]  /*64ce0*/  LDL.LU R61, [R1+0x1bf8] ;  /* 0x001bf800013d7983 */ /* 0x000f280000300800 */
[----:B------:R-:W4:Y:S04]  /*64cf0*/  LDL.LU R62, [R1+0x17f0] ;  /* 0x0017f000013e7983 */ /* 0x000f280000300800 */
[----:B------:R-:W4:Y:S04]  /*64d00*/  LDL.LU R63, [R1+0x17f8] ;  /* 0x0017f800013f7983 */ /* 0x000f280000300800 */
[----:B------:R-:W1:Y:S01]  /*64d10*/  LDS.128 R72, [R0] ;  /* 0x0000000000487984 */ /* 0x000e620000000c00 */
[----:B------:R-:W-:Y:S06]  /*64d20*/  BAR.SYNC.DEFER_BLOCKING 0x0 ;  /* 0x0000000000007b1d */ /* 0x000fec0000010000 */
[----:B---3--:R3:W-:Y:S02]  /*64d30*/  STSM.16.M88.4 [R152], R36 ;  /* 0x0000002498007844 */ /* 0x0087e40000000200 */
[----:B------:R-:W-:Y:S06]  /*64d40*/  BAR.SYNC.DEFER_BLOCKING 0x0 ;  /* 0x0000000000007b1d */ /* 0x000fec0000010000 */
[----:B---3--:R-:W3:Y:S04]  /*64d50*/  LDL.LU R36, [R1+0x13f0] ;  /* 0x0013f00001247983 */ /* 0x008ee80000300800 */
[----:B------:R-:W3:Y:S04]  /*64d60*/  LDL.LU R37, [R1+0x13f8] ;  /* 0x0013f80001257983 */ /* 0x000ee80000300800 */
[----:B------:R-:W3:Y:S04]  /*64d70*/  LDL.LU R38, [R1+0xff0] ;  /* 0x000ff00001267983 */ /* 0x000ee80000300800 */
[----:B------:R-:W3:Y:S04]  /*64d80*/  LDL.LU R39, [R1+0xff8] ;  /* 0x000ff80001277983 */ /* 0x000ee80000300800 */
[----:B------:R-:W3:Y:S04]  /*64d90*/  LDL.LU R56, [R1+0xbf0] ;  /* 0x000bf00001387983 */ /* 0x000ee80000300800 */
[----:B------:R-:W3:Y:S04]  /*64da0*/  LDL.LU R57, [R1+0xbf8] ;  /* 0x000bf80001397983 */ /* 0x000ee80000300800 */
[----:B------:R-:W3:Y:S04]  /*64db0*/  LDL.LU R58, [R1+0x7f0] ;  /* 0x0007f000013a7983 */ /* 0x000ee80000300800 */
[----:B------:R-:W3:Y:S04]  /*64dc0*/  LDL.LU R59, [R1+0x7f8] ;  /* 0x0007f800013b7983 */ /* 0x000ee80000300800 */
[----:B------:R-:W1:Y:S01]  /*64dd0*/  LDS.128 R64, [R0] ;  /* 0x0000000000407984 */ /* 0x000e620000000c00 */
[----:B------:R-:W-:Y:S06]  /*64de0*/  BAR.SYNC.DEFER_BLOCKING 0x0 ;  /* 0x0000000000007b1d */ /* 0x000fec0000010000 */
[----:B--2---:R-:W-:Y:S02]  /*64df0*/  STSM.16.M88.4 [R152], R40 ;  /* 0x0000002898007844 */ /* 0x004fe40000000200 */
[----:B------:R-:W-:Y:S06]  /*64e00*/  BAR.SYNC.DEFER_BLOCKING 0x0 ;  /* 0x0000000000007b1d */ /* 0x000fec0000010000 */
[----:B------:R-:W2:Y:S02]  /*64e10*/  LDS.128 R44, [R0] ;  /* 0x00000000002c7984 */ /* 0x000ea40000000c00 */
[----:B------:R-:W-:Y:S06]  /*64e20*/  BAR.SYNC.DEFER_BLOCKING 0x0 ;  /* 0x0000000000007b1d */ /* 0x000fec0000010000 */
[----:B----4-:R4:W-:Y:S02]  /*64e30*/  STSM.16.M88.4 [R152], R52 ;  /* 0x0000003498007844 */ /* 0x0109e40000000200 */
[----:B------:R-:W-:Y:S06]  /*64e40*/  BAR.SYNC.DEFER_BLOCKING 0x0 ;  /* 0x0000000000007b1d */ /* 0x000fec0000010000 */
[----:B----4-:R-:W4:Y:S04]  /*64e50*/  LDL.LU R52, [R1+0x3f0] ;  /* 0x0003f00001347983 */ /* 0x010f280000300800 */
[----:B------:R-:W4:Y:S04]  /*64e60*/  LDL.LU R53, [R1+0x3f8] ;  /* 0x0003f80001357983 */ /* 0x000f280000300800 */
[----:B------:R-:W2:Y:S01]  /*64e70*/  LDS.128 R48, [R0] ;  /* 0x0000000000307984 */ /* 0x000ea20000000c00 */
[----:B------:R-:W-:Y:S06]  /*64e80*/  BAR.SYNC.DEFER_BLOCKING 0x0 ;  /* 0x0000000000007b1d */ /* 0x000fec0000010000 */
[----:B------:R1:W-:Y:S01]  /*64e90*/  STSM.16.M88.4 [R152], R60 ;  /* 0x0000003c98007844 */ /* 0x0003e20000000200 */
[----:B------:R-:W-:Y:S01]  /*64ea0*/  IMAD.MOV.U32 R54, RZ, RZ, R148 ;  /* 0x000000ffff367224 */ /* 0x000fe200078e0094 */
[----:B------:R-:W-:Y:S06]  /*64eb0*/  BAR.SYNC.DEFER_BLOCKING 0x0 ;  /* 0x0000000000007b1d */ /* 0x000fec0000010000 */
[----:B-1----:R-:W2:Y:S04]  /*64ec0*/  LDL.LU R60, [R1+0x1bf4] ;  /* 0x001bf400013c7983 */ /* 0x002ea80000300800 */
[----:B------:R-:W2:Y:S04]  /*64ed0*/  LDL.LU R61, [R1+0x1bfc] ;  /* 0x001bfc00013d7983 */ /* 0x000ea80000300800 */
        /* <DEDUP_REMOVED lines=14> */
[----:B------:R-:W1:Y:S01]  /*64fc0*/  LDS.128 R40, [R0] ;  /* 0x0000000000287984 */ /* 0x000e620000000c00 */
[----:B------:R-:W-:Y:S01]  /*64fd0*/  BAR.SYNC.DEFER_BLOCKING 0x0 ;  /* 0x0000000000007b1d */ /* 0x000fe20000010000 */
[----:B------:R-:W-:-:S05]  /*64fe0*/  IMAD.MOV.U32 R55, RZ, RZ, R150 ;  /* 0x000000ffff377224 */ /* 0x000fca00078e0096 */
[----:B------:R-:W2:Y:S04]  /*64ff0*/  LDL.LU R144, [R1+0x1800] ;  /* 0x0018000001907983 */ /* 0x000ea80000300800 */
[----:B------:R-:W2:Y:S04]  /*65000*/  LDL.LU R142, [R1+0x286c] ;  /* 0x00286c00018e7983 */ /* 0x000ea80000300800 */
[----:B---3--:R-:W-:Y:S01]  /*65010*/  STSM.16.M88.4 [R152], R36 ;  /* 0x0000002498007844 */ /* 0x008fe20000000200 */
[----:B------:R-:W-:Y:S06]  /*65020*/  BAR.SYNC.DEFER_BLOCKING 0x0 ;  /* 0x0000000000007b1d */ /* 0x000fec0000010000 */
[----:B------:R-:W3:Y:S02]  /*65030*/  LDS.128 R36, [R0] ;  /* 0x0000000000247984 */ /* 0x000ee40000000c00 */
[----:B------:R-:W-:Y:S06]  /*65040*/  BAR.SYNC.DEFER_BLOCKING 0x0 ;  /* 0x0000000000007b1d */ /* 0x000fec0000010000 */
[----:B------:R-:W-:Y:S02]  /*65050*/  STSM.16.M88.4 [R152], R56 ;  /* 0x0000003898007844 */ /* 0x000fe40000000200 */
[----:B------:R-:W-:Y:S06]  /*65060*/  BAR.SYNC.DEFER_BLOCKING 0x0 ;  /* 0x0000000000007b1d */ /* 0x000fec0000010000 */
[----:B------:R-:W3:Y:S02]  /*65070*/  LDS.128 R56, [R0] ;  /* 0x0000000000387984 */ /* 0x000ee40000000c00 */
[----:B------:R-:W-:Y:S06]  /*65080*/  BAR.SYNC.DEFER_BLOCKING 0x0 ;  /* 0x0000000000007b1d */ /* 0x000fec0000010000 */
[----:B----4-:R-:W-:Y:S02]  /*65090*/  STSM.16.M88.4 [R152], R52 ;  /* 0x0000003498007844 */ /* 0x010fe40000000200 */
[----:B------:R-:W-:Y:S06]  /*650a0*/  BAR.SYNC.DEFER_BLOCKING 0x0 ;  /* 0x0000000000007b1d */ /* 0x000fec0000010000 */
[----:B------:R-:W4:Y:S02]  /*650b0*/  LDS.128 R52, [R0] ;  /* 0x0000000000347984 */ /* 0x000f240000000c00 */
[----:B------:R-:W-:Y:S06]  /*650c0*/  BAR.SYNC.DEFER_BLOCKING 0x0 ;  /* 0x0000000000007b1d */ /* 0x000fec0000010000 */
[----:B--2---:R-:W-:Y:S02]  /*650d0*/  STSM.16.M88.4 [R152], R60 ;  /* 0x0000003c98007844 */ /* 0x004fe40000000200 */
[----:B------:R-:W-:Y:S06]  /*650e0*/  BAR.SYNC.DEFER_BLOCKING 0x0 ;  /* 0x0000000000007b1d */ /* 0x000fec0000010000 */
[----:B------:R-:W2:Y:S02]  /*650f0*/  LDS.128 R60, [R0] ;  /* 0x00000000003c7984 */ /* 0x000ea40000000c00 */
[----:B------:R-:W-:Y:S06]  /*65100*/  BAR.SYNC.DEFER_BLOCKING 0x0 ;  /* 0x0000000000007b1d */ /* 0x000fec0000010000 */
[----:B------:R-:W-:Y:S02]  /*65110*/  STSM.16.M88.4 [R152], R68 ;  /* 0x0000004498007844 */ /* 0x000fe40000000200 */
[----:B------:R-:W-:Y:S06]  /*65120*/  BAR.SYNC.DEFER_BLOCKING 0x0 ;  /* 0x0000000000007b1d */ /* 0x000fec0000010000 */
[----:B------:R-:W2:Y:S02]  /*65130*/  LDS.128 R68, [R0] ;  /* 0x0000000000447984 */ /* 0x000ea40000000c00 */
[----:B------:R-:W-:Y:S06]  /*65140*/  BAR.SYNC.DEFER_BLOCKING 0x0 ;  /* 0x0000000000007b1d */ /* 0x000fec0000010000 */
[----:B------:R1:W-:Y:S02]  /*65150*/  STSM.16.M88.4 [R152], R76 ;  /* 0x0000004c98007844 */ /* 0x0003e40000000200 */
[----:B------:R-:W-:Y:S06]  /*65160*/  BAR.SYNC.DEFER_BLOCKING 0x0 ;  /* 0x0000000000007b1d */ /* 0x000fec0000010000 */
[----:B-1----:R-:W3:Y:S04]  /*65170*/  LDL.LU R76, [R1+0x3f4] ;  /* 0x0003f400014c7983 */ /* 0x002ee80000300800 */
[----:B------:R-:W3:Y:S04]  /*65180*/  LDL.LU R77, [R1+0x3fc] ;  /* 0x0003fc00014d7983 */ /* 0x000ee80000300800 */
[----:B------:R-:W4:Y:S04]  /*65190*/  LDL.LU R143, [R1+0x1000] ;  /* 0x00100000018f7983 */ /* 0x000f280000300800 */
[----:B------:R-:W2:Y:S01]  /*651a0*/  LDL.LU R141, [R1+0x800] ;  /* 0x00080000018d7983 */ /* 0x000ea20000300800 */
[----:B------:R-:W-:Y:S01]  /*651b0*/  LOP3.LUT R15, R15, 0xffffdfff, RZ, 0xc0, !PT ;  /* 0xffffdfff0f0f7812 */ /* 0x000fe200078ec0ff */
[----:B------:R-:W-:-:S02]  /*651c0*/  IMAD.MOV.U32 R78, RZ, RZ, R149 ;  /* 0x000000ffff4e7224 */ /* 0x000fc400078e0095 */
[----:B------:R-:W-:Y:S01]  /*651d0*/  IMAD.MOV.U32 R79, RZ, RZ, R151 ;  /* 0x000000ffff4f7224 */ /* 0x000fe200078e0097 */
[----:B------:R-:W-:Y:S02]  /*651e0*/  ISETP.LT.AND P5, PT, R10, UR5, !P5 ;  /* 0x000000050a007c0c */ /* 0x000fe4000efa1270 */
[----:B------:R-:W-:Y:S01]  /*651f0*/  @P4 LOP3.LUT R15, R15, 0x2000, RZ, 0xfc, !PT ;  /* 0x000020000f0f4812 */ /* 0x000fe200078efcff */
[----:B------:R-:W1:Y:S01]  /*65200*/  LDS.128 R84, [R0] ;  /* 0x0000000000547984 */ /* 0x000e620000000c00 */
[----:B------:R-:W-:Y:S06]  /*65210*/  BAR.SYNC.DEFER_BLOCKING 0x0 ;  /* 0x0000000000007b1d */ /* 0x000fec0000010000 */
[----:B------:R-:W2:Y:S01]  /*65220*/  LDL.LU R146, [R1+0x2864] ;  /* 0x0028640001927983 */ /* 0x000ea20000300800 */
[----:B------:R-:W-:-:S04]  /*65230*/  LOP3.LUT R15, R15, 0xffffefff, RZ, 0xc0, !PT ;  /* 0xffffefff0f0f7812 */ /* 0x000fc800078ec0ff */
[----:B------:R-:W-:Y:S02]  /*65240*/  @P3 LOP3.LUT R15, R15, 0x1000, RZ, 0xfc, !PT ;  /* 0x000010000f0f3812 */ /* 0x000fe400078efcff */
[----:B------:R-:W-:Y:S02]  /*65250*/  ISETP.LT.AND P3, PT, R13, UR25, !P1 ;  /* 0x000000190d007c0c */ /* 0x000fe4000cf61270 */
[----:B------:R-:W-:Y:S02]  /*65260*/  LOP3.LUT R15, R15, 0xfffff7ff, RZ, 0xc0, !PT ;  /* 0xfffff7ff0f0f7812 */ /* 0x000fe400078ec0ff */
[----:B------:R-:W-:Y:S02]  /*65270*/  ISETP.LT.AND P4, PT, R14, UR24, !P1 ;  /* 0x000000180e007c0c */ /* 0x000fe4000cf81270 */
[----:B------:R-:W-:-:S04]  /*65280*/  @P2 LOP3.LUT R15, R15, 0x800, RZ, 0xfc, !PT ;  /* 0x000008000f0f2812 */ /* 0x000fc800078efcff */
[----:B------:R-:W-:Y:S02]  /*65290*/  LOP3.LUT R15, R15, 0xfffffbff, RZ, 0xc0, !PT ;  /* 0xfffffbff0f0f7812 */ /* 0x000fe400078ec0ff */
[----:B------:R-:W-:Y:S02]  /*652a0*/  ISETP.LT.AND P2, PT, R12, UR23, !P1 ;  /* 0x000000170c007c0c */ /* 0x000fe4000cf41270 */
[----:B------:R-:W-:-:S04]  /*652b0*/  @P3 LOP3.LUT R15, R15, 0x400, RZ, 0xfc, !PT ;  /* 0x000004000f0f3812 */ /* 0x000fc800078efcff */
[----:B------:R-:W-:Y:S02]  /*652c0*/  LOP3.LUT R15, R15, 0xfffffdff, RZ, 0xc0, !PT ;  /* 0xfffffdff0f0f7812 */ /* 0x000fe400078ec0ff */
[----:B------:R-:W-:Y:S02]  /*652d0*/  ISETP.LT.AND P3, PT, R11, UR22, !P1 ;  /* 0x000000160b007c0c */ /* 0x000fe4000cf61270 */
[----:B------:R-:W-:Y:S02]  /*652e0*/  @P4 LOP3.LUT R15, R15, 0x200, RZ, 0xfc, !PT ;  /* 0x000002000f0f4812 */ /* 0x000fe400078efcff */
[----:B------:R-:W-:Y:S02]  /*652f0*/  ISETP.GE.AND P1, PT, R35, UR41, PT ;  /* 0x0000002923007c0c */ /* 0x000fe4000bf26270 */
[----:B------:R-:W-:-:S04]  /*65300*/  LOP3.LUT R15, R15, 0xfffffeff, RZ, 0xc0, !PT ;  /* 0xfffffeff0f0f7812 */ /* 0x000fc800078ec0ff */
[----:B------:R-:W-:Y:S02]  /*65310*/  @P2 LOP3.LUT R15, R15, 0x100, RZ, 0xfc, !PT ;  /* 0x000001000f0f2812 */ /* 0x000fe400078efcff */
[----:B------:R-:W-:Y:S02]  /*65320*/  ISETP.LT.AND P2, PT, R13, UR40, !P1 ;  /* 0x000000280d007c0c */ /* 0x000fe4000cf41270 */
[----:B------:R-:W-:-:S04]  /*65330*/  LOP3.LUT R15, R15, 0xffffff7f, RZ, 0xc0, !PT ;  /* 0xffffff7f0f0f7812 */ /* 0x000fc800078ec0ff */
[----:B------:R-:W-:-:S04]  /*65340*/  @P3 LOP3.LUT R15, R15, 0x80, RZ, 0xfc, !PT ;  /* 0x000000800f0f3812 */ /* 0x000fc800078efcff */
[----:B------:R-:W-:Y:S02]  /*65350*/  LOP3.LUT R15, R15, 0xffffffbf, RZ, 0xc0, !PT ;  /* 0xffffffbf0f0f7812 */ /* 0x000fe400078ec0ff */
[----:B------:R-:W-:Y:S02]  /*65360*/  ISETP.LT.AND P4, PT, R14, UR21, !P1 ;  /* 0x000000150e007c0c */ /* 0x000fe4000cf81270 */
[----:B------:R-:W-:Y:S02]  /*65370*/  ISETP.LT.AND P3, PT, R12, UR20, !P1 ;  /* 0x000000140c007c0c */ /* 0x000fe4000cf61270 */
[----:B------:R-:W-:Y:S02]  /*65380*/  @P2 LOP3.LUT R15, R15, 0x40, RZ, 0xfc, !PT ;  /* 0x000000400f0f2812 */ /* 0x000fe400078efcff */
[----:B------:R-:W-:Y:S02]  /*65390*/  ISETP.LT.AND P2, PT, R11, UR56, !P1 ;  /* 0x000000380b007c0c */ /* 0x000fe4000cf41270 */
[----:B------:R-:W-:Y:S01]  /*653a0*/  ISETP.GE.AND P1, PT, R34, UR43, PT ;  /* 0x0000002b22007c0c */ /* 0x000fe2000bf26270 */
[----:B------:R-:W-:Y:S01]  /*653b0*/  IMAD.WIDE R34, R140, 0x4, R2 ;  /* 0x000000048c227825 */ /* 0x000fe200078e0202 */
[----:B------:R-:W-:-:S04]  /*653c0*/  LOP3.LUT R15, R15, 0xffffffdf, RZ, 0xc0, !PT ;  /* 0xffffffdf0f0f7812 */ /* 0x000fc800078ec0ff */
[----:B------:R-:W-:-:S04]  /*653d0*/  @P4 LOP3.LUT R15, R15, 0x20, RZ, 0xfc, !PT ;  /* 0x000000200f0f4812 */ /* 0x000fc800078efcff */
[----:B------:R-:W-:-:S04]  /*653e0*/  LOP3.LUT R15, R15, 0xffffffef, RZ, 0xc0, !PT ;  /* 0xffffffef0f0f7812 */ /* 0x000fc800078ec0ff */
[----:B------:R-:W-:-:S04]  /*653f0*/  @P3 LOP3.LUT R15, R15, 0x10, RZ, 0xfc, !PT ;  /* 0x000000100f0f3812 */ /* 0x000fc800078efcff */
[----:B------:R-:W-:Y:S02]  /*65400*/  LOP3.LUT R15, R15, 0xfffffff7, RZ, 0xc0, !PT ;  /* 0xfffffff70f0f7812 */ /* 0x000fe400078ec0ff */
[----:B------:R-:W-:Y:S02]  /*65410*/  ISETP.LT.AND P4, PT, R13, UR42, !P1 ;  /* 0x0000002a0d007c0c */ /* 0x000fe4000cf81270 */
[----:B------:R-:W-:Y:S02]  /*65420*/  ISETP.LT.AND P3, PT, R14, UR55, !P1 ;  /* 0x000000370e007c0c */ /* 0x000fe4000cf61270 */
[----:B------:R-:W-:Y:S02]  /*65430*/  @P2 LOP3.LUT R15, R15, 0x8, RZ, 0xfc, !PT ;  /* 0x000000080f0f2812 */ /* 0x000fe400078efcff */
[----:B------:R-:W-:Y:S02]  /*65440*/  ISETP.LT.AND P2, PT, R12, UR12, !P1 ;  /* 0x0000000c0c007c0c */ /* 0x000fe4000cf41270 */
[----:B------:R-:W-:Y:S01]  /*65450*/  ISETP.LT.AND P1, PT, R11, UR9, !P1 ;  /* 0x000000090b007c0c */ /* 0x000fe2000cf21270 */
[----:B---3--:R-:W-:Y:S01]  /*65460*/  STSM.16.M88.4 [R152], R76 ;  /* 0x0000004c98007844 */ /* 0x008fe20000000200 */
[----:B------:R-:W-:Y:S06]  /*65470*/  BAR.SYNC.DEFER_BLOCKING 0x0 ;  /* 0x0000000000007b1d */ /* 0x000fec0000010000 */
[----:B------:R3:W-:Y:S01]  /*65480*/  @P5 STG.E desc[UR6][R34.64], R148 ;  /* 0x0000009422005986 */ /* 0x0007e2000c101906 */
[----:B------:R-:W-:-:S04]  /*65490*/  ISETP.GE.AND P5, PT, R10, UR11, PT ;  /* 0x0000000b0a007c0c */ /* 0x000fc8000bfa6270 */
[----:B------:R-:W-:Y:S01]  /*654a0*/  ISETP.LT.AND P6, PT, R12, UR4, !P5 ;  /* 0x000000040c007c0c */ /* 0x000fe2000efc1270 */
[----:B---3--:R-:W-:Y:S01]  /*654b0*/  IMAD.WIDE R34, R140, 0x4, R4 ;  /* 0x000000048c227825 */ /* 0x008fe200078e0204 */
[----:B------:R-:W3:Y:S11]  /*654c0*/  LDL.LU R148, [R1+0x1e24] ;  /* 0x001e240001947983 */ /* 0x000ef60000300800 */
[----:B------:R1:W-:Y:S01]  /*654d0*/  @P6 STG.E desc[UR6][R34.64], R147 ;  /* 0x0000009322006986 */ /* 0x0003e2000c101906 */
[----:B------:R-:W-:Y:S01]  /*654e0*/  ISETP.LT.AND P6, PT, R14, UR8, !P5 ;  /* 0x000000080e007c0c */ /* 0x000fe2000efc1270 */
[----:B------:R-:W-:-:S02]  /*654f0*/  ULDC UR8, c[0x0][0x228] ;  /* 0x00008a0000087ab9 */ /* 0x000fc40000000800 */
[----:B------:R-:W-:Y:S01]  /*65500*/  ISETP.LT.AND P5, PT, R13, UR8, !P5 ;  /* 0x000000080d007c0c */ /* 0x000fe2000efa1270 */
[----:B------:R-:W-:Y:S01]  /*65510*/  VIADD R76, R10, 0x1 ;  /* 0x000000010a4c7836 */ /* 0x000fe20000000000 */
[----:B------:R-:W-:Y:S01]  /*65520*/  ULDC.64 UR8, c[0x0][0x228] ;  /* 0x00008a0000087ab9 */ /* 0x000fe20000000a00 */
[----:B-1----:R-:W-:-:S07]  /*65530*/  IMAD.WIDE R34, R140, 0x4, R6 ;  /* 0x000000048c227825 */ /* 0x002fce00078e0206 */
[----:B------:R1:W-:Y:S02]  /*65540*/  @P6 STG.E desc[UR6][R34.64], R145 ;  /* 0x0000009122006986 */ /* 0x0003e4000c101906 */
[----:B-1----:R-:W-:Y:S02]  /*65550*/  IMAD.WIDE R34, R140, 0x4, R8 ;  /* 0x000000048c227825 */ /* 0x002fe400078e0208 */
[----:B------:R-:W3:Y:S04]  /*65560*/  LDL.LU R140, [R1+0x2490] ;  /* 0x00249000018c7983 */ /* 0x000ee80000300800 */
[----:B------:R-:W3:Y:S04]  /*65570*/  LDL.LU R147, [R1+0x1e14] ;  /* 0x001e140001937983 */ /* 0x000ee80000300800 */
[----:B------:R1:W-:Y:S01]  /*65580*/  @P5 STG.E desc[UR6][R34.64], R144 ;  /* 0x0000009022005986 */ /* 0x0003e2000c101906 */
[----:B------:R-:W-:-:S03]  /*65590*/  ISETP.GE.AND P5, PT, R76, UR9, PT ;  /* 0x000000094c007c0c */ /* 0x000fc6000bfa6270 */
[----:B------:R-:W3:Y:S01]  /*655a0*/  LDL.LU R145, [R1+0x1e04] ;  /* 0x001e040001917983 */ /* 0x000ee20000300800 */
[----:B------:R-:W-:Y:S01]  /*655b0*/  ULDC UR9, c[0x0][0x228] ;  /* 0x00008a0000097ab9 */ /* 0x000fe20000000800 */
[----:B------:R-:W-:Y:S01]  /*655c0*/  ISETP.LT.AND P6, PT, R11, UR10, !P5 ;  /* 0x0000000a0b007c0c */ /* 0x000fe2000efc1270 */
[----:B-1----:R-:W-:Y:S01]  /*655d0*/  IMAD.WIDE R34, R142, 0x4, R2 ;  /* 0x000000048e227825 */ /* 0x002fe200078e0202 */
[----:B------:R-:W3:Y:S03]  /*655e0*/  LDL.LU R144, [R1+0x1804] ;  /* 0x0018040001907983 */ /* 0x000ee60000300800 */
[----:B------:R-:W-:Y:S01]  /*655f0*/  VIADD R76, R10, 0x2 ;  /* 0x000000020a4c7836 */ /* 0x000fe20000000000 */
[----:B------:R-:W-:-:S07]  /*65600*/  ULDC UR10, c[0x0][0x228] ;  /* 0x00008a00000a7ab9 */ /* 0x000fce0000000800 */
[----:B----4-:R1:W-:Y:S01]  /*65610*/  @P6 STG.E desc[UR6][R34.64], R143 ;  /* 0x0000008f22006986 */ /* 0x0103e2000c101906 */
[----:B------:R-:W-:Y:S01]  /*65620*/  ISETP.LT.AND P6, PT, R12, UR9, !P5 ;  /* 0x000000090c007c0c */ /* 0x000fe2000efc1270 */
[----:B------:R-:W-:Y:S01]  /*65630*/  ULDC UR9, c[0x0][0x228] ;  /* 0x00008a0000097ab9 */ /* 0x000fe20000000800 */
[----:B-1----:R-:W-:Y:S01]  /*65640*/  IMAD.WIDE R34, R142, 0x4, R4 ;  /* 0x000000048e227825 */ /* 0x002fe200078e0204 */
[----:B------:R-:W4:Y:S10]  /*65650*/  LDL.LU R143, [R1+0x1004] ;  /* 0x00100400018f7983 */ /* 0x000f340000300800 */
[----:B--2---:R1:W-:Y:S01]  /*65660*/  @P6 STG.E desc[UR6][R34.64], R141 ;  /* 0x0000008d22006986 */ /* 0x0043e2000c101906 */
[----:B------:R-:W-:Y:S01]  /*65670*/  ISETP.LT.AND P6, PT, R14, UR9, !P5 ;  /* 0x000000090e007c0c */ /* 0x000fe2000efc1270 */
[----:B-1----:R-:W-:-:S12]  /*65680*/  IMAD.WIDE R34, R142, 0x4, R6 ;  /* 0x000000048e227825 */ /* 0x002fd800078e0206 */
[----:B------:R1:W-:Y:S02]  /*65690*/  @P6 STG.E desc[UR6][R34.64], R248 ;  /* 0x000000f822006986 */ /* 0x0003e4000c101906 */
[----:B-1----:R-:W-:Y:S02]  /*656a0*/  IMAD.WIDE R34, R142, 0x4, R8 ;  /* 0x000000048e227825 */ /* 0x002fe400078e0208 */
[----:B------:R-:W2:Y:S01]  /*656b0*/  LDL.LU R142, [R1+0x804] ;  /* 0x00080400018e7983 */ /* 0x000ea20000300800 */
[----:B------:R-:W-:Y:S01]  /*656c0*/  ISETP.LT.AND P5, PT, R13, UR8, !P5 ;  /* 0x000000080d007c0c */ /* 0x000fe2000efa1270 */
[----:B------:R-:W-:Y:S02]  /*656d0*/  ULDC.64 UR8, c[0x0][0x228] ;  /* 0x00008a0000087ab9 */ /* 0x000fe40000000a00 */
[----:B------:R-:W2:Y:S10]  /*656e0*/  LDL.LU R141, [R1+0x2234] ;  /* 0x00223400018d7983 */ /* 0x000eb40000300800 */
[----:B------:R1:W-:Y:S01]  /*656f0*/  @P5 STG.E desc[UR6][R34.64], R244 ;  /* 0x000000f422005986 */ /* 0x0003e2000c101906 */
[----:B------:R-:W-:Y:S01]  /*65700*/  ISETP.GE.AND P5, PT, R76, UR9, PT ;  /* 0x000000094c007c0c */ /* 0x000fe2000bfa6270 */
[----:B------:R-:W-:-:S03]  /*65710*/  ULDC UR9, c[0x0][0x228] ;  /* 0x00008a0000097ab9 */ /* 0x000fc60000000800 */
[----:B------:R-:W-:Y:S01]  /*65720*/  ISETP.LT.AND P6, PT, R11, UR10, !P5 ;  /* 0x0000000a0b007c0c */ /* 0x000fe2000efc1270 */
[----:B-1----:R-:W-:-:S04]  /*65730*/  IMAD.WIDE R34, R146, 0x4, R2 ;  /* 0x0000000492227825 */ /* 0x002fc800078e0202 */
[----:B------:R-:W-:Y:S01]  /*65740*/  VIADD R76, R10, 0x3 ;  /* 0x000000030a4c7836 */ /* 0x000fe20000000000 */
[----:B------:R-:W-:-:S07]  /*65750*/  ULDC UR10, c[0x0][0x228] ;  /* 0x00008a00000a7ab9 */ /* 0x000fce0000000800 */
[----:B---3--:R1:W-:Y:S01]  /*65760*/  @P6 STG.E desc[UR6][R34.64], R148 ;  /* 0x0000009422006986 */ /* 0x0083e2000c101906 */
[----:B------:R-:W-:Y:S01]  /*65770*/  ISETP.LT.AND P6, PT, R12, UR9, !P5 ;  /* 0x000000090c007c0c */ /* 0x000fe2000efc1270 */
[----:B------:R-:W-:Y:S01]  /*65780*/  ULDC UR9, c[0x0][0x228] ;  /* 0x00008a0000097ab9 */ /* 0x000fe20000000800 */
[----:B-1----:R-:W-:-:S11]  /*65790*/  IMAD.WIDE R34, R146, 0x4, R4 ;  /* 0x0000000492227825 */ /* 0x002fd600078e0204 */
[----:B------:R1:W-:Y:S01]  /*657a0*/  @P6 STG.E desc[UR6][R34.64], R147 ;  /* 0x0000009322006986 */ /* 0x0003e2000c101906 */
[----:B------:R-:W-:Y:S02]  /*657b0*/  ISETP.LT.AND P6, PT, R14, UR9, !P5 ;  /* 0x000000090e007c0c */ /* 0x000fe4000efc1270 */
[----:B------:R-:W-:Y:S01]  /*657c0*/  ISETP.LT.AND P5, PT, R13, UR8, !P5 ;  /* 0x000000080d007c0c */ /* 0x000fe2000efa1270 */
[----:B------:R-:W-:Y:S01]  /*657d0*/  ULDC.64 UR8, c[0x0][0x228] ;  /* 0x00008a0000087ab9 */ /* 0x000fe20000000a00 */
[----:B-1----:R-:W3:Y:S01]  /*657e0*/  LDL.LU R147, [R1+0x1e28] ;  /* 0x001e280001937983 */ /* 0x002ee20000300800 */
[----:B------:R-:W-:-:S08]  /*657f0*/  IMAD.WIDE R34, R146, 0x4, R6 ;  /* 0x0000000492227825 */ /* 0x000fd000078e0206 */
[----:B------:R1:W-:Y:S04]  /*65800*/  @P6 STG.E desc[UR6][R34.64], R145 ;  /* 0x0000009122006986 */ /* 0x0003e8000c101906 */
[----:B-1----:R-:W3:Y:S01]  /*65810*/  LDL.LU R145, [R1+0x1e18] ;  /* 0x001e180001917983 */ /* 0x002ee20000300800 */
[----:B------:R-:W-:-:S03]  /*65820*/  IMAD.WIDE R34, R146, 0x4, R8 ;  /* 0x0000000492227825 */ /* 0x000fc600078e0208 */
[----:B------:R-:W3:Y:S04]  /*65830*/  LDL.LU R146, [R1+0x1e08] ;  /* 0x001e080001927983 */ /* 0x000ee80000300800 */
[----:B------:R1:W-:Y:S01]  /*65840*/  @P5 STG.E desc[UR6][R34.64], R144 ;  /* 0x0000009022005986 */ /* 0x0003e2000c101906 */
[----:B------:R-:W-:Y:S01]  /*65850*/  ISETP.GE.AND P5, PT, R76, UR9, PT ;  /* 0x000000094c007c0c */ /* 0x000fe2000bfa6270 */
[----:B------:R-:W-:-:S03]  /*65860*/  ULDC UR9, c[0x0][0x228] ;  /* 0x00008a0000097ab9 */ /* 0x000fc60000000800 */
[----:B------:R-:W-:Y:S01]  /*65870*/  ISETP.LT.AND P6, PT, R11, UR10, !P5 ;  /* 0x0000000a0b007c0c */ /* 0x000fe2000efc1270 */
[----:B-1----:R-:W-:-:S04]  /*65880*/  IMAD.WIDE R34, R140, 0x4, R2 ;  /* 0x000000048c227825 */ /* 0x002fc800078e0202 */
[----:B------:R-:W-:Y:S01]  /*65890*/  VIADD R76, R10, 0x4 ;  /* 0x000000040a4c7836 */ /* 0x000fe20000000000 */
[----:B------:R-:W-:-:S07]  /*658a0*/  ULDC UR10, c[0x0][0x228] ;  /* 0x00008a00000a7ab9 */ /* 0x000fce0000000800 */
[----:B----4-:R1:W-:Y:S01]  /*658b0*/  @P6 STG.E desc[UR6][R34.64], R143 ;  /* 0x0000008f22006986 */ /* 0x0103e2000c101906 */
[----:B------:R-:W-:Y:S01]  /*658c0*/  ISETP.LT.AND P6, PT, R12, UR9, !P5 ;  /* 0x000000090c007c0c */ /* 0x000fe2000efc1270 */
[----:B------:R-:W-:Y:S02]  /*658d0*/  ULDC UR9, c[0x0][0x228] ;  /* 0x00008a0000097ab9 */ /* 0x000fe40000000800 */
[----:B-1----:R-:W4:Y:S01]  /*658e0*/  LDL.LU R143, [R1+0x1808] ;  /* 0x00180800018f7983 */ /* 0x002f220000300800 */
[----:B------:R-:W-:-:S09]  /*658f0*/  IMAD.WIDE R34, R140, 0x4, R4 ;  /* 0x000000048c227825 */ /* 0x000fd200078e0204 */
[----:B--2---:R1:W-:Y:S04]  /*65900*/  @P6 STG.E desc[UR6][R34.64], R142 ;  /* 0x0000008e22006986 */ /* 0x0043e8000c101906 */
[----:B-1----:R-:W2:Y:S01]  /*65910*/  LDL.LU R142, [R1+0x1008] ;  /* 0x00100800018e7983 */ /* 0x002ea20000300800 */
[----:B------:R-:W-:Y:S01]  /*65920*/  ISETP.LT.AND P6, PT, R14, UR9, !P5 ;  /* 0x000000090e007c0c */ /* 0x000fe2000efc1270 */
[----:B------:R-:W-:-:S12]  /*65930*/  IMAD.WIDE R34, R140, 0x4, R6 ;  /* 0x000000048c227825 */ /* 0x000fd800078e0206 */
        /* <DEDUP_REMOVED lines=16> */
[----:B-1----:R-:W-:Y:S01]  /*65a40*/  IMAD.WIDE R34, R141, 0x4, R4 ;  /* 0x000000048d227825 */ /* 0x002fe200078e0204 */
[----:B------:R-:W3:Y:S10]  /*65a50*/  LDL.LU R147, [R1+0x1e2c] ;  /* 0x001e2c0001937983 */ /* 0x000ef40000300800 */
[----:B------:R1:W-:Y:S01]  /*65a60*/  @P6 STG.E desc[UR6][R34.64], R145 ;  /* 0x0000009122006986 */ /* 0x0003e2000c101906 */
[----:B------:R-:W-:-:S02]  /*65a70*/  ISETP.LT.AND P6, PT, R14, UR9, !P5 ;  /* 0x000000090e007c0c */ /* 0x000fc4000efc1270 */
[----:B------:R-:W-:Y:S01]  /*65a80*/  ISETP.LT.AND P5, PT, R13, UR8, !P5 ;  /* 0x000000080d007c0c */ /* 0x000fe2000efa1270 */
[----:B------:R-:W-:Y:S01]  /*65a90*/  ULDC.64 UR8, c[0x0][0x228] ;  /* 0x00008a0000087ab9 */ /* 0x000fe20000000a00 */
[----:B-1----:R-:W-:-:S09]  /*65aa0*/  IMAD.WIDE R34, R141, 0x4, R6 ;  /* 0x000000048d227825 */ /* 0x002fd200078e0206 */
[----:B------:R1:W-:Y:S02]  /*65ab0*/  @P6 STG.E desc[UR6][R34.64], R146 ;  /* 0x0000009222006986 */ /* 0x0003e4000c101906 */
[----:B-1----:R-:W-:Y:S02]  /*65ac0*/  IMAD.WIDE R34, R141, 0x4, R8 ;  /* 0x000000048d227825 */ /* 0x002fe400078e0208 */
[----:B------:R-:W3:Y:S04]  /*65ad0*/  LDL.LU R141, [R1+0x2074] ;  /* 0x00207400018d7983 */ /* 0x000ee80000300800 */
[----:B------:R-:W3:Y:S04]  /*65ae0*/  LDL.LU R146, [R1+0x1e1c] ;  /* 0x001e1c0001927983 */ /* 0x000ee80000300800 */
[----:B------:R-:W3:Y:S04]  /*65af0*/  LDL.LU R145, [R1+0x1e0c] ;  /* 0x001e0c0001917983 */ /* 0x000ee80000300800 */
[----:B----4-:R1:W-:Y:S01]  /*65b00*/  @P5 STG.E desc[UR6][R34.64], R143 ;  /* 0x0000008f22005986 */ /* 0x0103e2000c101906 */
[----:B------:R-:W-:Y:S01]  /*65b10*/  ISETP.GE.AND P5, PT, R76, UR9, PT ;  /* 0x000000094c007c0c */ /* 0x000fe2000bfa6270 */
[----:B------:R-:W-:-:S03]  /*65b20*/  ULDC UR9, c[0x0][0x228] ;  /* 0x00008a0000097ab9 */ /* 0x000fc60000000800 */
[----:B------:R-:W-:Y:S01]  /*65b30*/  ISETP.LT.AND P6, PT, R11, UR10, !P5 ;  /* 0x0000000a0b007c0c */ /* 0x000fe2000efc1270 */
[----:B-1----:R-:W-:-:S04]  /*65b40*/  IMAD.WIDE R34, R252, 0x4, R2 ;  /* 0x00000004fc227825 */ /* 0x002fc800078e0202 */
[----:B------:R-:W-:Y:S01]  /*65b50*/  VIADD R76, R10, 0x6 ;  /* 0x000000060a4c7836 */ /* 0x000fe20000000000 */
[----:B------:R-:W-:-:S07]  /*65b60*/  ULDC UR10, c[0x0][0x228] ;  /* 0x00008a00000a7ab9 */ /* 0x000fce0000000800 */
[----:B--2---:R1:W-:Y:S04]  /*65b70*/  @P6 STG.E desc[UR6][R34.64], R142 ;  /* 0x0000008e22006986 */ /* 0x0043e8000c101906 */
[----:B-1----:R-:W2:Y:S01]  /*65b80*/  LDL.LU R142, [R1+0x180c] ;  /* 0x00180c00018e7983 */ /* 0x002ea20000300800 */
[----:B------:R-:W-:-:S03]  /*65b90*/  ISETP.LT.AND P6, PT, R12, UR9, !P5 ;  /* 0x000000090c007c0c */ /* 0x000fc6000efc1270 */
[----:B------:R-:W4:Y:S01]  /*65ba0*/  LDL.LU R143, [R1+0x100c] ;  /* 0x00100c00018f7983 */ /* 0x000f220000300800 */
[----:B------:R-:W-:Y:S01]  /*65bb0*/  IMAD.WIDE R34, R252, 0x4, R4 ;  /* 0x00000004fc227825 */ /* 0x000fe200078e0204 */
[----:B------:R-:W-:-:S08]  /*65bc0*/  ULDC UR9, c[0x0][0x228] ;  /* 0x00008a0000097ab9 */ /* 0x000fd00000000800 */
[----:B------:R1:W-:Y:S04]  /*65bd0*/  @P6 STG.E desc[UR6][R34.64], R140 ;  /* 0x0000008c22006986 */ /* 0x0003e8000c101906 */
[----:B-1----:R-:W4:Y:S01]  /*65be0*/  LDL.LU R140, [R1+0x80c] ;  /* 0x00080c00018c7983 */ /* 0x002f220000300800 */
[----:B------:R-:W-:Y:S02]  /*65bf0*/  ISETP.LT.AND P6, PT, R14, UR9, !P5 ;  /* 0x000000090e007c0c */ /* 0x000fe4000efc1270 */
[----:B------:R-:W-:Y:S01]  /*65c00*/  ISETP.LT.AND P5, PT, R13, UR8, !P5 ;  /* 0x000000080d007c0c */ /* 0x000fe2000efa1270 */
[----:B------:R-:W-:Y:S01]  /*65c10*/  IMAD.WIDE R34, R252, 0x4, R6 ;  /* 0x00000004fc227825 */ /* 0x000fe200078e0206 */
[----:B------:R-:W-:-:S09]  /*65c20*/  ULDC.64 UR8, c[0x0][0x228] ;  /* 0x00008a0000087ab9 */ /* 0x000fd20000000a00 */
[----:B------:R1:W-:Y:S02]  /*65c30*/  @P6 STG.E desc[UR6][R34.64], R250 ;  /* 0x000000fa22006986 */ /* 0x0003e4000c101906 */
[----:B-1----:R-:W-:-:S05]  /*65c40*/  IMAD.WIDE R34, R252, 0x4, R8 ;  /* 0x00000004fc227825 */ /* 0x002fca00078e0208 */
        /* <DEDUP_REMOVED lines=15> */
[C---:B-1----:R-:W-:Y:S01]  /*65d40*/  IMAD.WIDE R34, R144.reuse, 0x4, R6 ;  /* 0x0000000490227825 */ /* 0x042fe200078e0206 */
[----:B------:R-:W3:Y:S08]  /*65d50*/  LDL.LU R146, [R1+0x2078] ;  /* 0x0020780001927983 */ /* 0x000ef00000300800 */
[----:B------:R1:W-:Y:S04]  /*65d60*/  @P6 STG.E desc[UR6][R34.64], R145 ;  /* 0x0000009122006986 */ /* 0x0003e8000c101906 */
[----:B-1----:R-:W3:Y:S01]  /*65d70*/  LDL.LU R145, [R1+0x1e40] ;  /* 0x001e400001917983 */ /* 0x002ee20000300800 */
[----:B------:R-:W-:-:S05]  /*65d80*/  IMAD.WIDE R34, R144, 0x4, R8 ;  /* 0x0000000490227825 */ /* 0x000fca00078e0208 */
[----:B--2---:R1:W-:Y:S01]  /*65d90*/  @P5 STG.E desc[UR6][R34.64], R142 ;  /* 0x0000008e22005986 */ /* 0x0043e2000c101906 */
[----:B------:R-:W-:Y:S01]  /*65da0*/  ISETP.GE.AND P5, PT, R76, UR9, PT ;  /* 0x000000094c007c0c */ /* 0x000fe2000bfa6270 */
[----:B------:R-:W-:Y:S02]  /*65db0*/  ULDC UR9, c[0x0][0x228] ;  /* 0x00008a0000097ab9 */ /* 0x000fe40000000800 */
[----:B-1----:R-:W2:Y:S01]  /*65dc0*/  LDL.LU R142, [R1+0x1e30] ;  /* 0x001e3000018e7983 */ /* 0x002ea20000300800 */
[----:B------:R-:W-:Y:S01]  /*65dd0*/  ISETP.LT.AND P6, PT, R11, UR10, !P5 ;  /* 0x0000000a0b007c0c */ /* 0x000fe2000efc1270 */
[----:B------:R-:W-:Y:S02]  /*65de0*/  IMAD.WIDE R34, R141, 0x4, R2 ;  /* 0x000000048d227825 */ /* 0x000fe400078e0202 */
[----:B------:R-:W2:Y:S02]  /*65df0*/  LDL.LU R147, [R1+0x1c00] ;  /* 0x001c000001937983 */ /* 0x000ea40000300800 */
[----:B------:R-:W-:Y:S01]  /*65e00*/  VIADD R76, R10, 0x8 ;  /* 0x000000080a4c7836 */ /* 0x000fe20000000000 */
[----:B------:R-:W-:-:S07]  /*65e10*/  ULDC UR10, c[0x0][0x228] ;  /* 0x00008a00000a7ab9 */ /* 0x000fce0000000800 */
[----:B----4-:R1:W-:Y:S01]  /*65e20*/  @P6 STG.E desc[UR6][R34.64], R143 ;  /* 0x0000008f22006986 */ /* 0x0103e2000c101906 */
[----:B------:R-:W-:Y:S01]  /*65e30*/  ISETP.LT.AND P6, PT, R12, UR9, !P5 ;  /* 0x000000090c007c0c */ /* 0x000fe2000efc1270 */
[----:B------:R-:W-:Y:S01]  /*65e40*/  ULDC UR9, c[0x0][0x228] ;  /* 0x00008a0000097ab9 */ /* 0x000fe20000000800 */
[----:B-1----:R-:W-:-:S11]  /*65e50*/  IMAD.WIDE R34, R141, 0x4, R4 ;  /* 0x000000048d227825 */ /* 0x002fd600078e0204 */
[----:B------:R1:W-:Y:S04]  /*65e60*/  @P6 STG.E desc[UR6][R34.64], R140 ;  /* 0x0000008c22006986 */ /* 0x0003e8000c101906 */
[----:B-1----:R-:W4:Y:S04]  /*65e70*/  LDL.LU R140, [R1+0x1400] ;  /* 0x00140000018c7983 */ /* 0x002f280000300800 */
[----:B------:R-:W4:Y:S01]  /*65e80*/  LDL.LU R144, [R1+0x207c] ;  /* 0x00207c0001907983 */ /* 0x000f220000300800 */
[----:B------:R-:W-:-:S03]  /*65e90*/  ISETP.LT.AND P6, PT, R14, UR9, !P5 ;  /* 0x000000090e007c0c */ /* 0x000fc6000efc1270 */
[----:B------:R-:W4:Y:S01]  /*65ea0*/  LDL.LU R148, [R1+0xc00] ;  /* 0x000c000001947983 */ /* 0x000f220000300800 */
[----:B------:R-:W-:Y:S01]  /*65eb0*/  IMAD.WIDE R34, R141, 0x4, R6 ;  /* 0x000000048d227825 */ /* 0x000fe200078e0206 */
[----:B------:R-:W-:Y:S01]  /*65ec0*/  ISETP.LT.AND P5, PT, R13, UR8, !P5 ;  /* 0x000000080d007c0c */ /* 0x000fe2000efa1270 */
[----:B------:R-:W-:-:S07]  /*65ed0*/  ULDC.64 UR8, c[0x0][0x228] ;  /* 0x00008a0000087ab9 */ /* 0x000fce0000000a00 */
[----:B------:R1:W-:Y:S02]  /*65ee0*/  @P6 STG.E desc[UR6][R34.64], R251 ;  /* 0x000000fb22006986 */ /* 0x0003e4000c101906 */
[----:B-1----:R-:W-:Y:S02]  /*65ef0*/  IMAD.WIDE R34, R141, 0x4, R8 ;  /* 0x000000048d227825 */ /* 0x002fe400078e0208 */
[----:B------:R-:W4:Y:S04]  /*65f00*/  LDL.LU R141, [R1+0x400] ;  /* 0x00040000018d7983 */ /* 0x000f280000300800 */
[----:B------:R3:W-:Y:S01]  /*65f10*/  @P5 STG.E desc[UR6][R34.64], R247 ;  /* 0x000000f722005986 */ /* 0x0007e2000c101906 */
[----:B------:R-:W-:-:S03]  /*65f20*/  ISETP.GE.AND P5, PT, R76, UR9, PT ;  /* 0x000000094c007c0c */ /* 0x000fc6000bfa6270 */
[----:B------:R-:W4:Y:S01]  /*65f30*/  LDL.LU R143, [R1+0x2080] ;  /* 0x00208000018f7983 */ /* 0x000f220000300800 */
[----:B------:R-:W-:Y:S01]  /*65f40*/  ULDC UR9, c[0x0][0x228] ;  /* 0x00008a0000097ab9 */ /* 0x000fe20000000800 */
[----:B------:R-:W-:Y:S01]  /*65f50*/  ISETP.LT.AND P6, PT, R11, UR10, !P5 ;  /* 0x0000000a0b007c0c */ /* 0x000fe2000efc1270 */
[----:B---3--:R-:W-:-:S04]  /*65f60*/  IMAD.WIDE R34, R146, 0x4, R2 ;  /* 0x0000000492227825 */ /* 0x008fc800078e0202 */
[----:B------:R-:W-:Y:S01]  /*65f70*/  VIADD R76, R10, 0x9 ;  /* 0x000000090a4c7836 */ /* 0x000fe20000000000 */
[----:B------:R-:W-:-:S07]  /*65f80*/  ULDC UR10, c[0x0][0x228] ;  /* 0x00008a00000a7ab9 */ /* 0x000fce0000000800 */
[----:B------:R1:W-:Y:S01]  /*65f90*/  @P6 STG.E desc[UR6][R34.64], R145 ;  /* 0x0000009122006986 */ /* 0x0003e2000c101906 */
[----:B------:R-:W-:Y:S01]  /*65fa0*/  ISETP.LT.AND P6, PT, R12, UR9, !P5 ;  /* 0x000000090c007c0c */ /* 0x000fe2000efc1270 */
[----:B------:R-:W-:Y:S02]  /*65fb0*/  ULDC UR9, c[0x0][0x228] ;  /* 0x00008a0000097ab9 */ /* 0x000fe40000000800 */
[----:B-1----:R-:W3:Y:S01]  /*65fc0*/  LDL.LU R145, [R1+0x10] ;  /* 0x0000100001917983 */ /* 0x002ee20000300800 */
[----:B------:R-:W-:-:S09]  /*65fd0*/  IMAD.WIDE R34, R146, 0x4, R4 ;  /* 0x0000000492227825 */ /* 0x000fd200078e0204 */
[----:B--2---:R1:W-:Y:S04]  /*65fe0*/  @P6 STG.E desc[UR6][R34.64], R142 ;  /* 0x0000008e22006986 */ /* 0x0043e8000c101906 */
[----:B-1----:R-:W2:Y:S01]  /*65ff0*/  LDL.LU R142, [R1] ;  /* 0x00000000018e7983 */ /* 0x002ea20000300800 */
[----:B------:R-:W-:Y:S01]  /*66000*/  ISETP.LT.AND P6, PT, R14, UR9, !P5 ;  /* 0x000000090e007c0c */ /* 0x000fe2000efc1270 */
[----:B------:R-:W-:Y:S01]  /*66010*/  IMAD.WIDE R34, R146, 0x4, R6 ;  /* 0x0000000492227825 */ /* 0x000fe200078e0206 */
[----:B------:R-:W-:Y:S01]  /*66020*/  ISETP.LT.AND P5, PT, R13, UR8, !P5 ;  /* 0x000000080d007c0c */ /* 0x000fe2000efa1270 */
[----:B------:R-:W-:-:S10]  /*66030*/  ULDC.64 UR8, c[0x0][0x228] ;  /* 0x00008a0000087ab9 */ /* 0x000fd40000000a00 */
[----:B------:R1:W-:Y:S02]  /*66040*/  @P6 STG.E desc[UR6][R34.64], R147 ;  /* 0x0000009322006986 */ /* 0x0003e4000c101906 */
[----:B-1----:R-:W-:Y:S02]  /*66050*/  IMAD.WIDE R34, R146, 0x4, R8 ;  /* 0x0000000492227825 */ /* 0x002fe400078e0208 */
[----:B------:R-:W2:Y:S04]  /*66060*/  LDL.LU R146, [R1+0x2084] ;  /* 0x0020840001927983 */ /* 0x000ea80000300800 */
[----:B------:R-:W2:Y:S04]  /*66070*/  LDL.LU R147, [R1+0x1e44] ;  /* 0x001e440001937983 */ /* 0x000ea80000300800 */
[----:B----4-:R1:W-:Y:S04]  /*66080*/  @P5 STG.E desc[UR6][R34.64], R140 ;  /* 0x0000008c22005986 */ /* 0x0103e8000c101906 */
[----:B-1----:R-:W4:Y:S01]  /*66090*/  LDL.LU R140, [R1+0x1e34] ;  /* 0x001e3400018c7983 */ /* 0x002f220000300800 */
[----:B------:R-:W-:Y:S01]  /*660a0*/  ISETP.GE.AND P5, PT, R76, UR9, PT ;  /* 0x000000094c007c0c */ /* 0x000fe2000bfa6270 */
[----:B------:R-:W-:Y:S01]  /*660b0*/  IMAD.WIDE R34, R144, 0x4, R2 ;  /* 0x0000000490227825 */ /* 0x000fe200078e0202 */
[----:B------:R-:W-:-:S02]  /*660c0*/  ULDC UR9, c[0x0][0x228] ;  /* 0x00008a0000097ab9 */ /* 0x000fc40000000800 */
[----:B------:R-:W-:Y:S01]  /*660d0*/  ISETP.LT.AND P6, PT, R11, UR10, !P5 ;  /* 0x0000000a0b007c0c */ /* 0x000fe2000efc1270 */
[----:B------:R-:W-:Y:S01]  /*660e0*/  VIADD R76, R10, 0xa ;  /* 0x0000000a0a4c7836 */ /* 0x000fe20000000000 */
[----:B------:R-:W-:-:S11]  /*660f0*/  ULDC UR10, c[0x0][0x228] ;  /* 0x00008a00000a7ab9 */ /* 0x000fd60000000800 */
[----:B------:R1:W-:Y:S01]  /*66100*/  @P6 STG.E desc[UR6][R34.64], R148 ;  /* 0x0000009422006986 */ /* 0x0003e2000c101906 */
[----:B------:R-:W-:Y:S01]  /*66110*/  ISETP.LT.AND P6, PT, R12, UR9, !P5 ;  /* 0x000000090c007c0c */ /* 0x000fe2000efc1270 */
[----:B------:R-:W-:Y:S02]  /*66120*/  ULDC UR9, c[0x0][0x228] ;  /* 0x00008a0000097ab9 */ /* 0x000fe40000000800 */
[----:B-1----:R-:W4:Y:S01]  /*66130*/  LDL.LU R148, [R1+0x1c04] ;  /* 0x001c040001947983 */ /* 0x002f220000300800 */
[----:B------:R-:W-:-:S09]  /*66140*/  IMAD.WIDE R34, R144, 0x4, R4 ;  /* 0x0000000490227825 */ /* 0x000fd200078e0204 */
[----:B------:R1:W-:Y:S04]  /*66150*/  @P6 STG.E desc[UR6][R34.64], R141 ;  /* 0x0000008d22006986 */ /* 0x0003e8000c101906 */
[----:B-1----:R-:W4:Y:S01]  /*66160*/  LDL.LU R141, [R1+0x1404] ;  /* 0x00140400018d7983 */ /* 0x002f220000300800 */
[----:B------:R-:W-:Y:S01]  /*66170*/  ISETP.LT.AND P6, PT, R14, UR9, !P5 ;  /* 0x000000090e007c0c */ /* 0x000fe2000efc1270 */
[----:B------:R-:W-:Y:S01]  /*66180*/  IMAD.WIDE R34, R144, 0x4, R6 ;  /* 0x0000000490227825 */ /* 0x000fe200078e0206 */
[----:B------:R-:W-:Y:S01]  /*66190*/  ISETP.LT.AND P5, PT, R13, UR8, !P5 ;  /* 0x000000080d007c0c */ /* 0x000fe2000efa1270 */
[----:B------:R-:W-:-:S10]  /*661a0*/  ULDC.64 UR8, c[0x0][0x228] ;  /* 0x00008a0000087ab9 */ /* 0x000fd40000000a00 */
[----:B---3--:R1:W-:Y:S02]  /*661b0*/  @P6 STG.E desc[UR6][R34.64], R145 ;  /* 0x0000009122006986 */ /* 0x0083e4000c101906 */
[----:B-1----:R-:W-:Y:S02]  /*661c0*/  IMAD.WIDE R34, R144, 0x4, R8 ;  /* 0x0000000490227825 */ /* 0x002fe400078e0208 */
[----:B------:R-:W3:Y:S04]  /*661d0*/  LDL.LU R144, [R1+0x2088] ;  /* 0x0020880001907983 */ /* 0x000ee80000300800 */
[----:B------:R-:W3:Y:S04]  /*661e0*/  LDL.LU R145, [R1+0xc04] ;  /* 0x000c040001917983 */ /* 0x000ee80000300800 */
[----:B--2---:R1:W-:Y:S01]  /*661f0*/  @P5 STG.E desc[UR6][R34.64], R142 ;  /* 0x0000008e22005986 */ /* 0x0043e2000c101906 */
[----:B------:R-:W-:Y:S01]  /*66200*/  ISETP.GE.AND P5, PT, R76, UR9, PT ;  /* 0x000000094c007c0c */ /* 0x000fe2000bfa6270 */
[----:B------:R-:W-:-:S02]  /*66210*/  ULDC UR9, c[0x0][0x228] ;  /* 0x00008a0000097ab9 */ /* 0x000fc40000000800 */
[----:B-1----:R-:W2:Y:S01]  /*66220*/  LDL.LU R142, [R1+0x404] ;  /* 0x00040400018e7983 */ /* 0x002ea20000300800 */
[----:B------:R-:W-:Y:S01]  /*66230*/  ISETP.LT.AND P6, PT, R11, UR10, !P5 ;  /* 0x0000000a0b007c0c */ /* 0x000fe2000efc1270 */
[----:B------:R-:W-:-:S04]  /*66240*/  IMAD.WIDE R34, R143, 0x4, R2 ;  /* 0x000000048f227825 */ /* 0x000fc800078e0202 */
[----:B------:R-:W-:Y:S01]  /*66250*/  VIADD R76, R10, 0xb ;  /* 0x0000000b0a4c7836 */ /* 0x000fe20000000000 */
[----:B------:R-:W-:-:S07]  /*66260*/  ULDC UR10, c[0x0][0x228] ;  /* 0x00008a00000a7ab9 */ /* 0x000fce0000000800 */
[----:B------:R1:W-:Y:S01]  /*66270*/  @P6 STG.E desc[UR6][R34.64], R147 ;  /* 0x0000009322006986 */ /* 0x0003e2000c101906 */
[----:B------:R-:W-:Y:S01]  /*66280*/  ISETP.LT.AND P6, PT, R12, UR9, !P5 ;  /* 0x000000090c007c0c */ /* 0x000fe2000efc1270 */
[----:B------:R-:W-:Y:S02]  /*66290*/  ULDC UR9, c[0x0][0x228] ;  /* 0x00008a0000097ab9 */ /* 0x000fe40000000800 */
[----:B-1----:R-:W2:Y:S01]  /*662a0*/  LDL.LU R147, [R1+0x14] ;  /* 0x0000140001937983 */ /* 0x002ea20000300800 */
[----:B------:R-:W-:-:S09]  /*662b0*/  IMAD.WIDE R34, R143, 0x4, R4 ;  /* 0x000000048f227825 */ /* 0x000fd200078e0204 */
[----:B----4-:R1:W-:Y:S04]  /*662c0*/  @P6 STG.E desc[UR6][R34.64], R140 ;  /* 0x0000008c22006986 */ /* 0x0103e8000c101906 */
[----:B-1----:R-:W4:Y:S01]  /*662d0*/  LDL.LU R140, [R1+0x4] ;  /* 0x00000400018c7983 */ /* 0x002f220000300800 */
[----:B------:R-:W-:Y:S02]  /*662e0*/  ISETP.LT.AND P6, PT, R14, UR9, !P5 ;  /* 0x000000090e007c0c */ /* 0x000fe4000efc1270 */
[----:B------:R-:W-:Y:S01]  /*662f0*/  ISETP.LT.AND P5, PT, R13, UR8, !P5 ;  /* 0x000000080d007c0c */ /* 0x000fe2000efa1270 */
[----:B------:R-:W-:Y:S01]  /*66300*/  IMAD.WIDE R34, R143, 0x4, R6 ;  /* 0x000000048f227825 */ /* 0x000fe200078e0206 */
[----:B------:R-:W-:-:S09]  /*66310*/  ULDC.64 UR8, c[0x0][0x228] ;  /* 0x00008a0000087ab9 */ /* 0x000fd20000000a00 */
[----:B------:R1:W-:Y:S02]  /*66320*/  @P6 STG.E desc[UR6][R34.64], R148 ;  /* 0x0000009422006986 */ /* 0x0003e4000c101906 */
[----:B-1----:R-:W-:Y:S02]  /*66330*/  IMAD.WIDE R34, R143, 0x4, R8 ;  /* 0x000000048f227825 */ /* 0x002fe400078e0208 */
[----:B------:R-:W4:Y:S04]  /*66340*/  LDL.LU R143, [R1+0x208c] ;  /* 0x00208c00018f7983 */ /* 0x000f280000300800 */
[----:B------:R1:W-:Y:S01]  /*66350*/  @P5 STG.E desc[UR6][R34.64], R141 ;  /* 0x0000008d22005986 */ /* 0x0003e2000c101906 */
[----:B------:R-:W-:Y:S01]  /*66360*/  ISETP.GE.AND P5, PT, R76, UR9, PT ;  /* 0x000000094c007c0c */ /* 0x000fe2000bfa6270 */
[----:B------:R-:W-:-:S02]  /*66370*/  ULDC UR9, c[0x0][0x228] ;  /* 0x00008a0000097ab9 */ /* 0x000fc40000000800 */
[----:B-1----:R-:W4:Y:S04]  /*66380*/  LDL.LU R141, [R1+0x1e48] ;  /* 0x001e4800018d7983 */ /* 0x002f280000300800 */
[----:B------:R-:W4:Y:S01]  /*66390*/  LDL.LU R148, [R1+0x1e38] ;  /* 0x001e380001947983 */ /* 0x000f220000300800 */
[----:B------:R-:W-:Y:S01]  /*663a0*/  ISETP.LT.AND P6, PT, R11, UR10, !P5 ;  /* 0x0000000a0b007c0c */ /* 0x000fe2000efc1270 */
[----:B------:R-:W-:-:S04]  /*663b0*/  IMAD.WIDE R34, R146, 0x4, R2 ;  /* 0x0000000492227825 */ /* 0x000fc800078e0202 */
[----:B------:R-:W-:Y:S01]  /*663c0*/  VIADD R76, R10, 0xc ;  /* 0x0000000c0a4c7836 */ /* 0x000fe20000000000 */
[----:B------:R-:W-:-:S07]  /*663d0*/  ULDC UR10, c[0x0][0x228] ;  /* 0x00008a00000a7ab9 */ /* 0x000fce0000000800 */
[----:B---3--:R1:W-:Y:S01]  /*663e0*/  @P6 STG.E desc[UR6][R34.64], R145 ;  /* 0x0000009122006986 */ /* 0x0083e2000c101906 */
[----:B------:R-:W-:Y:S01]  /*663f0*/  ISETP.LT.AND P6, PT, R12, UR9, !P5 ;  /* 0x000000090c007c0c */ /* 0x000fe2000efc1270 */
[----:B------:R-:W-:Y:S02]  /*66400*/  ULDC UR9, c[0x0][0x228] ;  /* 0x00008a0000097ab9 */ /* 0x000fe40000000800 */
[----:B-1----:R-:W3:Y:S01]  /*66410*/  LDL.LU R145, [R1+0x1c08] ;  /* 0x001c080001917983 */ /* 0x002ee20000300800 */
[----:B------:R-:W-:-:S09]  /*66420*/  IMAD.WIDE R34, R146, 0x4, R4 ;  /* 0x0000000492227825 */ /* 0x000fd200078e0204 */
[----:B--2---:R1:W-:Y:S04]  /*66430*/  @P6 STG.E desc[UR6][R34.64], R142 ;  /* 0x0000008e22006986 */ /* 0x0043e8000c101906 */
[----:B-1----:R-:W2:Y:S01]  /*66440*/  LDL.LU R142, [R1+0x1408] ;  /* 0x00140800018e7983 */ /* 0x002ea20000300800 */
[----:B------:R-:W-:Y:S02]  /*66450*/  ISETP.LT.AND P6, PT, R14, UR9, !P5 ;  /* 0x000000090e007c0c */ /* 0x000fe4000efc1270 */
[----:B------:R-:W-:Y:S01]  /*66460*/  ISETP.LT.AND P5, PT, R13, UR8, !P5 ;  /* 0x000000080d007c0c */ /* 0x000fe2000efa1270 */
[----:B------:R-:W-:Y:S01]  /*66470*/  IMAD.WIDE R34, R146, 0x4, R6 ;  /* 0x0000000492227825 */ /* 0x000fe200078e0206 */
[----:B------:R-:W-:-:S09]  /*66480*/  ULDC.64 UR8, c[0x0][0x228] ;  /* 0x00008a0000087ab9 */ /* 0x000fd20000000a00 */
[----:B------:R1:W-:Y:S02]  /*66490*/  @P6 STG.E desc[UR6][R34.64], R147 ;  /* 0x0000009322006986 */ /* 0x0003e4000c101906 */
[----:B-1----:R-:W-:Y:S02]  /*664a0*/  IMAD.WIDE R34, R146, 0x4, R8 ;  /* 0x0000000492227825 */ /* 0x002fe400078e0208 */
[----:B------:R-:W2:Y:S04]  /*664b0*/  LDL.LU R146, [R1+0x2090] ;  /* 0x0020900001927983 */ /* 0x000ea80000300800 */
[----:B----4-:R1:W-:Y:S04]  /*664c0*/  @P5 STG.E desc[UR6][R34.64], R140 ;  /* 0x0000008c22005986 */ /* 0x0103e8000c101906 */
[----:B-1----:R-:W4:Y:S04]  /*664d0*/  LDL.LU R140, [R1+0xc08] ;  /* 0x000c0800018c7983 */ /* 0x002f280000300800 */
[----:B------:R-:W4:Y:S01]  /*664e0*/  LDL.LU R150, [R1+0x408] ;  /* 0x0004080001967983 */ /* 0x000f220000300800 */
[----:B------:R-:W-:-:S03]  /*664f0*/  ISETP.GE.AND P5, PT, R76, UR9, PT ;  /* 0x000000094c007c0c */ /* 0x000fc6000bfa6270 */
[----:B------:R-:W4:Y:S01]  /*66500*/  LDL.LU R147, [R1+0x18] ;  /* 0x0000180001937983 */ /* 0x000f220000300800 */
[----:B------:R-:W-:Y:S01]  /*66510*/  IMAD.WIDE R34, R144, 0x4, R2 ;  /* 0x0000000490227825 */ /* 0x000fe200078e0202 */
[----:B------:R-:W-:Y:S01]  /*66520*/  ULDC UR9, c[0x0][0x228] ;  /* 0x00008a0000097ab9 */ /* 0x000fe20000000800 */
[----:B------:R-:W-:Y:S02]  /*66530*/  ISETP.LT.AND P6, PT, R11, UR10, !P5 ;  /* 0x0000000a0b007c0c */ /* 0x000fe4000efc1270 */
[----:B------:R-:W-:Y:S01]  /*66540*/  VIADD R76, R10, 0xd ;  /* 0x0000000d0a4c7836 */ /* 0x000fe20000000000 */
[----:B------:R-:W-:-:S10]  /*66550*/  ULDC UR10, c[0x0][0x228] ;  /* 0x00008a00000a7ab9 */ /* 0x000fd40000000800 */
[----:B------:R1:W-:Y:S01]  /*66560*/  @P6 STG.E desc[UR6][R34.64], R141 ;  /* 0x0000008d22006986 */ /* 0x0003e2000c101906 */
[----:B------:R-:W-:Y:S01]  /*66570*/  ISETP.LT.AND P6, PT, R12, UR9, !P5 ;  /* 0x000000090c007c0c */ /* 0x000fe2000efc1270 */
[----:B------:R-:W-:Y:S02]  /*66580*/  ULDC UR9, c[0x0][0x228] ;  /* 0x00008a0000097ab9 */ /* 0x000fe40000000800 */
[----:B-1----:R-:W4:Y:S01]  /*66590*/  LDL.LU R141, [R1+0x8] ;  /* 0x00000800018d7983 */ /* 0x002f220000300800 */
[----:B------:R-:W-:-:S09]  /*665a0*/  IMAD.WIDE R34, R144, 0x4, R4 ;  /* 0x0000000490227825 */ /* 0x000fd200078e0204 */
[----:B------:R1:W-:Y:S01]  /*665b0*/  @P6 STG.E desc[UR6][R34.64], R148 ;  /* 0x0000009422006986 */ /* 0x0003e2000c101906 */
[----:B------:R-:W-:Y:S02]  /*665c0*/  ISETP.LT.AND P6, PT, R14, UR9, !P5 ;  /* 0x000000090e007c0c */ /* 0x000fe4000efc1270 */
[----:B------:R-:W-:Y:S01]  /*665d0*/  ISETP.LT.AND P5, PT, R13, UR8, !P5 ;  /* 0x000000080d007c0c */ /* 0x000fe2000efa1270 */
[----:B------:R-:W-:Y:S01]  /*665e0*/  ULDC.64 UR8, c[0x0][0x228] ;  /* 0x00008a0000087ab9 */ /* 0x000fe20000000a00 */
[----:B-1----:R-:W-:-:S09]  /*665f0*/  IMAD.WIDE R34, R144, 0x4, R6 ;  /* 0x0000000490227825 */ /* 0x002fd200078e0206 */
[----:B---3--:R1:W-:Y:S04]  /*66600*/  @P6 STG.E desc[UR6][R34.64], R145 ;  /* 0x0000009122006986 */ /* 0x0083e8000c101906 */
[----:B-1----:R-:W3:Y:S01]  /*66610*/  LDL.LU R145, [R1+0x1e4c] ;  /* 0x001e4c0001917983 */ /* 0x002ee20000300800 */
[----:B------:R-:W-:-:S03]  /*66620*/  IMAD.WIDE R34, R144, 0x4, R8 ;  /* 0x0000000490227825 */ /* 0x000fc600078e0208 */
[----:B------:R-:W3:Y:S04]  /*66630*/  LDL.LU R144, [R1+0x2094] ;  /* 0x0020940001907983 */ /* 0x000ee80000300800 */
[----:B--2---:R1:W-:Y:S04]  /*66640*/  @P5 STG.E desc[UR6][R34.64], R142 ;  /* 0x0000008e22005986 */ /* 0x0043e8000c101906 */
[----:B-1----:R-:W2:Y:S01]  /*66650*/  LDL.LU R142, [R1+0x1e3c] ;  /* 0x001e3c00018e7983 */ /* 0x002ea20000300800 */
[----:B------:R-:W-:-:S03]  /*66660*/  ISETP.GE.AND P5, PT, R76, UR9, PT ;  /* 0x000000094c007c0c */ /* 0x000fc6000bfa6270 */
[----:B------:R-:W2:Y:S01]  /*66670*/  LDL.LU R148, [R1+0x1c0c] ;  /* 0x001c0c0001947983 */ /* 0x000ea20000300800 */
[----:B------:R-:W-:Y:S01]  /*66680*/  IMAD.WIDE R34, R143, 0x4, R2 ;  /* 0x000000048f227825 */ /* 0x000fe200078e0202 */
[----:B------:R-:W-:Y:S01]  /*66690*/  ULDC UR9, c[0x0][0x228] ;  /* 0x00008a0000097ab9 */ /* 0x000fe20000000800 */
[----:B------:R-:W-:Y:S02]  /*666a0*/  ISETP.LT.AND P6, PT, R11, UR10, !P5 ;  /* 0x0000000a0b007c0c */ /* 0x000fe4000efc1270 */
[----:B------:R-:W-:Y:S01]  /*666b0*/  VIADD R76, R10, 0xe ;  /* 0x0000000e0a4c7836 */ /* 0x000fe20000000000 */
[----:B------:R-:W-:-:S10]  /*666c0*/  ULDC UR10, c[0x0][0x228] ;  /* 0x00008a00000a7ab9 */ /* 0x000fd40000000800 */
[----:B----4-:R1:W-:Y:S04]  /*666d0*/  @P6 STG.E desc[UR6][R34.64], R140 ;  /* 0x0000008c22006986 */ /* 0x0103e8000c101906 */
[----:B-1----:R-:W4:Y:S01]  /*666e0*/  LDL.LU R140, [R1+0x140c] ;  /* 0x00140c00018c7983 */ /* 0x002f220000300800 */
[----:B------:R-:W-:Y:S01]  /*666f0*/  ISETP.LT.AND P6, PT, R12, UR9, !P5 ;  /* 0x000000090c007c0c */ /* 0x000fe2000efc1270 */
[----:B------:R-:W-:Y:S01]  /*66700*/  IMAD.WIDE R34, R143, 0x4, R4 ;  /* 0x000000048f227825 */ /* 0x000fe200078e0204 */
[----:B------:R-:W-:-:S11]  /*66710*/  ULDC UR9, c[0x0][0x228] ;  /* 0x00008a0000097ab9 */ /* 0x000fd60000000800 */
[----:B------:R1:W-:Y:S01]  /*66720*/  @P6 STG.E desc[UR6][R34.64], R150 ;  /* 0x0000009622006986 */ /* 0x0003e2000c101906 */
[----:B------:R-:W-:Y:S02]  /*66730*/  ISETP.LT.AND P6, PT, R14, UR9, !P5 ;  /* 0x000000090e007c0c */ /* 0x000fe4000efc1270 */
[----:B------:R-:W-:Y:S01]  /*66740*/  ISETP.LT.AND P5, PT, R13, UR8, !P5 ;  /* 0x000000080d007c0c */ /* 0x000fe2000efa1270 */
[----:B------:R-:W-:Y:S01]  /*66750*/  ULDC.64 UR8, c[0x0][0x228] ;  /* 0x00008a0000087ab9 */ /* 0x000fe20000000a00 */
[----:B-1----:R-:W-:-:S09]  /*66760*/  IMAD.WIDE R34, R143, 0x4, R6 ;  /* 0x000000048f227825 */ /* 0x002fd200078e0206 */
[----:B------:R1:W-:Y:S02]  /*66770*/  @P6 STG.E desc[UR6][R34.64], R147 ;  /* 0x0000009322006986 */ /* 0x0003e4000c101906 */
[----:B-1----:R-:W-:Y:S02]  /*66780*/  IMAD.WIDE R34, R143, 0x4, R8 ;  /* 0x000000048f227825 */ /* 0x002fe400078e0208 */
[----:B------:R-:W4:Y:S04]  /*66790*/  LDL.LU R143, [R1+0xc0c] ;  /* 0x000c0c00018f7983 */ /* 0x000f280000300800 */
[----:B------:R1:W-:Y:S01]  /*667a0*/  @P5 STG.E desc[UR6][R34.64], R141 ;  /* 0x0000008d22005986 */ /* 0x0003e2000c101906 */
[----:B------:R-:W-:Y:S01]  /*667b0*/  ISETP.GE.AND P5, PT, R76, UR9, PT ;  /* 0x000000094c007c0c */ /* 0x000fe2000bfa6270 */
[----:B------:R-:W-:-:S02]  /*667c0*/  ULDC UR9, c[0x0][0x228] ;  /* 0x00008a0000097ab9 */ /* 0x000fc40000000800 */
[----:B-1----:R-:W4:Y:S01]  /*667d0*/  LDL.LU R141, [R1+0x40c] ;  /* 0x00040c00018d7983 */ /* 0x002f220000300800 */
[----:B------:R-:W-:Y:S01]  /*667e0*/  ISETP.LT.AND P6, PT, R11, UR10, !P5 ;  /* 0x0000000a0b007c0c */ /* 0x000fe2000efc1270 */
[----:B------:R-:W-:Y:S02]  /*667f0*/  IMAD.WIDE R34, R146, 0x4, R2 ;  /* 0x0000000492227825 */ /* 0x000fe400078e0202 */
[----:B------:R-:W4:Y:S02]  /*66800*/  LDL.LU R147, [R1+0x1c] ;  /* 0x00001c0001937983 */ /* 0x000f240000300800 */
[----:B------:R-:W-:Y:S01]  /*66810*/  VIADD R76, R10, 0xf ;  /* 0x0000000f0a4c7836 */ /* 0x000fe20000000000 */
[----:B------:R-:W-:-:S07]  /*66820*/  ULDC UR10, c[0x0][0x228] ;  /* 0x00008a00000a7ab9 */ /* 0x000fce0000000800 */
[----:B---3--:R1:W-:Y:S01]  /*66830*/  @P6 STG.E desc[UR6][R34.64], R145 ;  /* 0x0000009122006986 */ /* 0x0083e2000c101906 */
[----:B------:R-:W-:Y:S01]  /*66840*/  ISETP.LT.AND P6, PT, R12, UR9, !P5 ;  /* 0x000000090c007c0c */ /* 0x000fe2000efc1270 */
[----:B------:R-:W-:Y:S01]  /*66850*/  ULDC UR9, c[0x0][0x228] ;  /* 0x00008a0000097ab9 */ /* 0x000fe20000000800 */
[----:B-1----:R-:W-:-:S11]  /*66860*/  IMAD.WIDE R34, R146, 0x4, R4 ;  /* 0x0000000492227825 */ /* 0x002fd600078e0204 */
[----:B--2---:R1:W-:Y:S04]  /*66870*/  @P6 STG.E desc[UR6][R34.64], R142 ;  /* 0x0000008e22006986 */ /* 0x0043e8000c101906 */
[----:B-1----:R-:W2:Y:S01]  /*66880*/  LDL.LU R142, [R1+0xc] ;  /* 0x00000c00018e7983 */ /* 0x002ea20000300800 */
[----:B------:R-:W-:Y:S01]  /*66890*/  ISETP.LT.AND P6, PT, R14, UR9, !P5 ;  /* 0x000000090e007c0c */ /* 0x000fe2000efc1270 */
[----:B------:R-:W-:Y:S02]  /*668a0*/  IMAD.WIDE R34, R146, 0x4, R6 ;  /* 0x0000000492227825 */ /* 0x000fe400078e0206 */
[----:B------:R-:W3:Y:S01]  /*668b0*/  LDL.LU R145, [R1+0x2098] ;  /* 0x0020980001917983 */ /* 0x000ee20000300800 */
[----:B------:R-:W-:Y:S01]  /*668c0*/  ISETP.LT.AND P5, PT, R13, UR8, !P5 ;  /* 0x000000080d007c0c */ /* 0x000fe2000efa1270 */
[----:B------:R-:W-:-:S08]  /*668d0*/  ULDC.64 UR8, c[0x0][0x228] ;  /* 0x00008a0000087ab9 */ /* 0x000fd00000000a00 */
[----:B------:R1:W-:Y:S02]  /*668e0*/  @P6 STG.E desc[UR6][R34.64], R148 ;  /* 0x0000009422006986 */ /* 0x0003e4000c101906 */
[----:B-1----:R-:W-:Y:S02]  /*668f0*/  IMAD.WIDE R34, R146, 0x4, R8 ;  /* 0x0000000492227825 */ /* 0x002fe400078e0208 */
[----:B------:R-:W3:Y:S04]  /*66900*/  LDL.LU R146, [R1+0x1c10] ;  /* 0x001c100001927983 */ /* 0x000ee80000300800 */
[----:B----4-:R1:W-:Y:S04]  /*66910*/  @P5 STG.E desc[UR6][R34.64], R140 ;  /* 0x0000008c22005986 */ /* 0x0103e8000c101906 */
[----:B-1----:R-:W4:Y:S01]  /*66920*/  LDL.LU R140, [R1+0x1810] ;  /* 0x00181000018c7983 */ /* 0x002f220000300800 */
[----:B------:R-:W-:Y:S01]  /*66930*/  ISETP.GE.AND P5, PT, R76, UR9, PT ;  /* 0x000000094c007c0c */ /* 0x000fe2000bfa6270 */
[----:B------:R-:W-:-:S02]  /*66940*/  IMAD.WIDE R34, R144, 0x4, R2 ;  /* 0x0000000490227825 */ /* 0x000fc400078e0202 */
[----:B------:R-:W4:Y:S01]  /*66950*/  LDL.LU R148, [R1+0x1410] ;  /* 0x0014100001947983 */ /* 0x000f220000300800 */
[----:B------:R-:W-:Y:S01]  /*66960*/  ULDC UR9, c[0x0][0x228] ;  /* 0x00008a0000097ab9 */ /* 0x000fe20000000800 */
[----:B------:R-:W-:Y:S01]  /*66970*/  ISETP.LT.AND P6, PT, R11, UR10, !P5 ;  /* 0x0000000a0b007c0c */ /* 0x000fe2000efc1270 */
[----:B------:R-:W-:Y:S01]  /*66980*/  VIADD R76, R10, 0x10 ;  /* 0x000000100a4c7836 */ /* 0x000fe20000000000 */
[----:B------:R-:W-:-:S11]  /*66990*/  ULDC UR10, c[0x0][0x228] ;  /* 0x00008a00000a7ab9 */ /* 0x000fd60000000800 */
[----:B------:R1:W-:Y:S01]  /*669a0*/  @P6 STG.E desc[UR6][R34.64], R143 ;  /* 0x0000008f22006986 */ /* 0x0003e2000c101906 */
[----:B------:R-:W-:Y:S01]  /*669b0*/  ISETP.LT.AND P6, PT, R12, UR9, !P5 ;  /* 0x000000090c007c0c */ /* 0x000fe2000efc1270 */
[----:B------:R-:W-:Y:S01]  /*669c0*/  ULDC UR9, c[0x0][0x228] ;  /* 0x00008a0000097ab9 */ /* 0x000fe20000000800 */
[----:B-1----:R-:W-:-:S11]  /*669d0*/  IMAD.WIDE R34, R144, 0x4, R4 ;  /* 0x0000000490227825 */ /* 0x002fd600078e0204 */
[----:B------:R1:W-:Y:S04]  /*669e0*/  @P6 STG.E desc[UR6][R34.64], R141 ;  /* 0x0000008d22006986 */ /* 0x0003e8000c101906 */
[----:B-1----:R-:W4:Y:S01]  /*669f0*/  LDL.LU R141, [R1+0x1010] ;  /* 0x00101000018d7983 */ /* 0x002f220000300800 */
[----:B------:R-:W-:Y:S01]  /*66a00*/  ISETP.LT.AND P6, PT, R14, UR9, !P5 ;  /* 0x000000090e007c0c */ /* 0x000fe2000efc1270 */
[----:B------:R-:W-:Y:S02]  /*66a10*/  IMAD.WIDE R34, R144, 0x4, R6 ;  /* 0x0000000490227825 */ /* 0x000fe400078e0206 */
[----:B------:R-:W4:Y:S01]  /*66a20*/  LDL.LU R143, [R1+0x209c] ;  /* 0x00209c00018f7983 */ /* 0x000f220000300800 */
[----:B------:R-:W-:Y:S01]  /*66a30*/  ISETP.LT.AND P5, PT, R13, UR8, !P5 ;  /* 0x000000080d007c0c */ /* 0x000fe2000efa1270 */
[----:B------:R-:W-:-:S08]  /*66a40*/  ULDC.64 UR8, c[0x0][0x228] ;  /* 0x00008a0000087ab9 */ /* 0x000fd00000000a00 */
[----:B------:R1:W-:Y:S04]  /*66a50*/  @P6 STG.E desc[UR6][R34.64], R147 ;  /* 0x0000009322006986 */ /* 0x0003e8000c101906 */
[----:B-1----:R-:W4:Y:S01]  /*66a60*/  LDL.LU R147, [R1+0xc10] ;  /* 0x000c100001937983 */ /* 0x002f220000300800 */
[----:B------:R-:W-:-:S05]  /*66a70*/  IMAD.WIDE R34, R144, 0x4, R8 ;  /* 0x0000000490227825 */ /* 0x000fca00078e0208 */
[----:B--2---:R1:W-:Y:S01]  /*66a80*/  @P5 STG.E desc[UR6][R34.64], R142 ;  /* 0x0000008e22005986 */ /* 0x0043e2000c101906 */
[----:B------:R-:W-:Y:S01]  /*66a90*/  ISETP.GE.AND P5, PT, R76, UR9, PT ;  /* 0x000000094c007c0c */ /* 0x000fe2000bfa6270 */
[----:B------:R-:W-:Y:S02]  /*66aa0*/  ULDC UR9, c[0x0][0x228] ;  /* 0x00008a0000097ab9 */ /* 0x000fe40000000800 */
[----:B-1----:R-:W2:Y:S01]  /*66ab0*/  LDL.LU R142, [R1+0x810] ;  /* 0x00081000018e7983 */ /* 0x002ea20000300800 */
[----:B------:R-:W-:Y:S01]  /*66ac0*/  ISETP.LT.AND P6, PT, R11, UR10, !P5 ;  /* 0x0000000a0b007c0c */ /* 0x000fe2000efc1270 */
[----:B---3--:R-:W-:Y:S02]  /*66ad0*/  IMAD.WIDE R34, R145, 0x4, R2 ;  /* 0x0000000491227825 */ /* 0x008fe400078e0202 */
[----:B------:R-:W3:Y:S02]  /*66ae0*/  LDL.LU R144, [R1+0x20a0] ;  /* 0x0020a00001907983 */ /* 0x000ee40000300800 */
[----:B------:R-:W-:Y:S01]  /*66af0*/  VIADD R76, R10, 0x11 ;  /* 0x000000110a4c7836 */ /* 0x000fe20000000000 */
[----:B------:R-:W-:-:S07]  /*66b00*/  ULDC UR10, c[0x0][0x228] ;  /* 0x00008a00000a7ab9 */ /* 0x000fce0000000800 */
[----:B------:R1:W-:Y:S01]  /*66b10*/  @P6 STG.E desc[UR6][R34.64], R146 ;  /* 0x0000009222006986 */ /* 0x0003e2000c101906 */
[----:B------:R-:W-:Y:S01]  /*66b20*/  ISETP.LT.AND P6, PT, R12, UR9, !P5 ;  /* 0x000000090c007c0c */ /* 0x000fe2000efc1270 */
[----:B------:R-:W-:Y:S02]  /*66b30*/  ULDC UR9, c[0x0][0x228] ;  /* 0x00008a0000097ab9 */ /* 0x000fe40000000800 */
[----:B-1----:R-:W3:Y:S01]  /*66b40*/  LDL.LU R146, [R1+0x420] ;  /* 0x0004200001927983 */ /* 0x002ee20000300800 */
[----:B------:R-:W-:-:S09]  /*66b50*/  IMAD.WIDE R34, R145, 0x4, R4 ;  /* 0x0000000491227825 */ /* 0x000fd200078e0204 */
[----:B----4-:R1:W-:Y:S04]  /*66b60*/  @P6 STG.E desc[UR6][R34.64], R140 ;  /* 0x0000008c22006986 */ /* 0x0103e8000c101906 */
[----:B-1----:R-:W4:Y:S01]  /*66b70*/  LDL.LU R140, [R1+0x410] ;  /* 0x00041000018c7983 */ /* 0x002f220000300800 */
[----:B------:R-:W-:Y:S01]  /*66b80*/  ISETP.LT.AND P6, PT, R14, UR9, !P5 ;  /* 0x000000090e007c0c */ /* 0x000fe2000efc1270 */
[----:B------:R-:W-:Y:S01]  /*66b90*/  IMAD.WIDE R34, R145, 0x4, R6 ;  /* 0x0000000491227825 */ /* 0x000fe200078e0206 */
[----:B------:R-:W-:Y:S01]  /*66ba0*/  ISETP.LT.AND P5, PT, R13, UR8, !P5 ;  /* 0x000000080d007c0c */ /* 0x000fe2000efa1270 */
[----:B------:R-:W-:-:S10]  /*66bb0*/  ULDC.64 UR8, c[0x0][0x228] ;  /* 0x00008a0000087ab9 */ /* 0x000fd40000000a00 */
[----:B------:R1:W-:Y:S02]  /*66bc0*/  @P6 STG.E desc[UR6][R34.64], R148 ;  /* 0x0000009422006986 */ /* 0x0003e4000c101906 */
[----:B-1----:R-:W-:Y:S02]  /*66bd0*/  IMAD.WIDE R34, R145, 0x4, R8 ;  /* 0x0000000491227825 */ /* 0x002fe400078e0208 */
[----:B------:R-:W4:Y:S04]  /*66be0*/  LDL.LU R145, [R1+0x20a4] ;  /* 0x0020a40001917983 */ /* 0x000f280000300800 */
[----:B------:R-:W4:Y:S04]  /*66bf0*/  LDL.LU R148, [R1+0x1c14] ;  /* 0x001c140001947983 */ /* 0x000f280000300800 */
[----:B------:R1:W-:Y:S01]  /*66c00*/  @P5 STG.E desc[UR6][R34.64], R141 ;  /* 0x0000008d22005986 */ /* 0x0003e2000c101906 */
[----:B------:R-:W-:Y:S01]  /*66c10*/  ISETP.GE.AND P5, PT, R76, UR9, PT ;  /* 0x000000094c007c0c */ /* 0x000fe2000bfa6270 */
[----:B------:R-:W-:-:S02]  /*66c20*/  ULDC UR9, c[0x0][0x228] ;  /* 0x00008a0000097ab9 */ /* 0x000fc40000000800 */
[----:B-1----:R-:W4:Y:S01]  /*66c30*/  LDL.LU R141, [R1+0x1814] ;  /* 0x00181400018d7983 */ /* 0x002f220000300800 */
[----:B------:R-:W-:Y:S01]  /*66c40*/  ISETP.LT.AND P6, PT, R11, UR10, !P5 ;  /* 0x0000000a0b007c0c */ /* 0x000fe2000efc1270 */
[----:B------:R-:W-:-:S04]  /*66c50*/  IMAD.WIDE R34, R143, 0x4, R2 ;  /* 0x000000048f227825 */ /* 0x000fc800078e0202 */
[----:B------:R-:W-:Y:S01]  /*66c60*/  VIADD R76, R10, 0x12 ;  /* 0x000000120a4c7836 */ /* 0x000fe20000000000 */
[----:B------:R-:W-:-:S07]  /*66c70*/  ULDC UR10, c[0x0][0x228] ;  /* 0x00008a00000a7ab9 */ /* 0x000fce0000000800 */
[----:B------:R1:W-:Y:S01]  /*66c80*/  @P6 STG.E desc[UR6][R34.64], R147 ;  /* 0x0000009322006986 */ /* 0x0003e2000c101906 */
[----:B------:R-:W-:Y:S01]  /*66c90*/  ISETP.LT.AND P6, PT, R12, UR9, !P5 ;  /* 0x000000090c007c0c */ /* 0x000fe2000efc1270 */
[----:B------:R-:W-:Y:S02]  /*66ca0*/  ULDC UR9, c[0x0][0x228] ;  /* 0x00008a0000097ab9 */ /* 0x000fe40000000800 */
[----:B-1----:R-:W4:Y:S01]  /*66cb0*/  LDL.LU R147, [R1+0x1414] ;  /* 0x0014140001937983 */ /* 0x002f220000300800 */
[----:B------:R-:W-:-:S09]  /*66cc0*/  IMAD.WIDE R34, R143, 0x4, R4 ;  /* 0x000000048f227825 */ /* 0x000fd200078e0204 */
[----:B--2---:R1:W-:Y:S04]  /*66cd0*/  @P6 STG.E desc[UR6][R34.64], R142 ;  /* 0x0000008e22006986 */ /* 0x0043e8000c101906 */
[----:B-1----:R-:W2:Y:S01]  /*66ce0*/  LDL.LU R142, [R1+0x1014] ;  /* 0x00101400018e7983 */ /* 0x002ea20000300800 */
        /* <DEDUP_REMOVED lines=30> */
[----:B--2---:R1:W-:Y:S01]  /*66ed0*/  @P5 STG.E desc[UR6][R34.64], R142 ;  /* 0x0000008e22005986 */ /* 0x0043e2000c101906 */
[----:B------:R-:W-:Y:S01]  /*66ee0*/  ISETP.GE.AND P5, PT, R76, UR9, PT ;  /* 0x000000094c007c0c */ /* 0x000fe2000bfa6270 */
[----:B------:R-:W-:-:S02]  /*66ef0*/  ULDC UR9, c[0x0][0x228] ;  /* 0x00008a0000097ab9 */ /* 0x000fc40000000800 */
[----:B-1----:R-:W2:Y:S04]  /*66f00*/  LDL.LU R142, [R1+0x1c18] ;  /* 0x001c1800018e7983 */ /* 0x002ea80000300800 */
[----:B------:R-:W2:Y:S01]  /*66f10*/  LDL.LU R147, [R1+0x1818] ;  /* 0x0018180001937983 */ /* 0x000ea20000300800 */
        /* <DEDUP_REMOVED lines=18> */
[----:B------:R1:W-:Y:S04]  /*67040*/  @P5 STG.E desc[UR6][R34.64], R141 ;  /* 0x0000008d22005986 */ /* 0x0003e8000c101906 */
        /* <DEDUP_REMOVED lines=9> */
[----:B--2---:R1:W-:Y:S01]  /*670e0*/  @P6 STG.E desc[UR6][R34.64], R142 ;  /* 0x0000008e22006986 */ /* 0x0043e2000c101906 */
[----:B------:R-:W-:Y:S01]  /*670f0*/  ISETP.LT.AND P6, PT, R12, UR9, !P5 ;  /* 0x000000090c007c0c */ /* 0x000fe2000efc1270 */
[----:B------:R-:W-:Y:S02]  /*67100*/  ULDC UR9, c[0x0][0x228] ;  /* 0x00008a0000097ab9 */ /* 0x000fe40000000800 */
[----:B-1----:R-:W2:Y:S01]  /*67110*/  LDL.LU R142, [R1+0x418] ;  /* 0x00041800018e7983 */ /* 0x002ea20000300800 */
        /* <DEDUP_REMOVED lines=10> */
[----:B----4-:R1:W-:Y:S04]  /*671c0*/  @P5 STG.E desc[UR6][R34.64], R140 ;  /* 0x0000008c22005986 */ /* 0x0103e8000c101906 */
[----:B-1----:R-:W4:Y:S01]  /*671d0*/  LDL.LU R140, [R1+0x181c] ;  /* 0x00181c00018c7983 */ /* 0x002f220000300800 */
        /* <DEDUP_REMOVED lines=20> */
[----:B--2---:R1:W-:Y:S01]  /*67320*/  @P5 STG.E desc[UR6][R34.64], R142 ;  /* 0x0000008e22005986 */ /* 0x0043e2000c101906 */
[----:B------:R-:W-:Y:S01]  /*67330*/  ISETP.GE.AND P5, PT, R76, UR9, PT ;  /* 0x000000094c007c0c */ /* 0x000fe2000bfa6270 */
[----:B------:R-:W-:-:S02]  /*67340*/  ULDC UR9, c[0x0][0x228] ;  /* 0x00008a0000097ab9 */ /* 0x000fc40000000800 */
[----:B-1----:R-:W2:Y:S01]  /*67350*/  LDL.LU R142, [R1+0x81c] ;  /* 0x00081c00018e7983 */ /* 0x002ea20000300800 */
[----:B------:R-:W-:Y:S01]  /*67360*/  ISETP.LT.AND P6, PT, R11, UR10, !P5 ;  /* 0x0000000a0b007c0c */ /* 0x000fe2000efc1270 */
[----:B------:R-:W-:Y:S02]  /*67370*/  IMAD.WIDE R34, R145, 0x4, R2 ;  /* 0x0000000491227825 */ /* 0x000fe400078e0202 */
[----:B------:R-:W2:Y:S02]  /*67380*/  LDL.LU R148, [R1+0x42c] ;  /* 0x00042c0001947983 */ /* 0x000ea40000300800 */
[----:B------:R-:W-:Y:S01]  /*67390*/  VIADD R76, R10, 0x17 ;  /* 0x000000170a4c7836 */ /* 0x000fe20000000000 */
[----:B------:R-:W-:-:S07]  /*673a0*/  ULDC UR10, c[0x0][0x228] ;  /* 0x00008a00000a7ab9 */ /* 0x000fce0000000800 */
[----:B---3--:R1:W-:Y:S01]  /*673b0*/  @P6 STG.E desc[UR6][R34.64], R146 ;  /* 0x0000009222006986 */ /* 0x0083e2000c101906 */
[----:B------:R-:W-:Y:S01]  /*673c0*/  ISETP.LT.AND P6, PT, R12, UR9, !P5 ;  /* 0x000000090c007c0c */ /* 0x000fe2000efc1270 */
[----:B------:R-:W-:Y:S01]  /*673d0*/  ULDC UR9, c[0x0][0x228] ;  /* 0x00008a0000097ab9 */ /* 0x000fe20000000800 */
[----:B-1----:R-:W-:-:S11]  /*673e0*/  IMAD.WIDE R34, R145, 0x4, R4 ;  /* 0x0000000491227825 */ /* 0x002fd600078e0204 */
[----:B----4-:R1:W-:Y:S04]  /*673f0*/  @P6 STG.E desc[UR6][R34.64], R140 ;  /* 0x0000008c22006986 */ /* 0x0103e8000c101906 */
[----:B-1----:R-:W3:Y:S01]  /*67400*/  LDL.LU R140, [R1+0x41c] ;  /* 0x00041c00018c7983 */ /* 0x002ee20000300800 */
[----:B------:R-:W-:Y:S01]  /*67410*/  ISETP.LT.AND P6, PT, R14, UR9, !P5 ;  /* 0x000000090e007c0c */ /* 0x000fe2000efc1270 */
[----:B------:R-:W-:Y:S02]  /*67420*/  IMAD.WIDE R34, R145, 0x4, R6 ;  /* 0x0000000491227825 */ /* 0x000fe400078e0206 */
[----:B------:R-:W4:Y:S01]  /*67430*/  LDL.LU R146, [R1+0x20b8] ;  /* 0x0020b80001927983 */ /* 0x000f220000300800 */
[----:B------:R-:W-:Y:S01]  /*67440*/  ISETP.LT.AND P5, PT, R13, UR8, !P5 ;  /* 0x000000080d007c0c */ /* 0x000fe2000efa1270 */
[----:B------:R-:W-:-:S08]  /*67450*/  ULDC.64 UR8, c[0x0][0x228] ;  /* 0x00008a0000087ab9 */ /* 0x000fd00000000a00 */
        /* <DEDUP_REMOVED lines=12> */
[----:B------:R1:W-:Y:S01]  /*67520*/  @P6 STG.E desc[UR6][R34.64], R144 ;  /* 0x0000009022006986 */ /* 0x0003e2000c101906 */
[----:B------:R-:W-:Y:S01]  /*67530*/  ISETP.LT.AND P6, PT, R12, UR9, !P5 ;  /* 0x000000090c007c0c */ /* 0x000fe2000efc1270 */
[----:B------:R-:W-:Y:S01]  /*67540*/  ULDC UR9, c[0x0][0x228] ;  /* 0x00008a0000097ab9 */ /* 0x000fe20000000800 */
[----:B-1----:R-:W-:-:S11]  /*67550*/  IMAD.WIDE R34, R143, 0x4, R4 ;  /* 0x000000048f227825 */ /* 0x002fd600078e0204 */
[----:B--2---:R1:W-:Y:S04]  /*67560*/  @P6 STG.E desc[UR6][R34.64], R142 ;  /* 0x0000008e22006986 */ /* 0x0043e8000c101906 */
[----:B-1----:R-:W2:Y:S01]  /*67570*/  LDL.LU R142, [R1+0x1020] ;  /* 0x00102000018e7983 */ /* 0x002ea20000300800 */
[----:B------:R-:W-:Y:S01]  /*67580*/  ISETP.LT.AND P6, PT, R14, UR9, !P5 ;  /* 0x000000090e007c0c */ /* 0x000fe2000efc1270 */
[----:B------:R-:W-:Y:S02]  /*67590*/  IMAD.WIDE R34, R143, 0x4, R6 ;  /* 0x000000048f227825 */ /* 0x000fe400078e0206 */
[----:B------:R-:W2:Y:S01]  /*675a0*/  LDL.LU R144, [R1+0x20bc] ;  /* 0x0020bc0001907983 */ /* 0x000ea20000300800 */
[----:B------:R-:W-:Y:S01]  /*675b0*/  ISETP.LT.AND P5, PT, R13, UR8, !P5 ;  /* 0x000000080d007c0c */ /* 0x000fe2000efa1270 */
[----:B------:R-:W-:-:S08]  /*675c0*/  ULDC.64 UR8, c[0x0][0x228] ;  /* 0x00008a0000087ab9 */ /* 0x000fd00000000a00 */
[----:B------:R1:W-:Y:S04]  /*675d0*/  @P6 STG.E desc[UR6][R34.64], R148 ;  /* 0x0000009422006986 */ /* 0x0003e8000c101906 */
[----:B-1----:R-:W2:Y:S01]  /*675e0*/  LDL.LU R148, [R1+0xc20] ;  /* 0x000c200001947983 */ /* 0x002ea20000300800 */
[----:B------:R-:W-:-:S05]  /*675f0*/  IMAD.WIDE R34, R143, 0x4, R8 ;  /* 0x000000048f227825 */ /* 0x000fca00078e0208 */
[----:B---3--:R1:W-:Y:S04]  /*67600*/  @P5 STG.E desc[UR6][R34.64], R140 ;  /* 0x0000008c22005986 */ /* 0x0083e8000c101906 */
[----:B-1----:R-:W3:Y:S01]  /*67610*/  LDL.LU R140, [R1+0x820] ;  /* 0x00082000018c7983 */ /* 0x002ee20000300800 */
[----:B------:R-:W-:Y:S01]  /*67620*/  ISETP.GE.AND P5, PT, R76, UR9, PT ;  /* 0x000000094c007c0c */ /* 0x000fe2000bfa6270 */
[----:B----4-:R-:W-:Y:S02]  /*67630*/  IMAD.WIDE R34, R146, 0x4, R2 ;  /* 0x0000000492227825 */ /* 0x010fe400078e0202 */
[----:B------:R-:W4:Y:S01]  /*67640*/  LDL.LU R143, [R1+0x20c0] ;  /* 0x0020c000018f7983 */ /* 0x000f220000300800 */
[----:B------:R-:W-:Y:S01]  /*67650*/  ULDC UR9, c[0x0][0x228] ;  /* 0x00008a0000097ab9 */ /* 0x000fe20000000800 */
        /* <DEDUP_REMOVED lines=31> */
[----:B---3--:R1:W-:Y:S04]  /*67850*/  @P6 STG.E desc[UR6][R34.64], R140 ;  /* 0x0000008c22006986 */ /* 0x0083e8000c101906 */
[----:B-1----:R-:W3:Y:S01]  /*67860*/  LDL.LU R140, [R1+0x1024] ;  /* 0x00102400018c7983 */ /* 0x002ee20000300800 */
[----:B------:R-:W-:Y:S01]  /*67870*/  ISETP.LT.AND P6, PT, R14, UR9, !P5 ;  /* 0x000000090e007c0c */ /* 0x000fe2000efc1270 */
[----:B------:R-:W-:Y:S01]  /*67880*/  IMAD.WIDE R34, R144, 0x4, R6 ;  /* 0x0000000490227825 */ /* 0x000fe200078e0206 */
[----:B------:R-:W-:Y:S01]  /*67890*/  ISETP.LT.AND P5, PT, R13, UR8, !P5 ;  /* 0x000000080d007c0c */ /* 0x000fe2000efa1270 */
[----:B------:R-:W-:-:S10]  /*678a0*/  ULDC.64 UR8, c[0x0][0x228] ;  /* 0x00008a0000087ab9 */ /* 0x000fd40000000a00 */
[----:B----4-:R1:W-:Y:S02]  /*678b0*/  @P6 STG.E desc[UR6][R34.64], R145 ;  /* 0x0000009122006986 */ /* 0x0103e4000c101906 */
        /* <DEDUP_REMOVED lines=25> */
[----:B---3--:R1:W-:Y:S04]  /*67a50*/  @P5 STG.E desc[UR6][R34.64], R140 ;  /* 0x0000008c22005986 */ /* 0x0083e8000c101906 */
[----:B-1----:R-:W3:Y:S01]  /*67a60*/  LDL.LU R140, [R1+0x1c28] ;  /* 0x001c2800018c7983 */ /* 0x002ee20000300800 */
[----:B------:R-:W-:-:S03]  /*67a70*/  ISETP.GE.AND P5, PT, R76, UR9, PT ;  /* 0x000000094c007c0c */ /* 0x000fc6000bfa6270 */
[----:B------:R-:W3:Y:S01]  /*67a80*/  LDL.LU R148, [R1+0x1828] ;  /* 0x0018280001947983 */ /* 0x000ee20000300800 */
[----:B------:R-:W-:Y:S01]  /*67a90*/  IMAD.WIDE R34, R146, 0x4, R2 ;  /* 0x0000000492227825 */ /* 0x000fe200078e0202 */
[----:B------:R-:W-:Y:S01]  /*67aa0*/  ULDC UR9, c[0x0][0x228] ;  /* 0x00008a0000097ab9 */ /* 0x000fe20000000800 */
[----:B------:R-:W-:Y:S02]  /*67ab0*/  ISETP.LT.AND P6, PT, R11, UR10, !P5 ;  /* 0x0000000a0b007c0c */ /* 0x000fe4000efc1270 */
[----:B------:R-:W-:Y:S01]  /*67ac0*/  VIADD R76, R10, 0x1c ;  /* 0x0000001c0a4c7836 */ /* 0x000fe20000000000 */
[----:B------:R-:W-:-:S10]  /*67ad0*/  ULDC UR10, c[0x0][0x228] ;  /* 0x00008a00000a7ab9 */ /* 0x000fd40000000800 */
[----:B----4-:R1:W-:Y:S01]  /*67ae0*/  @P6 STG.E desc[UR6][R34.64], R145 ;  /* 0x0000009122006986 */ /* 0x0103e2000c101906 */
        /* <DEDUP_REMOVED lines=13> */
[----:B--2---:R1:W-:Y:S04]  /*67bc0*/  @P5 STG.E desc[UR6][R34.64], R142 ;  /* 0x0000008e22005986 */ /* 0x0043e8000c101906 */
[----:B-1----:R-:W2:Y:S04]  /*67bd0*/  LDL.LU R142, [R1+0xc28] ;  /* 0x000c2800018e7983 */ /* 0x002ea80000300800 */
[----:B------:R-:W2:Y:S01]  /*67be0*/  LDL.LU R150, [R1+0x828] ;  /* 0x0008280001967983 */ /* 0x000ea20000300800 */
[----:B------:R-:W-:-:S03]  /*67bf0*/  ISETP.GE.AND P5, PT, R76, UR9, PT ;  /* 0x000000094c007c0c */ /* 0x000fc6000bfa6270 */
[----:B------:R-:W2:Y:S01]  /*67c00*/  LDL.LU R147, [R1+0x438] ;  /* 0x0004380001937983 */ /* 0x000ea20000300800 */
[----:B------:R-:W-:Y:S01]  /*67c10*/  IMAD.WIDE R34, R144, 0x4, R2 ;  /* 0x0000000490227825 */ /* 0x000fe200078e0202 */
[----:B------:R-:W-:Y:S01]  /*67c20*/  ULDC UR9, c[0x0][0x228] ;  /* 0x00008a0000097ab9 */ /* 0x000fe20000000800 */
[----:B------:R-:W-:Y:S02]  /*67c30*/  ISETP.LT.AND P6, PT, R11, UR10, !P5 ;  /* 0x0000000a0b007c0c */ /* 0x000fe4000efc1270 */
[----:B------:R-:W-:Y:S01]  /*67c40*/  VIADD R76, R10, 0x1d ;  /* 0x0000001d0a4c7836 */ /* 0x000fe20000000000 */
[----:B------:R-:W-:-:S10]  /*67c50*/  ULDC UR10, c[0x0][0x228] ;  /* 0x00008a00000a7ab9 */ /* 0x000fd40000000800 */
[----:B---3--:R1:W-:Y:S04]  /*67c60*/  @P6 STG.E desc[UR6][R34.64], R140 ;  /* 0x0000008c22006986 */ /* 0x0083e8000c101906 */
[----:B-1----:R-:W3:Y:S01]  /*67c70*/  LDL.LU R140, [R1+0x38] ;  /* 0x00003800018c7983 */ /* 0x002ee20000300800 */
        /* <DEDUP_REMOVED lines=8> */
[----:B----4-:R1:W-:Y:S04]  /*67d00*/  @P6 STG.E desc[UR6][R34.64], R145 ;  /* 0x0000009122006986 */ /* 0x0103e8000c101906 */
[----:B-1----:R-:W4:Y:S01]  /*67d10*/  LDL.LU R145, [R1+0x1c2c] ;  /* 0x001c2c0001917983 */ /* 0x002f220000300800 */
[----:B------:R-:W-:-:S03]  /*67d20*/  IMAD.WIDE R34, R144, 0x4, R8 ;  /* 0x0000000490227825 */ /* 0x000fc600078e0208 */
[----:B------:R-:W4:Y:S04]  /*67d30*/  LDL.LU R144, [R1+0x20d4] ;  /* 0x0020d40001907983 */ /* 0x000f280000300800 */
[----:B------:R1:W-:Y:S04]  /*67d40*/  @P5 STG.E desc[UR6][R34.64], R141 ;  /* 0x0000008d22005986 */ /* 0x0003e8000c101906 */
        /* <DEDUP_REMOVED lines=20> */
[----:B------:R-:W2:Y:S04]  /*67e90*/  LDL.LU R143, [R1+0xc2c] ;  /* 0x000c2c00018f7983 */ /* 0x000ea80000300800 */
[----:B---3--:R1:W-:Y:S04]  /*67ea0*/  @P5 STG.E desc[UR6][R34.64], R140 ;  /* 0x0000008c22005986 */ /* 0x0083e8000c101906 */
[----:B-1----:R-:W3:Y:S01]  /*67eb0*/  LDL.LU R140, [R1+0x82c] ;  /* 0x00082c00018c7983 */ /* 0x002ee20000300800 */
[----:B------:R-:W-:Y:S01]  /*67ec0*/  ISETP.GE.AND P5, PT, R76, UR9, PT ;  /* 0x000000094c007c0c */ /* 0x000fe2000bfa6270 */
[----:B------:R-:W-:Y:S01]  /*67ed0*/  IMAD.WIDE R34, R146, 0x4, R2 ;  /* 0x0000000492227825 */ /* 0x000fe200078e0202 */
[----:B------:R-:W-:Y:S01]  /*67ee0*/  ULDC UR9, c[0x0][0x228] ;  /* 0x00008a0000097ab9 */ /* 0x000fe20000000800 */
[----:B------:R-:W3:Y:S01]  /*67ef0*/  LDL.LU R147, [R1+0x43c] ;  /* 0x00043c0001937983 */ /* 0x000ee20000300800 */
[----:B------:R-:W-:Y:S01]  /*67f00*/  ISETP.LT.AND P6, PT, R11, UR10, !P5 ;  /* 0x0000000a0b007c0c */ /* 0x000fe2000efc1270 */
[----:B------:R-:W-:Y:S01]  /*67f10*/  VIADD R76, R10, 0x1f ;  /* 0x0000001f0a4c7836 */ /* 0x000fe20000000000 */
[----:B------:R-:W-:-:S11]  /*67f20*/  ULDC UR10, c[0x0][0x228] ;  /* 0x00008a00000a7ab9 */ /* 0x000fd60000000800 */
[----:B----4-:R1:W-:Y:S01]  /*67f30*/  @P6 STG.E desc[UR6][R34.64], R145 ;  /* 0x0000009122006986 */ /* 0x0103e2000c101906 */
        /* <DEDUP_REMOVED lines=22> */
[----:B------:R1:W-:Y:S01]  /*680a0*/  @P6 STG.E desc[UR6][R34.64], R143 ;  /* 0x0000008f22006986 */ /* 0x0003e2000c101906 */
[----:B------:R-:W-:Y:S01]  /*680b0*/  ISETP.LT.AND P6, PT, R12, UR9, !P5 ;  /* 0x000000090c007c0c */ /* 0x000fe2000efc1270 */
[----:B------:R-:W-:Y:S01]  /*680c0*/  ULDC UR9, c[0x0][0x228] ;  /* 0x00008a0000097ab9 */ /* 0x000fe20000000800 */
[----:B-1----:R-:W-:-:S11]  /*680d0*/  IMAD.WIDE R34, R144, 0x4, R4 ;  /* 0x0000000490227825 */ /* 0x002fd600078e0204 */
[----:B---3--:R1:W-:Y:S04]  /*680e0*/  @P6 STG.E desc[UR6][R34.64], R140 ;  /* 0x0000008c22006986 */ /* 0x0083e8000c101906 */
[----:B-1----:R-:W3:Y:S01]  /*680f0*/  LDL.LU R140, [R1+0x1030] ;  /* 0x00103000018c7983 */ /* 0x002ee20000300800 */
[----:B------:R-:W-:Y:S01]  /*68100*/  ISETP.LT.AND P6, PT, R14, UR9, !P5 ;  /* 0x000000090e007c0c */ /* 0x000fe2000efc1270 */
[----:B------:R-:W-:Y:S02]  /*68110*/  IMAD.WIDE R34, R144, 0x4, R6 ;  /* 0x0000000490227825 */ /* 0x000fe400078e0206 */
[----:B------:R-:W3:Y:S01]  /*68120*/  LDL.LU R143, [R1+0x20dc] ;  /* 0x0020dc00018f7983 */ /* 0x000ee20000300800 */
[----:B------:R-:W-:Y:S01]  /*68130*/  ISETP.LT.AND P5, PT, R13, UR8, !P5 ;  /* 0x000000080d007c0c */ /* 0x000fe2000efa1270 */
[----:B------:R-:W-:-:S08]  /*68140*/  ULDC.64 UR8, c[0x0][0x228] ;  /* 0x00008a0000087ab9 */ /* 0x000fd00000000a00 */
[----:B------:R1:W-:Y:S04]  /*68150*/  @P6 STG.E desc[UR6][R34.64], R147 ;  /* 0x0000009322006986 */ /* 0x0003e8000c101906 */
[----:B-1----:R-:W3:Y:S01]  /*68160*/  LDL.LU R147, [R1+0xc30] ;  /* 0x000c300001937983 */ /* 0x002ee20000300800 */
[----:B------:R-:W-:-:S05]  /*68170*/  IMAD.WIDE R34, R144, 0x4, R8 ;  /* 0x0000000490227825 */ /* 0x000fca00078e0208 */
[----:B----4-:R1:W-:Y:S01]  /*68180*/  @P5 STG.E desc[UR6][R34.64], R141 ;  /* 0x0000008d22005986 */ /* 0x0103e2000c101906 */
[----:B------:R-:W-:Y:S01]  /*68190*/  ISETP.GE.AND P5, PT, R76, UR9, PT ;  /* 0x000000094c007c0c */ /* 0x000fe2000bfa6270 */
[----:B------:R-:W-:Y:S02]  /*681a0*/  ULDC UR9, c[0x0][0x228] ;  /* 0x00008a0000097ab9 */ /* 0x000fe40000000800 */
        /* <DEDUP_REMOVED lines=21> */
[----:B---3--:R1:W-:Y:S04]  /*68300*/  @P5 STG.E desc[UR6][R34.64], R140 ;  /* 0x0000008c22005986 */ /* 0x0083e8000c101906 */
[----:B-1----:R-:W3:Y:S01]  /*68310*/  LDL.LU R140, [R1+0x1834] ;  /* 0x00183400018c7983 */ /* 0x002ee20000300800 */
        /* <DEDUP_REMOVED lines=36> */
[----:B------:R-:W-:Y:S02]  /*68560*/  ISETP.LT.AND P6, PT, R14, UR9, !P5 ;  /* 0x000000090e007c0c */ /* 0x000fe4000efc1270 */
[----:B------:R-:W-:Y:S01]  /*68570*/  ISETP.LT.AND P5, PT, R13, UR8, !P5 ;  /* 0x000000080d007c0c */ /* 0x000fe2000efa1270 */
[----:B------:R-:W-:Y:S01]  /*68580*/  IMAD.WIDE R34, R144, 0x4, R6 ;  /* 0x0000000490227825 */ /* 0x000fe200078e0206 */
[----:B------:R-:W-:-:S09]  /*68590*/  ULDC.64 UR8, c[0x0][0x228] ;  /* 0x00008a0000087ab9 */ /* 0x000fd20000000a00 */
[----:B------:R1:W-:Y:S02]  /*685a0*/  @P6 STG.E desc[UR6][R34.64], R147 ;  /* 0x0000009322006986 */ /* 0x0003e4000c101906 */
[----:B-1----:R-:W-:Y:S02]  /*685b0*/  IMAD.WIDE R34, R144, 0x4, R8 ;  /* 0x0000000490227825 */ /* 0x002fe400078e0208 */
[----:B------:R-:W3:Y:S04]  /*685c0*/  LDL.LU R144, [R1+0x20ec] ;  /* 0x0020ec0001907983 */ /* 0x000ee80000300800 */
[----:B----4-:R1:W-:Y:S01]  /*685d0*/  @P5 STG.E desc[UR6][R34.64], R141 ;  /* 0x0000008d22005986 */ /* 0x0103e2000c101906 */
        /* <DEDUP_REMOVED lines=23> */
[----:B-1----:R-:W3:Y:S04]  /*68750*/  LDL.LU R140, [R1+0xc38] ;  /* 0x000c3800018c7983 */ /* 0x002ee80000300800 */
[----:B------:R-:W3:Y:S01]  /*68760*/  LDL.LU R150, [R1+0x838] ;  /* 0x0008380001967983 */ /* 0x000ee20000300800 */
        /* <DEDUP_REMOVED lines=17> */
[----:B------:R1:W-:Y:S04]  /*68880*/  @P6 STG.E desc[UR6][R34.64], R146 ;  /* 0x0000009222006986 */ /* 0x0003e8000c101906 */
[----:B-1----:R-:W4:Y:S01]  /*68890*/  LDL.LU R146, [R1+0x1c3c] ;  /* 0x001c3c0001927983 */ /* 0x002f220000300800 */
[----:B------:R-:W-:-:S03]  /*688a0*/  IMAD.WIDE R34, R143, 0x4, R8 ;  /* 0x000000048f227825 */ /* 0x000fc600078e0208 */
[----:B------:R-:W4:Y:S04]  /*688b0*/  LDL.LU R143, [R1+0x20f4] ;  /* 0x0020f400018f7983 */ /* 0x000f280000300800 */
        /* <DEDUP_REMOVED lines=21> */
[----:B------:R-:W3:Y:S04]  /*68a10*/  LDL.LU R144, [R1+0xc3c] ;  /* 0x000c3c0001907983 */ /* 0x000ee80000300800 */
[----:B----4-:R1:W-:Y:S01]  /*68a20*/  @P5 STG.E desc[UR6][R34.64], R141 ;  /* 0x0000008d22005986 */ /* 0x0103e2000c101906 */
        /* <DEDUP_REMOVED lines=19> */
[----:B------:R1:W-:Y:S02]  /*68b60*/  @P6 STG.E desc[UR6][R34.64], R147 ;  /* 0x0000009322006986 */ /* 0x0003e4000c101906 */
[----:B-1----:R-:W-:Y:S02]  /*68b70*/  IMAD.WIDE R34, R145, 0x4, R8 ;  /* 0x0000000491227825 */ /* 0x002fe400078e0208 */
[----:B------:R-:W2:Y:S04]  /*68b80*/  LDL.LU R145, [R1+0x1c40] ;  /* 0x001c400001917983 */ /* 0x000ea80000300800 */
[----:B---3--:R1:W-:Y:S04]  /*68b90*/  @P5 STG.E desc[UR6][R34.64], R140 ;  /* 0x0000008c22005986 */ /* 0x0083e8000c101906 */
[----:B-1----:R-:W3:Y:S01]  /*68ba0*/  LDL.LU R140, [R1+0x1840] ;  /* 0x00184000018c7983 */ /* 0x002ee20000300800 */
[----:B------:R-:W-:Y:S01]  /*68bb0*/  ISETP.GE.AND P5, PT, R76, UR9, PT ;  /* 0x000000094c007c0c */ /* 0x000fe2000bfa6270 */
[----:B------:R-:W-:-:S02]  /*68bc0*/  IMAD.WIDE R34, R143, 0x4, R2 ;  /* 0x000000048f227825 */ /* 0x000fc400078e0202 */
[----:B------:R-:W3:Y:S01]  /*68bd0*/  LDL.LU R147, [R1+0x1440] ;  /* 0x0014400001937983 */ /* 0x000ee20000300800 */
        /* <DEDUP_REMOVED lines=8> */
[----:B----4-:R1:W-:Y:S04]  /*68c60*/  @P6 STG.E desc[UR6][R34.64], R141 ;  /* 0x0000008d22006986 */ /* 0x0103e8000c101906 */
        /* <DEDUP_REMOVED lines=29> */
[----:B------:R1:W-:Y:S02]  /*68e40*/  @P6 STG.E desc[UR6][R34.64], R147 ;  /* 0x0000009322006986 */ /* 0x0003e4000c101906 */
[----:B-1----:R-:W-:Y:S02]  /*68e50*/  IMAD.WIDE R34, R146, 0x4, R8 ;  /* 0x0000000492227825 */ /* 0x002fe400078e0208 */
[----:B------:R-:W3:Y:S04]  /*68e60*/  LDL.LU R146, [R1+0x2104] ;  /* 0x0021040001927983 */ /* 0x000ee80000300800 */
[----:B------:R-:W3:Y:S04]  /*68e70*/  LDL.LU R147, [R1+0x1c44] ;  /* 0x001c440001937983 */ /* 0x000ee80000300800 */
[----:B----4-:R1:W-:Y:S01]  /*68e80*/  @P5 STG.E desc[UR6][R34.64], R141 ;  /* 0x0000008d22005986 */ /* 0x0103e2000c101906 */
        /* <DEDUP_REMOVED lines=87> */
[----:B------:R1:W-:Y:S04]  /*69400*/  @P6 STG.E desc[UR6][R34.64], R145 ;  /* 0x0000009122006986 */ /* 0x0003e8000c101906 */
[----:B-1----:R-:W2:Y:S01]  /*69410*/  LDL.LU R145, [R1+0x1c4c] ;  /* 0x001c4c0001917983 */ /* 0x002ea20000300800 */
[----:B------:R-:W-:-:S03]  /*69420*/  IMAD.WIDE R34, R144, 0x4, R8 ;  /* 0x0000000490227825 */ /* 0x000fc600078e0208 */
        /* <DEDUP_REMOVED lines=72> */
[----:B------:R-:W-:Y:S02]  /*698b0*/  IMAD.WIDE R34, R145, 0x4, R2 ;  /* 0x0000000491227825 */ /* 0x000fe400078e0202 */
[----:B------:R-:W3:Y:S01]  /*698c0*/  LDL.LU R144, [R1+0x2124] ;  /* 0x0021240001907983 */ /* 0x000ee20000300800 */
[----:B------:R-:W-:Y:S01]  /*698d0*/  ULDC UR9, c[0x0][0x228] ;  /* 0x00008a0000097ab9 */ /* 0x000fe20000000800 */
        /* <DEDUP_REMOVED lines=8> */
[----:B----4-:R1:W-:Y:S01]  /*69960*/  @P6 STG.E desc[UR6][R34.64], R141 ;  /* 0x0000008d22006986 */ /* 0x0103e2000c101906 */
[----:B------:R-:W-:-:S03]  /*69970*/  ISETP.LT.AND P6, PT, R14, UR9, !P5 ;  /* 0x000000090e007c0c */ /* 0x000fc6000efc1270 */
[----:B-1----:R-:W4:Y:S01]  /*69980*/  LDL.LU R141, [R1+0x460] ;  /* 0x00046000018d7983 */ /* 0x002f220000300800 */
[----:B------:R-:W-:Y:S01]  /*69990*/  IMAD.WIDE R34, R145, 0x4, R6 ;  /* 0x0000000491227825 */ /* 0x000fe200078e0206 */
[----:B------:R-:W-:Y:S01]  /*699a0*/  ISETP.LT.AND P5, PT, R13, UR8, !P5 ;  /* 0x000000080d007c0c */ /* 0x000fe2000efa1270 */
[----:B------:R-:W-:-:S07]  /*699b0*/  ULDC.64 UR8, c[0x0][0x228] ;  /* 0x00008a0000087ab9 */ /* 0x000fce0000000a00 */
        /* <DEDUP_REMOVED lines=92> */
[----:B------:R1:W-:Y:S04]  /*69f80*/  @P6 STG.E desc[UR6][R34.64], R146 ;  /* 0x0000009222006986 */ /* 0x0003e8000c101906 */
        /* <DEDUP_REMOVED lines=34> */
[----:B------:R1:W-:Y:S01]  /*6a1b0*/  @P6 STG.E desc[UR6][R34.64], R146 ;  /* 0x0000009222006986 */ /* 0x0003e2000c101906 */
[----:B------:R-:W-:Y:S01]  /*6a1c0*/  ISETP.LT.AND P6, PT, R12, UR9, !P5 ;  /* 0x000000090c007c0c */ /* 0x000fe2000efc1270 */
[----:B------:R-:W-:Y:S01]  /*6a1d0*/  ULDC UR9, c[0x0][0x228] ;  /* 0x00008a0000097ab9 */ /* 0x000fe20000000800 */
[----:B-1----:R-:W-:-:S11]  /*6a1e0*/  IMAD.WIDE R34, R145, 0x4, R4 ;  /* 0x0000000491227825 */ /* 0x002fd600078e0204 */
[----:B----4-:R1:W-:Y:S01]  /*6a1f0*/  @P6 STG.E desc[UR6][R34.64], R141 ;  /* 0x0000008d22006986 */ /* 0x0103e2000c101906 */
[----:B------:R-:W-:-:S03]  /*6a200*/  ISETP.LT.AND P6, PT, R14, UR9, !P5 ;  /* 0x000000090e007c0c */ /* 0x000fc6000efc1270 */
[----:B-1----:R-:W4:Y:S01]  /*6a210*/  LDL.LU R141, [R1+0x46c] ;  /* 0x00046c00018d7983 */ /* 0x002f220000300800 */
[----:B------:R-:W-:-:S03]  /*6a220*/  IMAD.WIDE R34, R145, 0x4, R6 ;  /* 0x0000000491227825 */ /* 0x000fc600078e0206 */
[----:B------:R-:W4:Y:S06]  /*6a230*/  LDL.LU R146, [R1+0x213c] ;  /* 0x00213c0001927983 */ /* 0x000f2c0000300800 */
[----:B------:R1:W-:Y:S01]  /*6a240*/  @P6 STG.E desc[UR6][R34.64], R147 ;  /* 0x0000009322006986 */ /* 0x0003e2000c101906 */
[----:B------:R-:W-:Y:S01]  /*6a250*/  ISETP.LT.AND P5, PT, R13, UR8, !P5 ;  /* 0x000000080d007c0c */ /* 0x000fe2000efa1270 */
[----:B------:R-:W-:Y:S01]  /*6a260*/  ULDC.64 UR8, c[0x0][0x228] ;  /* 0x00008a0000087ab9 */ /* 0x000fe20000000a00 */
[----:B-1----:R-:W-:Y:S02]  /*6a270*/  IMAD.WIDE R34, R145, 0x4, R8 ;  /* 0x0000000491227825 */ /* 0x002fe400078e0208 */
[----:B------:R-:W4:Y:S09]  /*6a280*/  LDL.LU R145, [R1+0x1c60] ;  /* 0x001c600001917983 */ /* 0x000f320000300800 */
        /* <DEDUP_REMOVED lines=174> */
[----:B--2---:R1:W-:Y:S01]  /*6ad70*/  @P6 STG.E desc[UR6][R34.64], R142 ;  /* 0x0000008e22006986 */ /* 0x0043e2000c101906 */
[----:B------:R-:W-:-:S03]  /*6ad80*/  ISETP.LT.AND P6, PT, R14, UR9, !P5 ;  /* 0x000000090e007c0c */ /* 0x000fc6000efc1270 */
[----:B-1----:R-:W2:Y:S01]  /*6ad90*/  LDL.LU R142, [R1+0x7c] ;  /* 0x00007c00018e7983 */ /* 0x002ea20000300800 */
[----:B------:R-:W-:-:S03]  /*6ada0*/  IMAD.WIDE R34, R146, 0x4, R6 ;  /* 0x0000000492227825 */ /* 0x000fc600078e0206 */
[----:B------:R-:W2:Y:S06]  /*6adb0*/  LDL.LU R145, [R1+0x215c] ;  /* 0x00215c0001917983 */ /* 0x000eac0000300800 */
[----:B------:R1:W-:Y:S01]  /*6adc0*/  @P6 STG.E desc[UR6][R34.64], R148 ;  /* 0x0000009422006986 */ /* 0x0003e2000c101906 */
[----:B------:R-:W-:Y:S01]  /*6add0*/  ISETP.LT.AND P5, PT, R13, UR8, !P5 ;  /* 0x000000080d007c0c */ /* 0x000fe2000efa1270 */
[----:B------:R-:W-:Y:S01]  /*6ade0*/  ULDC.64 UR8, c[0x0][0x228] ;  /* 0x00008a0000087ab9 */ /* 0x000fe20000000a00 */
[----:B-1----:R-:W-:Y:S02]  /*6adf0*/  IMAD.WIDE R34, R146, 0x4, R8 ;  /* 0x0000000492227825 */ /* 0x002fe400078e0208 */
[----:B------:R-:W2:Y:S09]  /*6ae00*/  LDL.LU R146, [R1+0x1c70] ;  /* 0x001c700001927983 */ /* 0x000eb20000300800 */
        /* <DEDUP_REMOVED lines=17> */
[----:B------:R-:W4:Y:S01]  /*6af20*/  LDL.LU R143, [R1+0x2160] ;  /* 0x00216000018f7983 */ /* 0x000f220000300800 */
[----:B------:R-:W-:Y:S01]  /*6af30*/  ISETP.LT.AND P5, PT, R13, UR8, !P5 ;  /* 0x000000080d007c0c */ /* 0x000fe2000efa1270 */
[----:B------:R-:W-:-:S04]  /*6af40*/  ULDC.64 UR8, c[0x0][0x228] ;  /* 0x00008a0000087ab9 */ /* 0x000fc80000000a00 */
        /* <DEDUP_REMOVED lines=184> */
[----:B------:R-:W-:Y:S02]  /*6bad0*/  ULDC.64 UR8, c[0x0][0x228] ;  /* 0x00008a0000087ab9 */ /* 0x000fe40000000a00 */
[----:B-1----:R-:W2:Y:S01]  /*6bae0*/  LDL.LU R148, [R1+0x1080] ;  /* 0x0010800001947983 */ /* 0x002ea20000300800 */
[----:B------:R-:W-:-:S09]  /*6baf0*/  IMAD.WIDE R34, R143, 0x4, R8 ;  /* 0x000000048f227825 */ /* 0x000fd200078e0208 */
        /* <DEDUP_REMOVED lines=17> */
[----:B------:R-:W-:-:S09]  /*6bc10*/  IMAD.WIDE R34, R146, 0x4, R6 ;  /* 0x0000000492227825 */ /* 0x000fd200078e0206 */
[----:B------:R1:W-:Y:S01]  /*6bc20*/  @P6 STG.E desc[UR6][R34.64], R147 ;  /* 0x0000009322006986 */ /* 0x0003e2000c101906 */
[----:B------:R-:W-:Y:S01]  /*6bc30*/  ISETP.LT.AND P5, PT, R13, UR8, !P5 ;  /* 0x000000080d007c0c */ /* 0x000fe2000efa1270 */
[----:B------:R-:W-:Y:S01]  /*6bc40*/  ULDC.64 UR8, c[0x0][0x228] ;  /* 0x00008a0000087ab9 */ /* 0x000fe20000000a00 */
[----:B-1----:R-:W-:Y:S02]  /*6bc50*/  IMAD.WIDE R34, R146, 0x4, R8 ;  /* 0x0000000492227825 */ /* 0x002fe400078e0208 */
[----:B------:R-:W4:Y:S04]  /*6bc60*/  LDL.LU R146, [R1+0x2188] ;  /* 0x0021880001927983 */ /* 0x000f280000300800 */
[----:B------:R-:W4:Y:S05]  /*6bc70*/  LDL.LU R147, [R1+0x1e54] ;  /* 0x001e540001937983 */ /* 0x000f2a0000300800 */
[----:B--2---:R1:W-:Y:S01]  /*6bc80*/  @P5 STG.E desc[UR6][R34.64], R142 ;  /* 0x0000008e22005986 */ /* 0x0043e2000c101906 */
[----:B------:R-:W-:Y:S01]  /*6bc90*/  ISETP.GE.AND P5, PT, R76, UR9, PT ;  /* 0x000000094c007c0c */ /* 0x000fe2000bfa6270 */
[----:B------:R-:W-:-:S03]  /*6bca0*/  ULDC UR9, c[0x0][0x228] ;  /* 0x00008a0000097ab9 */ /* 0x000fc60000000800 */
[----:B------:R-:W-:Y:S01]  /*6bcb0*/  ISETP.LT.AND P6, PT, R11, UR10, !P5 ;  /* 0x0000000a0b007c0c */ /* 0x000fe2000efc1270 */
[----:B-1----:R-:W2:Y:S01]  /*6bcc0*/  LDL.LU R142, [R1+0x1c84] ;  /* 0x001c8400018e7983 */ /* 0x002ea20000300800 */
[----:B------:R-:W-:-:S04]  /*6bcd0*/  IMAD.WIDE R34, R144, 0x4, R2 ;  /* 0x0000000490227825 */ /* 0x000fc800078e0202 */
[----:B------:R-:W-:Y:S01]  /*6bce0*/  VIADD R76, R10, 0x4a ;  /* 0x0000004a0a4c7836 */ /* 0x000fe20000000000 */
[----:B------:R-:W-:-:S06]  /*6bcf0*/  ULDC UR10, c[0x0][0x228] ;  /* 0x00008a00000a7ab9 */ /* 0x000fcc0000000800 */
        /* <DEDUP_REMOVED lines=10> */
[----:B------:R-:W-:Y:S01]  /*6bda0*/  ULDC UR8, c[0x0][0x22c] ;  /* 0x00008b0000087ab9 */ /* 0x000fe20000000800 */
[----:B------:R-:W-:-:S09]  /*6bdb0*/  ULDC UR9, c[0x0][0x228] ;  /* 0x00008a0000097ab9 */ /* 0x000fd20000000800 */
[----:B------:R1:W-:Y:S02]  /*6bdc0*/  @P6 STG.E desc[UR6][R34.64], R145 ;  /* 0x0000009122006986 */ /* 0x0003e4000c101906 */
[----:B-1----:R-:W-:Y:S02]  /*6bdd0*/  IMAD.WIDE R34, R144, 0x4, R8 ;  /* 0x0000000490227825 */ /* 0x002fe400078e0208 */
[----:B------:R-:W3:Y:S04]  /*6bde0*/  LDL.LU R144, [R1+0x218c] ;  /* 0x00218c0001907983 */ /* 0x000ee80000300800 */
[----:B------:R-:W3:Y:S04]  /*6bdf0*/  LDL.LU R145, [R1+0x1084] ;  /* 0x0010840001917983 */ /* 0x000ee80000300800 */
[----:B----4-:R1:W-:Y:S01]  /*6be00*/  @P5 STG.E desc[UR6][R34.64], R141 ;  /* 0x0000008d22005986 */ /* 0x0103e2000c101906 */
[----:B------:R-:W-:Y:S01]  /*6be10*/  ISETP.GE.AND P5, PT, R76, UR8, PT ;  /* 0x000000084c007c0c */ /* 0x000fe2000bfa6270 */
[----:B------:R-:W-:-:S03]  /*6be20*/  ULDC UR8, c[0x0][0x228] ;  /* 0x00008a0000087ab9 */ /* 0x000fc60000000800 */
[----:B------:R-:W-:Y:S01]  /*6be30*/  ISETP.LT.AND P6, PT, R11, UR9, !P5 ;  /* 0x000000090b007c0c */ /* 0x000fe2000efc1270 */
[----:B-1----:R-:W4:Y:S01]  /*6be40*/  LDL.LU R141, [R1+0xc84] ;  /* 0x000c8400018d7983 */ /* 0x002f220000300800 */
[----:B------:R-:W-:-:S04]  /*6be50*/  IMAD.WIDE R34, R143, 0x4, R2 ;  /* 0x000000048f227825 */ /* 0x000fc800078e0202 */
[----:B------:R-:W-:Y:S01]  /*6be60*/  VIADD R76, R10, 0x4b ;  /* 0x0000004b0a4c7836 */ /* 0x000fe20000000000 */
[----:B------:R-:W-:-:S06]  /*6be70*/  ULDC UR9, c[0x0][0x228] ;  /* 0x00008a0000097ab9 */ /* 0x000fcc0000000800 */
[----:B------:R1:W-:Y:S01]  /*6be80*/  @P6 STG.E desc[UR6][R34.64], R147 ;  /* 0x0000009322006986 */ /* 0x0003e2000c101906 */
[----:B------:R-:W-:Y:S01]  /*6be90*/  ISETP.LT.AND P6, PT, R12, UR8, !P5 ;  /* 0x000000080c007c0c */ /* 0x000fe2000efc1270 */
[----:B------:R-:W-:Y:S02]  /*6bea0*/  ULDC UR8, c[0x0][0x228] ;  /* 0x00008a0000087ab9 */ /* 0x000fe40000000800 */
[----:B-1----:R-:W4:Y:S01]  /*6beb0*/  LDL.LU R147, [R1+0x894] ;  /* 0x0008940001937983 */ /* 0x002f220000300800 */
[----:B------:R-:W-:-:S09]  /*6bec0*/  IMAD.WIDE R34, R143, 0x4, R4 ;  /* 0x000000048f227825 */ /* 0x000fd200078e0204 */
[----:B--2---:R1:W-:Y:S01]  /*6bed0*/  @P6 STG.E desc[UR6][R34.64], R142 ;  /* 0x0000008e22006986 */ /* 0x0043e2000c101906 */
[----:B------:R-:W-:Y:S01]  /*6bee0*/  ISETP.LT.AND P6, PT, R14, UR8, !P5 ;  /* 0x000000080e007c0c */ /* 0x000fe2000efc1270 */
[----:B------:R-:W-:Y:S02]  /*6bef0*/  ULDC UR8, c[0x0][0x228] ;  /* 0x00008a0000087ab9 */ /* 0x000fe40000000800 */
[----:B-1----:R-:W2:Y:S01]  /*6bf00*/  LDL.LU R142, [R1+0x494] ;  /* 0x00049400018e7983 */ /* 0x002ea20000300800 */
[----:B------:R-:W-:Y:S01]  /*6bf10*/  IMAD.WIDE R34, R143, 0x4, R6 ;  /* 0x000000048f227825 */ /* 0x000fe200078e0206 */
[----:B------:R-:W-:Y:S01]  /*6bf20*/  ISETP.LT.AND P5, PT, R13, UR8, !P5 ;  /* 0x000000080d007c0c */ /* 0x000fe2000efa1270 */
[----:B------:R-:W-:-:S07]  /*6bf30*/  ULDC UR8, c[0x0][0x22c] ;  /* 0x00008b0000087ab9 */ /* 0x000fce0000000800 */
        /* <DEDUP_REMOVED lines=9> */
[----:B------:R-:W-:-:S13]  /*6bfd0*/  ISETP.LT.AND P6, PT, R11, UR9, !P5 ;  /* 0x000000090b007c0c */ /* 0x000fda000efc1270 */
[----:B------:R1:W-:Y:S01]  /*6bfe0*/  @P6 STG.E desc[UR6][R34.64], R145 ;  /* 0x0000009122006986 */ /* 0x0003e2000c101906 */
[----:B------:R-:W-:Y:S01]  /*6bff0*/  ISETP.LT.AND P6, PT, R12, UR8, !P5 ;  /* 0x000000080c007c0c */ /* 0x000fe2000efc1270 */
[----:B------:R-:W-:Y:S02]  /*6c000*/  ULDC UR8, c[0x0][0x228] ;  /* 0x00008a0000087ab9 */ /* 0x000fe40000000800 */
[----:B-1----:R-:W3:Y:S01]  /*6c010*/  LDL.LU R145, [R1+0x1888] ;  /* 0x0018880001917983 */ /* 0x002ee20000300800 */
[----:B------:R-:W-:-:S09]  /*6c020*/  IMAD.WIDE R34, R146, 0x4, R4 ;  /* 0x0000000492227825 */ /* 0x000fd200078e0204 */
[----:B----4-:R1:W-:Y:S01]  /*6c030*/  @P6 STG.E desc[UR6][R34.64], R141 ;  /* 0x0000008d22006986 */ /* 0x0103e2000c101906 */
[----:B------:R-:W-:Y:S01]  /*6c040*/  ISETP.LT.AND P6, PT, R14, UR8, !P5 ;  /* 0x000000080e007c0c */ /* 0x000fe2000efc1270 */
[----:B------:R-:W-:Y:S02]  /*6c050*/  ULDC UR8, c[0x0][0x228] ;  /* 0x00008a0000087ab9 */ /* 0x000fe40000000800 */
[----:B-1----:R-:W4:Y:S01]  /*6c060*/  LDL.LU R141, [R1+0x1488] ;  /* 0x00148800018d7983 */ /* 0x002f220000300800 */
[----:B------:R-:W-:Y:S01]  /*6c070*/  IMAD.WIDE R34, R146, 0x4, R6 ;  /* 0x0000000492227825 */ /* 0x000fe200078e0206 */
[----:B------:R-:W-:-:S03]  /*6c080*/  ISETP.LT.AND P5, PT, R13, UR8, !P5 ;  /* 0x000000080d007c0c */ /* 0x000fc6000efa1270 */
[----:B------:R-:W-:Y:S01]  /*6c090*/  VIADD R76, R10, 0x4c ;  /* 0x0000004c0a4c7836 */ /* 0x000fe20000000000 */
[----:B------:R-:W-:-:S04]  /*6c0a0*/  ULDC.64 UR8, c[0x0][0x228] ;  /* 0x00008a0000087ab9 */ /* 0x000fc80000000a00 */
        /* <DEDUP_REMOVED lines=33> */
[----:B------:R-:W-:-:S11]  /*6c2c0*/  IMAD.WIDE R34, R143, 0x4, R2 ;  /* 0x000000048f227825 */ /* 0x000fd600078e0202 */
        /* <DEDUP_REMOVED lines=10> */
[----:B------:R-:W-:-:S03]  /*6c370*/  ISETP.LT.AND P5, PT, R13, UR8, !P5 ;  /* 0x000000080d007c0c */ /* 0x000fc6000efa1270 */
[----:B------:R-:W-:Y:S01]  /*6c380*/  VIADD R76, R10, 0x4e ;  /* 0x0000004e0a4c7836 */ /* 0x000fe20000000000 */
[----:B------:R-:W-:-:S04]  /*6c390*/  ULDC.64 UR8, c[0x0][0x228] ;  /* 0x00008a0000087ab9 */ /* 0x000fc80000000a00 */
        /* <DEDUP_REMOVED lines=22> */
[----:B------:R-:W-:Y:S01]  /*6c500*/  ULDC UR8, c[0x0][0x22c] ;  /* 0x00008b0000087ab9 */ /* 0x000fe20000000800 */
[----:B------:R-:W-:-:S03]  /*6c510*/  ULDC UR9, c[0x0][0x228] ;  /* 0x00008a0000097ab9 */ /* 0x000fc60000000800 */
[----:B------:R1:W-:Y:S02]  /*6c520*/  @P6 STG.E desc[UR6][R34.64], R147 ;  /* 0x0000009322006986 */ /* 0x0003e4000c101906 */
[----:B-1----:R-:W-:Y:S02]  /*6c530*/  IMAD.WIDE R34, R146, 0x4, R8 ;  /* 0x0000000492227825 */ /* 0x002fe400078e0208 */
[----:B------:R-:W4:Y:S04]  /*6c540*/  LDL.LU R146, [R1+0x1c90] ;  /* 0x001c900001927983 */ /* 0x000f280000300800 */
[----:B--2---:R1:W-:Y:S01]  /*6c550*/  @P5 STG.E desc[UR6][R34.64], R142 ;  /* 0x0000008e22005986 */ /* 0x0043e2000c101906 */
[----:B------:R-:W-:Y:S01]  /*6c560*/  ISETP.GE.AND P5, PT, R76, UR8, PT ;  /* 0x000000084c007c0c */ /* 0x000fe2000bfa6270 */
[----:B------:R-:W-:-:S02]  /*6c570*/  ULDC UR8, c[0x0][0x228] ;  /* 0x00008a0000087ab9 */ /* 0x000fc40000000800 */
[----:B-1----:R-:W2:Y:S01]  /*6c580*/  LDL.LU R142, [R1+0x1890] ;  /* 0x00189000018e7983 */ /* 0x002ea20000300800 */
[----:B------:R-:W-:-:S03]  /*6c590*/  ISETP.LT.AND P6, PT, R11, UR9, !P5 ;  /* 0x000000090b007c0c */ /* 0x000fc6000efc1270 */
[----:B------:R-:W2:Y:S01]  /*6c5a0*/  LDL.LU R147, [R1+0x1490] ;  /* 0x0014900001937983 */ /* 0x000ea20000300800 */
[----:B------:R-:W-:-:S04]  /*6c5b0*/  IMAD.WIDE R34, R144, 0x4, R2 ;  /* 0x0000000490227825 */ /* 0x000fc800078e0202 */
[----:B------:R-:W-:Y:S01]  /*6c5c0*/  VIADD R76, R10, 0x50 ;  /* 0x000000500a4c7836 */ /* 0x000fe20000000000 */
[----:B------:R-:W-:-:S04]  /*6c5d0*/  ULDC UR9, c[0x0][0x228] ;  /* 0x00008a0000097ab9 */ /* 0x000fc80000000800 */
        /* <DEDUP_REMOVED lines=9> */
[----:B------:R-:W-:Y:S02]  /*6c670*/  ULDC UR8, c[0x0][0x228] ;  /* 0x00008a0000087ab9 */ /* 0x000fe40000000800 */
[----:B------:R-:W-:Y:S01]  /*6c680*/  ISETP.LT.AND P5, PT, R13, UR8, !P5 ;  /* 0x000000080d007c0c */ /* 0x000fe2000efa1270 */
[----:B------:R-:W-:-:S06]  /*6c690*/  ULDC UR8, c[0x0][0x22c] ;  /* 0x00008b0000087ab9 */ /* 0x000fcc0000000800 */
[----:B------:R1:W-:Y:S04]  /*6c6a0*/  @P6 STG.E desc[UR6][R34.64], R148 ;  /* 0x0000009422006986 */ /* 0x0003e8000c101906 */
[----:B-1----:R-:W3:Y:S01]  /*6c6b0*/  LDL.LU R148, [R1+0xc90] ;  /* 0x000c900001947983 */ /* 0x002ee20000300800 */
[----:B------:R-:W-:-:S05]  /*6c6c0*/  IMAD.WIDE R34, R144, 0x4, R8 ;  /* 0x0000000490227825 */ /* 0x000fca00078e0208 */
[----:B----4-:R1:W-:Y:S01]  /*6c6d0*/  @P5 STG.E desc[UR6][R34.64], R141 ;  /* 0x0000008d22005986 */ /* 0x0103e2000c101906 */
[----:B------:R-:W-:Y:S01]  /*6c6e0*/  ISETP.GE.AND P5, PT, R76, UR8, PT ;  /* 0x000000084c007c0c */ /* 0x000fe2000bfa6270 */
[----:B------:R-:W-:-:S03]  /*6c6f0*/  ULDC UR8, c[0x0][0x228] ;  /* 0x00008a0000087ab9 */ /* 0x000fc60000000800 */
[----:B------:R-:W-:Y:S01]  /*6c700*/  ISETP.LT.AND P6, PT, R11, UR9, !P5 ;  /* 0x000000090b007c0c */ /* 0x000fe2000efc1270 */
[----:B-1----:R-:W4:Y:S01]  /*6c710*/  LDL.LU R141, [R1+0x8a0] ;  /* 0x0008a000018d7983 */ /* 0x002f220000300800 */
[----:B------:R-:W-:-:S03]  /*6c720*/  IMAD.WIDE R34, R145, 0x4, R2 ;  /* 0x0000000491227825 */ /* 0x000fc600078e0202 */
[----:B------:R-:W4:Y:S08]  /*6c730*/  LDL.LU R144, [R1+0x21a4] ;  /* 0x0021a40001907983 */ /* 0x000f300000300800 */
[----:B------:R1:W-:Y:S01]  /*6c740*/  @P6 STG.E desc[UR6][R34.64], R146 ;  /* 0x0000009222006986 */ /* 0x0003e2000c101906 */
[----:B------:R-:W-:Y:S01]  /*6c750*/  ISETP.LT.AND P6, PT, R12, UR8, !P5 ;  /* 0x000000080c007c0c */ /* 0x000fe2000efc1270 */
[----:B------:R-:W-:-:S02]  /*6c760*/  ULDC UR8, c[0x0][0x228] ;  /* 0x00008a0000087ab9 */ /* 0x000fc40000000800 */
[----:B-1----:R-:W4:Y:S01]  /*6c770*/  LDL.LU R146, [R1+0x4a0] ;  /* 0x0004a00001927983 */ /* 0x002f220000300800 */
[----:B------:R-:W-:-:S09]  /*6c780*/  IMAD.WIDE R34, R145, 0x4, R4 ;  /* 0x0000000491227825 */ /* 0x000fd200078e0204 */
[----:B--2---:R1:W-:Y:S01]  /*6c790*/  @P6 STG.E desc[UR6][R34.64], R142 ;  /* 0x0000008e22006986 */ /* 0x0043e2000c101906 */
[----:B------:R-:W-:Y:S01]  /*6c7a0*/  ISETP.LT.AND P6, PT, R14, UR8, !P5 ;  /* 0x000000080e007c0c */ /* 0x000fe2000efc1270 */
[----:B------:R-:W-:Y:S02]  /*6c7b0*/  ULDC UR8, c[0x0][0x228] ;  /* 0x00008a0000087ab9 */ /* 0x000fe40000000800 */
[----:B-1----:R-:W2:Y:S01]  /*6c7c0*/  LDL.LU R142, [R1+0xa0] ;  /* 0x0000a000018e7983 */ /* 0x002ea20000300800 */
[----:B------:R-:W-:-:S09]  /*6c7d0*/  IMAD.WIDE R34, R145, 0x4, R6 ;  /* 0x0000000491227825 */ /* 0x000fd200078e0206 */
[----:B------:R1:W-:Y:S01]  /*6c7e0*/  @P6 STG.E desc[UR6][R34.64], R147 ;  /* 0x0000009322006986 */ /* 0x0003e2000c101906 */
[----:B------:R-:W-:Y:S01]  /*6c7f0*/  ISETP.LT.AND P5, PT, R13, UR8, !P5 ;  /* 0x000000080d007c0c */ /* 0x000fe2000efa1270 */
[----:B------:R-:W-:Y:S01]  /*6c800*/  VIADD R76, R10, 0x51 ;  /* 0x000000510a4c7836 */ /* 0x000fe20000000000 */
[----:B------:R-:W-:Y:S01]  /*6c810*/  ULDC.64 UR8, c[0x0][0x228] ;  /* 0x00008a0000087ab9 */ /* 0x000fe20000000a00 */
        /* <DEDUP_REMOVED lines=21> */
[----:B------:R-:W-:Y:S01]  /*6c970*/  ULDC UR8, c[0x0][0x22c] ;  /* 0x00008b0000087ab9 */ /* 0x000fe20000000800 */
[----:B------:R-:W-:-:S06]  /*6c980*/  ULDC UR9, c[0x0][0x228] ;  /* 0x00008a0000097ab9 */ /* 0x000fcc0000000800 */
[----:B------:R1:W-:Y:S02]  /*6c990*/  @P6 STG.E desc[UR6][R34.64], R146 ;  /* 0x0000009222006986 */ /* 0x0003e4000c101906 */
[----:B-1----:R-:W-:Y:S02]  /*6c9a0*/  IMAD.WIDE R34, R143, 0x4, R8 ;  /* 0x000000048f227825 */ /* 0x002fe400078e0208 */
[----:B------:R-:W4:Y:S04]  /*6c9b0*/  LDL.LU R143, [R1+0x21ac] ;  /* 0x0021ac00018f7983 */ /* 0x000f280000300800 */
[----:B------:R-:W4:Y:S04]  /*6c9c0*/  LDL.LU R146, [R1+0xc94] ;  /* 0x000c940001927983 */ /* 0x000f280000300800 */
[----:B--2---:R1:W-:Y:S01]  /*6c9d0*/  @P5 STG.E desc[UR6][R34.64], R142 ;  /* 0x0000008e22005986 */ /* 0x0043e2000c101906 */
[----:B------:R-:W-:Y:S01]  /*6c9e0*/  ISETP.GE.AND P5, PT, R76, UR8, PT ;  /* 0x000000084c007c0c */ /* 0x000fe2000bfa6270 */
[----:B------:R-:W-:-:S03]  /*6c9f0*/  ULDC UR8, c[0x0][0x228] ;  /* 0x00008a0000087ab9 */ /* 0x000fc60000000800 */
[----:B------:R-:W-:Y:S01]  /*6ca00*/  ISETP.LT.AND P6, PT, R11, UR9, !P5 ;  /* 0x000000090b007c0c */ /* 0x000fe2000efc1270 */
[----:B-1----:R-:W2:Y:S01]  /*6ca10*/  LDL.LU R142, [R1+0x8a4] ;  /* 0x0008a400018e7983 */ /* 0x002ea20000300800 */
[----:B------:R-:W-:-:S11]  /*6ca20*/  IMAD.WIDE R34, R144, 0x4, R2 ;  /* 0x0000000490227825 */ /* 0x000fd600078e0202 */
        /* <DEDUP_REMOVED lines=9> */
[----:B------:R-:W-:Y:S02]  /*6cac0*/  ULDC UR8, c[0x0][0x228] ;  /* 0x00008a0000087ab9 */ /* 0x000fe40000000800 */
[----:B------:R-:W-:Y:S01]  /*6cad0*/  ISETP.LT.AND P5, PT, R13, UR8, !P5 ;  /* 0x000000080d007c0c */ /* 0x000fe2000efa1270 */
[----:B------:R-:W-:Y:S01]  /*6cae0*/  VIADD R76, R10, 0x53 ;  /* 0x000000530a4c7836 */ /* 0x000fe20000000000 */
[----:B------:R-:W-:-:S07]  /*6caf0*/  ULDC.64 UR8, c[0x0][0x228] ;  /* 0x00008a0000087ab9 */ /* 0x000fce0000000a00 */
        /* <DEDUP_REMOVED lines=18> */
[----:B------:R-:W-:-:S03]  /*6cc20*/  ISETP.LT.AND P6, PT, R14, UR9, !P5 ;  /* 0x000000090e007c0c */ /* 0x000fc6000efc1270 */
[----:B-1----:R-:W2:Y:S01]  /*6cc30*/  LDL.LU R142, [R1+0x1098] ;  /* 0x00109800018e7983 */ /* 0x002ea20000300800 */
[----:B------:R-:W-:Y:S01]  /*6cc40*/  IMAD.WIDE R34, R145, 0x4, R6 ;  /* 0x0000000491227825 */ /* 0x000fe200078e0206 */
[----:B------:R-:W-:Y:S01]  /*6cc50*/  ISETP.LT.AND P5, PT, R13, UR8, !P5 ;  /* 0x000000080d007c0c */ /* 0x000fe2000efa1270 */
[----:B------:R-:W-:Y:S01]  /*6cc60*/  ULDC UR8, c[0x0][0x22c] ;  /* 0x00008b0000087ab9 */ /* 0x000fe20000000800 */
[----:B------:R-:W-:-:S06]  /*6cc70*/  ULDC UR9, c[0x0][0x228] ;  /* 0x00008a0000097ab9 */ /* 0x000fcc0000000800 */
        /* <DEDUP_REMOVED lines=22> */
[----:B------:R-:W-:Y:S01]  /*6cde0*/  ISETP.LT.AND P5, PT, R13, UR8, !P5 ;  /* 0x000000080d007c0c */ /* 0x000fe2000efa1270 */
[----:B------:R-:W-:-:S07]  /*6cdf0*/  ULDC UR8, c[0x0][0x22c] ;  /* 0x00008b0000087ab9 */ /* 0x000fce0000000800 */
        /* <DEDUP_REMOVED lines=23> */
[----:B------:R-:W-:-:S08]  /*6cf70*/  ULDC UR8, c[0x0][0x22c] ;  /* 0x00008b0000087ab9 */ /* 0x000fd00000000800 */
[----:B------:R1:W-:Y:S02]  /*6cf80*/  @P6 STG.E desc[UR6][R34.64], R148 ;  /* 0x0000009422006986 */ /* 0x0003e4000c101906 */
[----:B-1----:R-:W-:Y:S02]  /*6cf90*/  IMAD.WIDE R34, R144, 0x4, R8 ;  /* 0x0000000490227825 */ /* 0x002fe400078e0208 */
[----:B------:R-:W3:Y:S04]  /*6cfa0*/  LDL.LU R144, [R1+0xc9c] ;  /* 0x000c9c0001907983 */ /* 0x000ee80000300800 */
        /* <DEDUP_REMOVED lines=9> */
[----:B------:R-:W-:Y:S01]  /*6d040*/  ULDC UR8, c[0x0][0x228] ;  /* 0x00008a0000087ab9 */ /* 0x000fe20000000800 */
[----:B-1----:R-:W-:-:S11]  /*6d050*/  IMAD.WIDE R34, R145, 0x4, R4 ;  /* 0x0000000491227825 */ /* 0x002fd600078e0204 */
[----:B--2---:R1:W-:Y:S01]  /*6d060*/  @P6 STG.E desc[UR6][R34.64], R142 ;  /* 0x0000008e22006986 */ /* 0x0043e2000c101906 */
[----:B------:R-:W-:Y:S01]  /*6d070*/  ISETP.LT.AND P6, PT, R14, UR8, !P5 ;  /* 0x000000080e007c0c */ /* 0x000fe2000efc1270 */
[----:B------:R-:W-:Y:S02]  /*6d080*/  ULDC UR8, c[0x0][0x228] ;  /* 0x00008a0000087ab9 */ /* 0x000fe40000000800 */
[----:B-1----:R-:W2:Y:S01]  /*6d090*/  LDL.LU R142, [R1+0xac] ;  /* 0x0000ac00018e7983 */ /* 0x002ea20000300800 */
[----:B------:R-:W-:-:S03]  /*6d0a0*/  IMAD.WIDE R34, R145, 0x4, R6 ;  /* 0x0000000491227825 */ /* 0x000fc600078e0206 */
[----:B------:R-:W2:Y:S01]  /*6d0b0*/  LDL.LU R146, [R1+0x21bc] ;  /* 0x0021bc0001927983 */ /* 0x000ea20000300800 */
[----:B------:R-:W-:Y:S01]  /*6d0c0*/  ISETP.LT.AND P5, PT, R13, UR8, !P5 ;  /* 0x000000080d007c0c */ /* 0x000fe2000efa1270 */
[----:B------:R-:W-:Y:S01]  /*6d0d0*/  VIADD R76, R10, 0x57 ;  /* 0x000000570a4c7836 */ /* 0x000fe20000000000 */
[----:B------:R-:W-:-:S03]  /*6d0e0*/  ULDC.64 UR8, c[0x0][0x228] ;  /* 0x00008a0000087ab9 */ /* 0x000fc60000000a00 */
        /* <DEDUP_REMOVED lines=15> */
[----:B-1----:R-:W-:Y:S01]  /*6d1e0*/  IMAD.WIDE R34, R143, 0x4, R4 ;  /* 0x000000048f227825 */ /* 0x002fe200078e0204 */
[----:B------:R-:W3:Y:S10]  /*6d1f0*/  LDL.LU R144, [R1+0x10a0] ;  /* 0x0010a00001907983 */ /* 0x000ef40000300800 */
[----:B----4-:R1:W-:Y:S01]  /*6d200*/  @P6 STG.E desc[UR6][R34.64], R141 ;  /* 0x0000008d22006986 */ /* 0x0103e2000c101906 */
[----:B------:R-:W-:-:S02]  /*6d210*/  ISETP.LT.AND P6, PT, R14, UR9, !P5 ;  /* 0x000000090e007c0c */ /* 0x000fc4000efc1270 */
[----:B------:R-:W-:Y:S01]  /*6d220*/  ISETP.LT.AND P5, PT, R13, UR8, !P5 ;  /* 0x000000080d007c0c */ /* 0x000fe2000efa1270 */
[----:B------:R-:W-:Y:S01]  /*6d230*/  ULDC UR8, c[0x0][0x22c] ;  /* 0x00008b0000087ab9 */ /* 0x000fe20000000800 */
[----:B------:R-:W-:Y:S01]  /*6d240*/  ULDC UR9, c[0x0][0x228] ;  /* 0x00008a0000097ab9 */ /* 0x000fe20000000800 */
[C---:B-1----:R-:W-:Y:S01]  /*6d250*/  IMAD.WIDE R34, R143.reuse, 0x4, R6 ;  /* 0x000000048f227825 */ /* 0x042fe200078e0206 */
[----:B------:R-:W4:Y:S07]  /*6d260*/  LDL.LU R141, [R1+0x21c0] ;  /* 0x0021c000018d7983 */ /* 0x000f2e0000300800 */
[----:B------:R1:W-:Y:S04]  /*6d270*/  @P6 STG.E desc[UR6][R34.64], R148 ;  /* 0x0000009422006986 */ /* 0x0003e8000c101906 */
[----:B-1----:R-:W4:Y:S01]  /*6d280*/  LDL.LU R148, [R1+0xca0] ;  /* 0x000ca00001947983 */ /* 0x002f220000300800 */
[----:B------:R-:W-:-:S05]  /*6d290*/  IMAD.WIDE R34, R143, 0x4, R8 ;  /* 0x000000048f227825 */ /* 0x000fca00078e0208 */
[----:B--2---:R1:W-:Y:S01]  /*6d2a0*/  @P5 STG.E desc[UR6][R34.64], R142 ;  /* 0x0000008e22005986 */ /* 0x0043e2000c101906 */
[----:B------:R-:W-:Y:S01]  /*6d2b0*/  ISETP.GE.AND P5, PT, R76, UR8, PT ;  /* 0x000000084c007c0c */ /* 0x000fe2000bfa6270 */
[----:B------:R-:W-:-:S03]  /*6d2c0*/  ULDC UR8, c[0x0][0x228] ;  /* 0x00008a0000087ab9 */ /* 0x000fc60000000800 */
[----:B------:R-:W-:Y:S01]  /*6d2d0*/  ISETP.LT.AND P6, PT, R11, UR9, !P5 ;  /* 0x000000090b007c0c */ /* 0x000fe2000efc1270 */
[----:B-1----:R-:W2:Y:S01]  /*6d2e0*/  LDL.LU R142, [R1+0x8b0] ;  /* 0x0008b000018e7983 */ /* 0x002ea20000300800 */
[----:B------:R-:W-:-:S03]  /*6d2f0*/  IMAD.WIDE R34, R146, 0x4, R2 ;  /* 0x0000000492227825 */ /* 0x000fc600078e0202 */
[----:B------:R-:W2:Y:S08]  /*6d300*/  LDL.LU R143, [R1+0x21c4] ;  /* 0x0021c400018f7983 */ /* 0x000eb00000300800 */
[----:B------:R1:W-:Y:S01]  /*6d310*/  @P6 STG.E desc[UR6][R34.64], R145 ;  /* 0x0000009122006986 */ /* 0x0003e2000c101906 */
[----:B------:R-:W-:Y:S01]  /*6d320*/  ISETP.LT.AND P6, PT, R12, UR8, !P5 ;  /* 0x000000080c007c0c */ /* 0x000fe2000efc1270 */
[----:B------:R-:W-:-:S02]  /*6d330*/  ULDC UR8, c[0x0][0x228] ;  /* 0x00008a0000087ab9 */ /* 0x000fc40000000800 */
        /* <DEDUP_REMOVED lines=14> */
[----:B------:R1:W-:Y:S01]  /*6d420*/  @P5 STG.E desc[UR6][R34.64], R144 ;  /* 0x0000009022005986 */ /* 0x0003e2000c101906 */
[----:B------:R-:W-:Y:S01]  /*6d430*/  ISETP.GE.AND P5, PT, R76, UR9, PT ;  /* 0x000000094c007c0c */ /* 0x000fe2000bfa6270 */
[----:B------:R-:W-:-:S03]  /*6d440*/  ULDC UR9, c[0x0][0x228] ;  /* 0x00008a0000097ab9 */ /* 0x000fc60000000800 */
[----:B------:R-:W-:Y:S01]  /*6d450*/  ISETP.LT.AND P6, PT, R11, UR10, !P5 ;  /* 0x0000000a0b007c0c */ /* 0x000fe2000efc1270 */
[----:B-1----:R-:W3:Y:S01]  /*6d460*/  LDL.LU R144, [R1+0x18a4] ;  /* 0x0018a40001907983 */ /* 0x002ee20000300800 */
[----:B----4-:R-:W-:-:S04]  /*6d470*/  IMAD.WIDE R34, R141, 0x4, R2 ;  /* 0x000000048d227825 */ /* 0x010fc800078e0202 */
        /* <DEDUP_REMOVED lines=12> */
[----:B------:R-:W-:-:S07]  /*6d540*/  ULDC.64 UR8, c[0x0][0x228] ;  /* 0x00008a0000087ab9 */ /* 0x000fce0000000a00 */
        /* <DEDUP_REMOVED lines=17> */
[----:B------:R1:W-:Y:S01]  /*6d660*/  @P6 STG.E desc[UR6][R34.64], R144 ;  /* 0x0000009022006986 */ /* 0x0003e2000c101906 */
[----:B------:R-:W-:-:S03]  /*6d670*/  ISETP.LT.AND P6, PT, R14, UR9, !P5 ;  /* 0x000000090e007c0c */ /* 0x000fc6000efc1270 */
[----:B-1----:R-:W3:Y:S01]  /*6d680*/  LDL.LU R144, [R1+0xb4] ;  /* 0x0000b40001907983 */ /* 0x002ee20000300800 */
[----:B------:R-:W-:Y:S01]  /*6d690*/  IMAD.WIDE R34, R143, 0x4, R6 ;  /* 0x000000048f227825 */ /* 0x000fe200078e0206 */
[----:B------:R-:W-:Y:S01]  /*6d6a0*/  ISETP.LT.AND P5, PT, R13, UR8, !P5 ;  /* 0x000000080d007c0c */ /* 0x000fe2000efa1270 */
[----:B------:R-:W-:Y:S01]  /*6d6b0*/  ULDC UR8, c[0x0][0x22c] ;  /* 0x00008b0000087ab9 */ /* 0x000fe20000000800 */
[----:B------:R-:W-:-:S06]  /*6d6c0*/  ULDC UR9, c[0x0][0x228] ;  /* 0x00008a0000097ab9 */ /* 0x000fcc0000000800 */
[----:B----4-:R1:W-:Y:S02]  /*6d6d0*/  @P6 STG.E desc[UR6][R34.64], R148 ;  /* 0x0000009422006986 */ /* 0x0103e4000c101906 */
        /* <DEDUP_REMOVED lines=31> */
[----:B------:R-:W-:-:S04]  /*6d8d0*/  IMAD.WIDE R34, R141, 0x4, R2 ;  /* 0x000000048d227825 */ /* 0x000fc800078e0202 */
[----:B------:R-:W-:Y:S01]  /*6d8e0*/  VIADD R76, R10, 0x5d ;  /* 0x0000005d0a4c7836 */ /* 0x000fe20000000000 */
[----:B------:R-:W-:-:S06]  /*6d8f0*/  ULDC UR10, c[0x0][0x228] ;  /* 0x00008a00000a7ab9 */ /* 0x000fcc0000000800 */
[----:B----4-:R1:W-:Y:S01]  /*6d900*/  @P6 STG.E desc[UR6][R34.64], R148 ;  /* 0x0000009422006986 */ /* 0x0103e2000c101906 */
        /* <DEDUP_REMOVED lines=29> */
[----:B------:R-:W-:Y:S01]  /*6dae0*/  ISETP.LT.AND P6, PT, R14, UR8, !P5 ;  /* 0x000000080e007c0c */ /* 0x000fe2000efc1270 */
[----:B------:R-:W-:Y:S02]  /*6daf0*/  ULDC UR8, c[0x0][0x228] ;  /* 0x00008a0000087ab9 */ /* 0x000fe40000000800 */
[----:B-1----:R-:W3:Y:S01]  /*6db00*/  LDL.LU R144, [R1+0x10ac] ;  /* 0x0010ac0001907983 */ /* 0x002ee20000300800 */
[----:B------:R-:W-:Y:S01]  /*6db10*/  IMAD.WIDE R34, R143, 0x4, R6 ;  /* 0x000000048f227825 */ /* 0x000fe200078e0206 */
[----:B------:R-:W-:Y:S01]  /*6db20*/  ISETP.LT.AND P5, PT, R13, UR8, !P5 ;  /* 0x000000080d007c0c */ /* 0x000fe2000efa1270 */
[----:B------:R-:W-:-:S07]  /*6db30*/  ULDC UR8, c[0x0][0x22c] ;  /* 0x00008b0000087ab9 */ /* 0x000fce0000000800 */
[----:B----4-:R1:W-:Y:S02]  /*6db40*/  @P6 STG.E desc[UR6][R34.64], R148 ;  /* 0x0000009422006986 */ /* 0x0103e4000c101906 */
[----:B-1----:R-:W-:Y:S02]  /*6db50*/  IMAD.WIDE R34, R143, 0x4, R8 ;  /* 0x000000048f227825 */ /* 0x002fe400078e0208 */
[----:B------:R-:W4:Y:S04]  /*6db60*/  LDL.LU R143, [R1+0xcac] ;  /* 0x000cac00018f7983 */ /* 0x000f280000300800 */
[----:B--2---:R1:W-:Y:S01]  /*6db70*/  @P5 STG.E desc[UR6][R34.64], R142 ;  /* 0x0000008e22005986 */ /* 0x0043e2000c101906 */
[----:B------:R-:W-:Y:S01]  /*6db80*/  ISETP.GE.AND P5, PT, R76, UR8, PT ;  /* 0x000000084c007c0c */ /* 0x000fe2000bfa6270 */
[----:B------:R-:W-:-:S03]  /*6db90*/  ULDC UR8, c[0x0][0x228] ;  /* 0x00008a0000087ab9 */ /* 0x000fc60000000800 */
[----:B------:R-:W-:Y:S01]  /*6dba0*/  ISETP.LT.AND P6, PT, R11, UR9, !P5 ;  /* 0x000000090b007c0c */ /* 0x000fe2000efc1270 */
[----:B-1----:R-:W2:Y:S01]  /*6dbb0*/  LDL.LU R142, [R1+0x8bc] ;  /* 0x0008bc00018e7983 */ /* 0x002ea20000300800 */
[----:B------:R-:W-:-:S03]  /*6dbc0*/  IMAD.WIDE R34, R146, 0x4, R2 ;  /* 0x0000000492227825 */ /* 0x000fc600078e0202 */
[----:B------:R-:W2:Y:S01]  /*6dbd0*/  LDL.LU R148, [R1+0x4bc] ;  /* 0x0004bc0001947983 */ /* 0x000ea20000300800 */
[----:B------:R-:W-:Y:S01]  /*6dbe0*/  VIADD R76, R10, 0x5f ;  /* 0x0000005f0a4c7836 */ /* 0x000fe20000000000 */
[----:B------:R-:W-:-:S06]  /*6dbf0*/  ULDC UR9, c[0x0][0x228] ;  /* 0x00008a0000097ab9 */ /* 0x000fcc0000000800 */
[----:B------:R1:W-:Y:S01]  /*6dc00*/  @P6 STG.E desc[UR6][R34.64], R141 ;  /* 0x0000008d22006986 */ /* 0x0003e2000c101906 */
[----:B------:R-:W-:Y:S01]  /*6dc10*/  ISETP.LT.AND P6, PT, R12, UR8, !P5 ;  /* 0x000000080c007c0c */ /* 0x000fe2000efc1270 */
[----:B------:R-:W-:Y:S01]  /*6dc20*/  ULDC UR8, c[0x0][0x228] ;  /* 0x00008a0000087ab9 */ /* 0x000fe20000000800 */
[----:B-1----:R-:W-:-:S11]  /*6dc30*/  IMAD.WIDE R34, R146, 0x4, R4 ;  /* 0x0000000492227825 */ /* 0x002fd600078e0204 */
[----:B---3--:R1:W-:Y:S04]  /*6dc40*/  @P6 STG.E desc[UR6][R34.64], R140 ;  /* 0x0000008c22006986 */ /* 0x0083e8000c101906 */
[----:B-1----:R-:W3:Y:S01]  /*6dc50*/  LDL.LU R140, [R1+0xbc] ;  /* 0x0000bc00018c7983 */ /* 0x002ee20000300800 */
[----:B------:R-:W-:Y:S01]  /*6dc60*/  ISETP.LT.AND P6, PT, R14, UR8, !P5 ;  /* 0x000000080e007c0c */ /* 0x000fe2000efc1270 */
[----:B------:R-:W-:Y:S01]  /*6dc70*/  ULDC UR8, c[0x0][0x228] ;  /* 0x00008a0000087ab9 */ /* 0x000fe20000000800 */
[----:B------:R-:W-:Y:S01]  /*6dc80*/  IMAD.WIDE R34, R146, 0x4, R6 ;  /* 0x0000000492227825 */ /* 0x000fe200078e0206 */
[----:B------:R-:W-:Y:S01]  /*6dc90*/  ISETP.LT.AND P5, PT, R13, UR8, !P5 ;  /* 0x000000080d007c0c */ /* 0x000fe2000efa1270 */
[----:B------:R-:W3:Y:S01]  /*6dca0*/  LDL.LU R141, [R1+0x21dc] ;  /* 0x0021dc00018d7983 */ /* 0x000ee20000300800 */
[----:B------:R-:W-:-:S08]  /*6dcb0*/  ULDC UR8, c[0x0][0x22c] ;  /* 0x00008b0000087ab9 */ /* 0x000fd00000000800 */
[----:B------:R1:W-:Y:S02]  /*6dcc0*/  @P6 STG.E desc[UR6][R34.64], R147 ;  /* 0x0000009322006986 */ /* 0x0003e4000c101906 */
[----:B-1----:R-:W-:Y:S02]  /*6dcd0*/  IMAD.WIDE R34, R146, 0x4, R8 ;  /* 0x0000000492227825 */ /* 0x002fe400078e0208 */
[----:B------:R-:W3:Y:S04]  /*6dce0*/  LDL.LU R147, [R1+0x1e60] ;  /* 0x001e600001937983 */ /* 0x000ee80000300800 */
[----:B------:R1:W-:Y:S01]  /*6dcf0*/  @P5 STG.E desc[UR6][R34.64], R144 ;  /* 0x0000009022005986 */ /* 0x0003e2000c101906 */
[----:B------:R-:W-:Y:S01]  /*6dd00*/  ISETP.GE.AND P5, PT, R76, UR8, PT ;  /* 0x000000084c007c0c */ /* 0x000fe2000bfa6270 */
[----:B------:R-:W-:-:S03]  /*6dd10*/  ULDC UR8, c[0x0][0x228] ;  /* 0x00008a0000087ab9 */ /* 0x000fc60000000800 */
[----:B------:R-:W-:Y:S01]  /*6dd20*/  ISETP.LT.AND P6, PT, R11, UR9, !P5 ;  /* 0x000000090b007c0c */ /* 0x000fe2000efc1270 */
[----:B-1----:R-:W3:Y:S01]  /*6dd30*/  LDL.LU R144, [R1+0x1cb0] ;  /* 0x001cb00001907983 */ /* 0x002ee20000300800 */
[----:B------:R-:W-:-:S11]  /*6dd40*/  IMAD.WIDE R34, R145, 0x4, R2 ;  /* 0x0000000491227825 */ /* 0x000fd600078e0202 */
[----:B----4-:R1:W-:Y:S01]  /*6dd50*/  @P6 STG.E desc[UR6][R34.64], R143 ;  /* 0x0000008f22006986 */ /* 0x0103e2000c101906 */
        /* <DEDUP_REMOVED lines=13> */
[----:B------:R1:W-:Y:S04]  /*6de30*/  @P6 STG.E desc[UR6][R34.64], R148 ;  /* 0x0000009422006986 */ /* 0x0003e8000c101906 */
[----:B-1----:R-:W2:Y:S01]  /*6de40*/  LDL.LU R148, [R1+0x10b0] ;  /* 0x0010b00001947983 */ /* 0x002ea20000300800 */
[----:B------:R-:W-:-:S05]  /*6de50*/  IMAD.WIDE R34, R145, 0x4, R8 ;  /* 0x0000000491227825 */ /* 0x000fca00078e0208 */
        /* <DEDUP_REMOVED lines=15> */
[----:B------:R-:W-:Y:S02]  /*6df50*/  ISETP.LT.AND P6, PT, R14, UR9, !P5 ;  /* 0x000000090e007c0c */ /* 0x000fe4000efc1270 */
[----:B------:R-:W-:Y:S01]  /*6df60*/  ISETP.LT.AND P5, PT, R13, UR8, !P5 ;  /* 0x000000080d007c0c */ /* 0x000fe2000efa1270 */
[----:B------:R-:W-:Y:S01]  /*6df70*/  ULDC UR8, c[0x0][0x22c] ;  /* 0x00008b0000087ab9 */ /* 0x000fe20000000800 */
[----:B------:R-:W-:Y:S01]  /*6df80*/  ULDC UR9, c[0x0][0x228] ;  /* 0x00008a0000097ab9 */ /* 0x000fe20000000800 */
[----:B-1----:R-:W3:Y:S01]  /*6df90*/  LDL.LU R144, [R1+0x4c0] ;  /* 0x0004c00001907983 */ /* 0x002ee20000300800 */
[----:B------:R-:W-:-:S07]  /*6dfa0*/  IMAD.WIDE R34, R141, 0x4, R6 ;  /* 0x000000048d227825 */ /* 0x000fce00078e0206 */
        /* <DEDUP_REMOVED lines=41> */
[----:B------:R-:W-:Y:S02]  /*6e240*/  ISETP.LT.AND P6, PT, R14, UR9, !P5 ;  /* 0x000000090e007c0c */ /* 0x000fe4000efc1270 */
[----:B------:R-:W-:Y:S01]  /*6e250*/  ISETP.LT.AND P5, PT, R13, UR8, !P5 ;  /* 0x000000080d007c0c */ /* 0x000fe2000efa1270 */
[----:B------:R-:W-:Y:S01]  /*6e260*/  ULDC UR8, c[0x0][0x22c] ;  /* 0x00008b0000087ab9 */ /* 0x000fe20000000800 */
[----:B------:R-:W-:Y:S01]  /*6e270*/  ULDC UR9, c[0x0][0x228] ;  /* 0x00008a0000097ab9 */ /* 0x000fe20000000800 */
[----:B-1----:R-:W2:Y:S01]  /*6e280*/  LDL.LU R142, [R1+0x4c4] ;  /* 0x0004c400018e7983 */ /* 0x002ea20000300800 */
[----:B------:R-:W-:-:S07]  /*6e290*/  IMAD.WIDE R34, R145, 0x4, R6 ;  /* 0x0000000491227825 */ /* 0x000fce00078e0206 */
        /* <DEDUP_REMOVED lines=9> */
[----:B------:R-:W-:Y:S01]  /*6e330*/  ISETP.LT.AND P6, PT, R11, UR9, !P5 ;  /* 0x000000090b007c0c */ /* 0x000fe2000efc1270 */
[----:B------:R-:W3:Y:S01]  /*6e340*/  LDL.LU R148, [R1+0x18b8] ;  /* 0x0018b80001947983 */ /* 0x000ee20000300800 */
[----:B------:R-:W-:Y:S01]  /*6e350*/  VIADD R76, R10, 0x64 ;  /* 0x000000640a4c7836 */ /* 0x000fe20000000000 */
[----:B------:R-:W-:-:S10]  /*6e360*/  ULDC UR9, c[0x0][0x228] ;  /* 0x00008a0000097ab9 */ /* 0x000fd40000000800 */
[----:B------:R1:W-:Y:S01]  /*6e370*/  @P6 STG.E desc[UR6][R34.64], R147 ;  /* 0x0000009322006986 */ /* 0x0003e2000c101906 */
[----:B------:R-:W-:Y:S01]  /*6e380*/  ISETP.LT.AND P6, PT, R12, UR8, !P5 ;  /* 0x000000080c007c0c */ /* 0x000fe2000efc1270 */
[----:B------:R-:W-:Y:S01]  /*6e390*/  ULDC UR8, c[0x0][0x228] ;  /* 0x00008a0000087ab9 */ /* 0x000fe20000000800 */
[----:B-1----:R-:W-:-:S11]  /*6e3a0*/  IMAD.WIDE R34, R141, 0x4, R4 ;  /* 0x000000048d227825 */ /* 0x002fd600078e0204 */
        /* <DEDUP_REMOVED lines=18> */
[----:B---3--:R1:W-:Y:S04]  /*6e4d0*/  @P6 STG.E desc[UR6][R34.64], R140 ;  /* 0x0000008c22006986 */ /* 0x0083e8000c101906 */
[----:B-1----:R-:W3:Y:S01]  /*6e4e0*/  LDL.LU R140, [R1+0x4c8] ;  /* 0x0004c800018c7983 */ /* 0x002ee20000300800 */
[----:B------:R-:W-:Y:S01]  /*6e4f0*/  ISETP.LT.AND P6, PT, R12, UR8, !P5 ;  /* 0x000000080c007c0c */ /* 0x000fe2000efc1270 */
[----:B------:R-:W-:Y:S01]  /*6e500*/  IMAD.WIDE R34, R146, 0x4, R4 ;  /* 0x0000000492227825 */ /* 0x000fe200078e0204 */
[----:B------:R-:W-:-:S11]  /*6e510*/  ULDC UR8, c[0x0][0x228] ;  /* 0x00008a0000087ab9 */ /* 0x000fd60000000800 */
[----:B------:R1:W-:Y:S01]  /*6e520*/  @P6 STG.E desc[UR6][R34.64], R150 ;  /* 0x0000009622006986 */ /* 0x0003e2000c101906 */
[----:B------:R-:W-:Y:S01]  /*6e530*/  ISETP.LT.AND P6, PT, R14, UR8, !P5 ;  /* 0x000000080e007c0c */ /* 0x000fe2000efc1270 */
[----:B------:R-:W-:Y:S02]  /*6e540*/  ULDC UR8, c[0x0][0x228] ;  /* 0x00008a0000087ab9 */ /* 0x000fe40000000800 */
[----:B------:R-:W-:Y:S01]  /*6e550*/  ISETP.LT.AND P5, PT, R13, UR8, !P5 ;  /* 0x000000080d007c0c */ /* 0x000fe2000efa1270 */
[----:B------:R-:W-:Y:S01]  /*6e560*/  VIADD R76, R10, 0x65 ;  /* 0x000000650a4c7836 */ /* 0x000fe20000000000 */
[----:B------:R-:W-:Y:S01]  /*6e570*/  ULDC.64 UR8, c[0x0][0x228] ;  /* 0x00008a0000087ab9 */ /* 0x000fe20000000a00 */
[----:B-1----:R-:W-:-:S07]  /*6e580*/  IMAD.WIDE R34, R146, 0x4, R6 ;  /* 0x0000000492227825 */ /* 0x002fce00078e0206 */
        /* <DEDUP_REMOVED lines=17> */
[----:B------:R-:W-:Y:S01]  /*6e6a0*/  VIADD R76, R10, 0x66 ;  /* 0x000000660a4c7836 */ /* 0x000fe20000000000 */
[----:B------:R-:W-:Y:S01]  /*6e6b0*/  ULDC UR8, c[0x0][0x22c] ;  /* 0x00008b0000087ab9 */ /* 0x000fe20000000800 */
[----:B------:R-:W-:Y:S01]  /*6e6c0*/  ULDC UR9, c[0x0][0x228] ;  /* 0x00008a0000097ab9 */ /* 0x000fe20000000800 */
[----:B-1----:R-:W-:-:S07]  /*6e6d0*/  IMAD.WIDE R34, R145, 0x4, R6 ;  /* 0x0000000491227825 */ /* 0x002fce00078e0206 */
[----:B--2---:R1:W-:Y:S04]  /*6e6e0*/  @P6 STG.E desc[UR6][R34.64], R142 ;  /* 0x0000008e22006986 */ /* 0x0043e8000c101906 */
[----:B-1----:R-:W2:Y:S01]  /*6e6f0*/  LDL.LU R142, [R1+0x14bc] ;  /* 0x0014bc00018e7983 */ /* 0x002ea20000300800 */
[----:B------:R-:W-:-:S05]  /*6e700*/  IMAD.WIDE R34, R145, 0x4, R8 ;  /* 0x0000000491227825 */ /* 0x000fca00078e0208 */
[----:B---3--:R1:W-:Y:S04]  /*6e710*/  @P5 STG.E desc[UR6][R34.64], R140 ;  /* 0x0000008c22005986 */ /* 0x0083e8000c101906 */
[----:B-1----:R-:W3:Y:S04]  /*6e720*/  LDL.LU R140, [R1+0x10bc] ;  /* 0x0010bc00018c7983 */ /* 0x002ee80000300800 */
[----:B------:R-:W3:Y:S01]  /*6e730*/  LDL.LU R79, [R1+0x21f8] ;  /* 0x0021f800014f7983 */ /* 0x000ee20000300800 */
[----:B------:R-:W-:Y:S01]  /*6e740*/  ISETP.GE.AND P5, PT, R76, UR8, PT ;  /* 0x000000084c007c0c */ /* 0x000fe2000bfa6270 */
[----:B------:R-:W-:-:S02]  /*6e750*/  IMAD.WIDE R34, R141, 0x4, R2 ;  /* 0x000000048d227825 */ /* 0x000fc400078e0202 */
[----:B------:R-:W3:Y:S01]  /*6e760*/  LDL.LU R77, [R1+0xcbc] ;  /* 0x000cbc00014d7983 */ /* 0x000ee20000300800 */
[----:B------:R-:W-:Y:S01]  /*6e770*/  ULDC UR8, c[0x0][0x228] ;  /* 0x00008a0000087ab9 */ /* 0x000fe20000000800 */
[----:B------:R-:W-:Y:S02]  /*6e780*/  ISETP.LT.AND P6, PT, R11, UR9, !P5 ;  /* 0x000000090b007c0c */ /* 0x000fe4000efc1270 */
[----:B------:R-:W3:Y:S04]  /*6e790*/  LDL.LU R78, [R1+0x8cc] ;  /* 0x0008cc00014e7983 */ /* 0x000ee80000300800 */
[----:B------:R-:W3:Y:S04]  /*6e7a0*/  LDL.LU R148, [R1+0x21fc] ;  /* 0x0021fc0001947983 */ /* 0x000ee80000300800 */
[----:B------:R-:W3:Y:S04]  /*6e7b0*/  LDL.LU R152, [R1+0x4cc] ;  /* 0x0004cc0001987983 */ /* 0x000ee80000300800 */
[----:B------:R-:W3:Y:S04]  /*6e7c0*/  LDL.LU R151, [R1+0x1cc0] ;  /* 0x001cc00001977983 */ /* 0x000ee80000300800 */
[----:B------:R-:W3:Y:S04]  /*6e7d0*/  LDL.LU R149, [R1+0x18c0] ;  /* 0x0018c00001957983 */ /* 0x000ee80000300800 */
[----:B------:R1:W-:Y:S01]  /*6e7e0*/  @P6 STG.E desc[UR6][R34.64], R146 ;  /* 0x0000009222006986 */ /* 0x0003e2000c101906 */
[----:B------:R-:W-:Y:S01]  /*6e7f0*/  ISETP.LT.AND P6, PT, R12, UR8, !P5 ;  /* 0x000000080c007c0c */ /* 0x000fe2000efc1270 */
[----:B------:R-:W-:Y:S01]  /*6e800*/  ULDC UR8, c[0x0][0x228] ;  /* 0x00008a0000087ab9 */ /* 0x000fe20000000800 */
[----:B-1----:R-:W-:-:S11]  /*6e810*/  IMAD.WIDE R34, R141, 0x4, R4 ;  /* 0x000000048d227825 */ /* 0x002fd600078e0204 */
[----:B------:R1:W-:Y:S01]  /*6e820*/  @P6 STG.E desc[UR6][R34.64], R144 ;  /* 0x0000009022006986 */ /* 0x0003e2000c101906 */
[----:B------:R-:W-:Y:S01]  /*6e830*/  ISETP.LT.AND P6, PT, R14, UR8, !P5 ;  /* 0x000000080e007c0c */ /* 0x000fe2000efc1270 */
[----:B------:R-:W-:Y:S01]  /*6e840*/  ULDC UR8, c[0x0][0x228] ;  /* 0x00008a0000087ab9 */ /* 0x000fe20000000800 */
[----:B-1----:R-:W-:Y:S01]  /*6e850*/  IMAD.WIDE R34, R141, 0x4, R6 ;  /* 0x000000048d227825 */ /* 0x002fe200078e0206 */
[----:B------:R-:W-:-:S03]  /*6e860*/  ISETP.LT.AND P5, PT, R13, UR8, !P5 ;  /* 0x000000080d007c0c */ /* 0x000fc6000efa1270 */
[----:B------:R-:W-:Y:S01]  /*6e870*/  VIADD R33, R10, 0x67 ;  /* 0x000000670a217836 */ /* 0x000fe20000000000 */
[----:B------:R-:W-:Y:S01]  /*6e880*/  LOP3.LUT R15, R15, 0xfffffffb, RZ, 0xc0, !PT ;  /* 0xfffffffb0f0f7812 */ /* 0x000fe200078ec0ff */
[----:B------:R-:W-:-:S05]  /*6e890*/  ULDC UR8, c[0x0][0x228] ;  /* 0x00008a0000087ab9 */ /* 0x000fca0000000800 */
[----:B----4-:R1:W-:Y:S04]  /*6e8a0*/  @P6 STG.E desc[UR6][R34.64], R143 ;  /* 0x0000008f22006986 */ /* 0x0103e8000c101906 */
[----:B-1----:R-:W4:Y:S04]  /*6e8b0*/  LDL.LU R143, [R1+0x2200] ;  /* 0x00220000018f7983 */ /* 0x002f280000300800 */
[----:B------:R-:W4:Y:S04]  /*6e8c0*/  LDL.LU R150, [R1+0x14c0] ;  /* 0x0014c00001967983 */ /* 0x000f280000300800 */
[----:B------:R-:W4:Y:S04]  /*6e8d0*/  LDL.LU R147, [R1+0x10c0] ;  /* 0x0010c00001937983 */ /* 0x000f280000300800 */
[----:B------:R-:W4:Y:S04]  /*6e8e0*/  LDL.LU R145, [R1+0xcc0] ;  /* 0x000cc00001917983 */ /* 0x000f280000300800 */
[----:B------:R-:W4:Y:S01]  /*6e8f0*/  LDL.LU R146, [R1+0x8d0] ;  /* 0x0008d00001927983 */ /* 0x000f220000300800 */
[----:B------:R-:W-:Y:S01]  /*6e900*/  IMAD.WIDE R34, R141, 0x4, R8 ;  /* 0x000000048d227825 */ /* 0x000fe200078e0208 */
[----:B------:R-:W-:-:S02]  /*6e910*/  @P4 LOP3.LUT R15, R15, 0x4, RZ, 0xfc, !PT ;  /* 0x000000040f0f4812 */ /* 0x000fc400078efcff */
[----:B------:R-:W-:Y:S01]  /*6e920*/  ISETP.GE.AND P4, PT, R33, UR57, PT ;  /* 0x0000003921007c0c */ /* 0x000fe2000bf86270 */
[----:B------:R-:W4:Y:S04]  /*6e930*/  LDL.LU R144, [R1+0x4d0] ;  /* 0x0004d00001907983 */ /* 0x000f280000300800 */
[----:B------:R-:W4:Y:S04]  /*6e940*/  LDL.LU R141, [R1+0xd0] ;  /* 0x0000d000018d7983 */ /* 0x000f280000300800 */
[----:B--2---:R3:W-:Y:S01]  /*6e950*/  @P5 STG.E desc[UR6][R34.64], R142 ;  /* 0x0000008e22005986 */ /* 0x0047e2000c101906 */
[----:B------:R-:W-:-:S02]  /*6e960*/  ISETP.LT.AND P5, PT, R11, UR8, !P4 ;  /* 0x000000080b007c0c */ /* 0x000fc4000e7a1270 */
[----:B------:R-:W-:Y:S01]  /*6e970*/  LOP3.LUT R15, R15, 0xfffffffd, RZ, 0xc0, !PT ;  /* 0xfffffffd0f0f7812 */ /* 0x000fe200078ec0ff */
[----:B------:R-:W-:Y:S01]  /*6e980*/  ULDC UR8, c[0x0][0x228] ;  /* 0x00008a0000087ab9 */ /* 0x000fe20000000800 */
[----:B---3--:R-:W-:-:S09]  /*6e990*/  IMAD.WIDE R34, R79, 0x4, R2 ;  /* 0x000000044f227825 */ /* 0x008fd200078e0202 */
[----:B------:R1:W-:Y:S04]  /*6e9a0*/  @P5 STG.E desc[UR6][R34.64], R140 ;  /* 0x0000008c22005986 */ /* 0x0003e8000c101906 */
[----:B-1----:R-:W2:Y:S04]  /*6e9b0*/  LDL.LU R140, [R1+0x1cc4] ;  /* 0x001cc400018c7983 */ /* 0x002ea80000300800 */
[----:B------:R-:W3:Y:S01]  /*6e9c0*/  LDL.LU R142, [R1+0x2204] ;  /* 0x00220400018e7983 */ /* 0x000ee20000300800 */
[----:B------:R-:W-:-:S04]  /*6e9d0*/  @P3 LOP3.LUT R15, R15, 0x2, RZ, 0xfc, !PT ;  /* 0x000000020f0f3812 */ /* 0x000fc800078efcff */
[----:B------:R-:W-:Y:S02]  /*6e9e0*/  LOP3.LUT R15, R15, 0xfffffffe, RZ, 0xc0, !PT ;  /* 0xfffffffe0f0f7812 */ /* 0x000fe400078ec0ff */
[----:B------:R-:W-:Y:S02]  /*6e9f0*/  ISETP.LT.AND P3, PT, R14, UR59, !P4 ;  /* 0x0000003b0e007c0c */ /* 0x000fe4000e761270 */
[----:B------:R-:W-:Y:S02]  /*6ea00*/  @P2 LOP3.LUT R15, R15, 0x1, RZ, 0xfc, !PT ;  /* 0x000000010f0f2812 */ /* 0x000fe400078efcff */
[----:B------:R-:W-:Y:S02]  /*6ea10*/  ISETP.LT.AND P2, PT, R13, UR58, !P4 ;  /* 0x0000003a0d007c0c */ /* 0x000fe4000e741270 */
[----:B------:R-:W-:Y:S01]  /*6ea20*/  ISETP.LT.AND P4, PT, R12, UR8, !P4 ;  /* 0x000000080c007c0c */ /* 0x000fe2000e781270 */
[----:B------:R-:W-:Y:S01]  /*6ea30*/  IMAD.WIDE R34, R79, 0x4, R4 ;  /* 0x000000044f227825 */ /* 0x000fe200078e0204 */
[----:B------:R-:W-:-:S02]  /*6ea40*/  LOP3.LUT P0, RZ, R15, 0x80, RZ, 0xc0, !PT ;  /* 0x000000800fff7812 */ /* 0x000fc4000780c0ff */
[----:B------:R-:W-:-:S09]  /*6ea50*/  LOP3.LUT R33, R33, 0x7fffffff, RZ, 0xc0, !PT ;  /* 0x7fffffff21217812 */ /* 0x000fd200078ec0ff */
[----:B------:R1:W-:Y:S02]  /*6ea60*/  @P4 STG.E desc[UR6][R34.64], R77 ;  /* 0x0000004d22004986 */ /* 0x0003e4000c101906 */
[----:B-1----:R-:W-:-:S05]  /*6ea70*/  IMAD.WIDE R34, R79, 0x4, R6 ;  /* 0x000000044f227825 */ /* 0x002fca00078e0206 */
[----:B------:R1:W-:Y:S01]  /*6ea80*/  @P3 STG.E desc[UR6][R34.64], R78 ;  /* 0x0000004e22003986 */ /* 0x0003e2000c101906 */
[----:B------:R-:W-:Y:S02]  /*6ea90*/  @P0 LOP3.LUT R33, R33, 0x80000000, RZ, 0xfc, !PT ;  /* 0x8000000021210812 */ /* 0x000fe400078efcff */
[----:B------:R-:W-:Y:S01]  /*6eaa0*/  LOP3.LUT P0, RZ, R15, 0x1, RZ, 0xc0, !PT ;  /* 0x000000010fff7812 */ /* 0x000fe2000780c0ff */
[----:B-1----:R-:W-:-:S05]  /*6eab0*/  IMAD.WIDE R34, R79, 0x4, R8 ;  /* 0x000000044f227825 */ /* 0x002fca00078e0208 */
[----:B------:R1:W-:Y:S02]  /*6eac0*/  @P2 STG.E desc[UR6][R34.64], R152 ;  /* 0x0000009822002986 */ /* 0x0003e4000c101906 */
[----:B-1----:R-:W-:-:S05]  /*6ead0*/  IMAD.WIDE R34, R148, 0x4, R2 ;  /* 0x0000000494227825 */ /* 0x002fca00078e0202 */
[----:B------:R1:W-:Y:S01]  /*6eae0*/  @P1 STG.E desc[UR6][R34.64], R151 ;  /* 0x0000009722001986 */ /* 0x0003e2000c101906 */
[C---:B------:R-:W-:Y:S02]  /*6eaf0*/  LOP3.LUT P1, RZ, R15.reuse, 0x2, RZ, 0xc0, !PT ;  /* 0x000000020fff7812 */ /* 0x040fe4000782c0ff */
[C---:B------:R-:W-:Y:S01]  /*6eb00*/  LOP3.LUT P2, RZ, R15.reuse, 0x4, RZ, 0xc0, !PT ;  /* 0x000000040fff7812 */ /* 0x040fe2000784c0ff */
[C---:B-1----:R-:W-:Y:S01]  /*6eb10*/  IMAD.WIDE R34, R148.reuse, 0x4, R4 ;  /* 0x0000000494227825 */ /* 0x042fe200078e0204 */
[C---:B------:R-:W-:Y:S02]  /*6eb20*/  LOP3.LUT P3, RZ, R15.reuse, 0x8, RZ, 0xc0, !PT ;  /* 0x000000080fff7812 */ /* 0x040fe4000786c0ff */
[C---:B------:R-:W-:Y:S02]  /*6eb30*/  LOP3.LUT P4, RZ, R15.reuse, 0x10, RZ, 0xc0, !PT ;  /* 0x000000100fff7812 */ /* 0x040fe4000788c0ff */
[C---:B------:R-:W-:Y:S02]  /*6eb40*/  LOP3.LUT P5, RZ, R15.reuse, 0x20, RZ, 0xc0, !PT ;  /* 0x000000200fff7812 */ /* 0x040fe400078ac0ff */
[----:B------:R-:W-:Y:S01]  /*6eb50*/  LOP3.LUT P6, RZ, R15, 0x40, RZ, 0xc0, !PT ;  /* 0x000000400fff7812 */ /* 0x000fe200078cc0ff */
[----:B------:R1:W-:Y:S04]  /*6eb60*/  @P0 STG.E desc[UR6][R34.64], R149 ;  /* 0x0000009522000986 */ /* 0x0003e8000c101906 */
[----:B------:R-:W2:Y:S01]  /*6eb70*/  LDL.LU R151, [R1+0x220c] ;  /* 0x00220c0001977983 */ /* 0x000ea20000300800 */
[----:B-1----:R-:W-:-:S05]  /*6eb80*/  IMAD.WIDE R34, R148, 0x4, R6 ;  /* 0x0000000494227825 */ /* 0x002fca00078e0206 */
[----:B----4-:R1:W-:Y:S02]  /*6eb90*/  @P1 STG.E desc[UR6][R34.64], R150 ;  /* 0x0000009622001986 */ /* 0x0103e4000c101906 */
[----:B-1----:R-:W-:-:S05]  /*6eba0*/  IMAD.WIDE R34, R148, 0x4, R8 ;  /* 0x0000000494227825 */ /* 0x002fca00078e0208 */
[----:B------:R1:W-:Y:S02]  /*6ebb0*/  @P2 STG.E desc[UR6][R34.64], R147 ;  /* 0x0000009322002986 */ /* 0x0003e4000c101906 */
[----:B-1----:R-:W-:-:S05]  /*6ebc0*/  IMAD.WIDE R34, R143, 0x4, R2 ;  /* 0x000000048f227825 */ /* 0x002fca00078e0202 */
[----:B------:R1:W-:Y:S02]  /*6ebd0*/  @P3 STG.E desc[UR6][R34.64], R145 ;  /* 0x0000009122003986 */ /* 0x0003e4000c101906 */
[----:B-1----:R-:W-:-:S05]  /*6ebe0*/  IMAD.WIDE R34, R143, 0x4, R4 ;  /* 0x000000048f227825 */ /* 0x002fca00078e0204 */
[----:B------:R1:W-:Y:S02]  /*6ebf0*/  @P4 STG.E desc[UR6][R34.64], R146 ;  /* 0x0000009222004986 */ /* 0x0003e4000c101906 */
[----:B-1----:R-:W-:-:S05]  /*6ec00*/  IMAD.WIDE R34, R143, 0x4, R6 ;  /* 0x000000048f227825 */ /* 0x002fca00078e0206 */
[----:B------:R1:W-:Y:S01]  /*6ec10*/  @P5 STG.E desc[UR6][R34.64], R144 ;  /* 0x0000009022005986 */ /* 0x0003e2000c101906 */
[----:B------:R-:W-:Y:S01]  /*6ec20*/  LOP3.LUT P0, RZ, R33, 0x80000000, RZ, 0xc0, !PT ;  /* 0x8000000021ff7812 */ /* 0x000fe2000780c0ff */
[----:B-1----:R-:W-:Y:S02]  /*6ec30*/  IMAD.WIDE R34, R143, 0x4, R8 ;  /* 0x000000048f227825 */ /* 0x002fe400078e0208 */
[----:B------:R-:W4:Y:S04]  /*6ec40*/  LDL.LU R143, [R1+0x18c4] ;  /* 0x0018c400018f7983 */ /* 0x000f280000300800 */
[----:B------:R1:W-:Y:S04]  /*6ec50*/  @P6 STG.E desc[UR6][R34.64], R141 ;  /* 0x0000008d22006986 */ /* 0x0003e8000c101906 */
[----:B-1----:R-:W4:Y:S04]  /*6ec60*/  LDL.LU R141, [R1+0x14c4] ;  /* 0x0014c400018d7983 */ /* 0x002f280000300800 */
[----:B------:R-:W4:Y:S04]  /*6ec70*/  LDL.LU R245, [R1+0x10c4] ;  /* 0x0010c40001f57983 */ /* 0x000f280000300800 */
[----:B------:R-:W4:Y:S04]  /*6ec80*/  LDL.LU R249, [R1+0xcc4] ;  /* 0x000cc40001f97983 */ /* 0x000f280000300800 */
[----:B------:R-:W4:Y:S01]  /*6ec90*/  LDL.LU R244, [R1+0x8d4] ;  /* 0x0008d40001f47983 */ /* 0x000f220000300800 */
[----:B---3--:R-:W-:-:S05]  /*6eca0*/  IMAD.WIDE R34, R142, 0x4, R2 ;  /* 0x000000048e227825 */ /* 0x008fca00078e0202 */
[----:B--2---:R1:W-:Y:S04]  /*6ecb0*/  @P0 STG.E desc[UR6][R34.64], R140 ;  /* 0x0000008c22000986 */ /* 0x0043e8000c101906 */
[----:B-1----:R-:W2:Y:S04]  /*6ecc0*/  LDL.LU R140, [R1+0x2208] ;  /* 0x00220800018c7983 */ /* 0x002ea80000300800 */
[----:B------:R-:W3:Y:S01]  /*6ecd0*/  LDL.LU R248, [R1+0x4d4] ;  /* 0x0004d40001f87983 */ /* 0x000ee20000300800 */
[----:B------:R-:W-:-:S03]  /*6ece0*/  LOP3.LUT P1, RZ, R15, 0x100000, RZ, 0xc0, !PT ;  /* 0x001000000fff7812 */ /* 0x000fc6000782c0ff */
[----:B------:R-:W3:Y:S01]  /*6ecf0*/  LDL.LU R77, [R1+0xd4] ;  /* 0x0000d400014d7983 */ /* 0x000ee20000300800 */
[----:B------:R-:W-:-:S03]  /*6ed00*/  LOP3.LUT R33, R33, 0xff7fffff, RZ, 0xc0, !PT ;  /* 0xff7fffff21217812 */ /* 0x000fc600078ec0ff */
[----:B------:R-:W3:Y:S04]  /*6ed10*/  LDL.LU R78, [R1+0x1cc8] ;  /* 0x001cc800014e7983 */ /* 0x000ee80000300800 */
[----:B------:R-:W3:Y:S04]  /*6ed20*/  LDL.LU R79, [R1+0x18c8] ;  /* 0x0018c800014f7983 */ /* 0x000ee80000300800 */
[----:B------:R-:W3:Y:S04]  /*6ed30*/  LDL.LU R152, [R1+0x14c8] ;  /* 0x0014c80001987983 */ /* 0x000ee80000300800 */
[----:B------:R-:W3:Y:S04]  /*6ed40*/  LDL.LU R149, [R1+0x10c8] ;  /* 0x0010c80001957983 */ /* 0x000ee80000300800 */
[----:B------:R-:W3:Y:S04]  /*6ed50*/  LDL.LU R150, [R1+0xcc8] ;  /* 0x000cc80001967983 */ /* 0x000ee80000300800 */
[----:B------:R-:W3:Y:S04]  /*6ed60*/  LDL.LU R148, [R1+0x8d8] ;  /* 0x0008d80001947983 */ /* 0x000ee80000300800 */
[----:B------:R-:W3:Y:S04]  /*6ed70*/  LDL.LU R147, [R1+0x4d8] ;  /* 0x0004d80001937983 */ /* 0x000ee80000300800 */
[----:B------:R-:W3:Y:S01]  /*6ed80*/  LDL.LU R145, [R1+0x2210] ;  /* 0x0022100001917983 */ /* 0x000ee20000300800 */
[----:B------:R-:W-:-:S02]  /*6ed90*/  LOP3.LUT P4, RZ, R15, 0x100, RZ, 0xc0, !PT ;  /* 0x000001000fff7812 */ /* 0x000fc4000788c0ff */
[----:B------:R-:W-:Y:S02]  /*6eda0*/  LOP3.LUT P5, RZ, R15, 0x200, RZ, 0xc0, !PT ;  /* 0x000002000fff7812 */ /* 0x000fe400078ac0ff */
[----:B------:R-:W-:Y:S02]  /*6edb0*/  @P1 LOP3.LUT R33, R33, 0x800000, RZ, 0xfc, !PT ;  /* 0x0080000021211812 */ /* 0x000fe400078efcff */
[----:B------:R-:W-:Y:S01]  /*6edc0*/  LOP3.LUT P1, RZ, R15, 0x80000, RZ, 0xc0, !PT ;  /* 0x000800000fff7812 */ /* 0x000fe2000782c0ff */
[----:B------:R-:W-:Y:S01]  /*6edd0*/  IMAD.WIDE R34, R142, 0x4, R4 ;  /* 0x000000048e227825 */ /* 0x000fe200078e0204 */
[----:B------:R-:W3:Y:S01]  /*6ede0*/  LDL.LU R146, [R1+0xd8] ;  /* 0x0000d80001927983 */ /* 0x000ee20000300800 */
[----:B------:R-:W-:-:S03]  /*6edf0*/  LOP3.LUT R33, R33, 0xfeffffff, RZ, 0xc0, !PT ;  /* 0xfeffffff21217812 */ /* 0x000fc600078ec0ff */
[----:B------:R-:W3:Y:S07]  /*6ee00*/  LDL.LU R144, [R1+0x1ccc] ;  /* 0x001ccc0001907983 */ /* 0x000eee0000300800 */
[----:B------:R-:W-:Y:S02]  /*6ee10*/  @P1 LOP3.LUT R33, R33, 0x1000000, RZ, 0xfc, !PT ;  /* 0x0100000021211812 */ /* 0x000fe400078efcff */
[----:B------:R-:W-:Y:S02]  /*6ee20*/  LOP3.LUT P1, RZ, R15, 0x40000, RZ, 0xc0, !PT ;  /* 0x000400000fff7812 */ /* 0x000fe4000782c0ff */
[----:B------:R-:W-:-:S11]  /*6ee30*/  LOP3.LUT R33, R33, 0xfdffffff, RZ, 0xc0, !PT ;  /* 0xfdffffff21217812 */ /* 0x000fd600078ec0ff */
        /* <DEDUP_REMOVED lines=11> */
[----:B------:R-:W-:Y:S02]  /*6eef0*/  LOP3.LUT R33, R33, 0xdfffffff, RZ, 0xc0, !PT ;  /* 0xdfffffff21217812 */ /* 0x000fe400078ec0ff */
[----:B------:R-:W-:-:S09]  /*6ef00*/  LOP3.LUT P6, RZ, R15, 0x400, RZ, 0xc0, !PT ;  /* 0x000004000fff7812 */ /* 0x000fd200078cc0ff */
[----:B------:R-:W-:Y:S02]  /*6ef10*/  @P1 LOP3.LUT R33, R33, 0x20000000, RZ, 0xfc, !PT ;  /* 0x2000000021211812 */ /* 0x000fe400078efcff */
[C---:B------:R-:W-:Y:S02]  /*6ef20*/  LOP3.LUT P1, RZ, R15.reuse, 0x2000, RZ, 0xc0, !PT ;  /* 0x000020000fff7812 */ /* 0x040fe4000782c0ff */
[----:B------:R-:W-:Y:S02]  /*6ef30*/  LOP3.LUT P0, RZ, R15, 0x800, RZ, 0xc0, !PT ;  /* 0x000008000fff7812 */ /* 0x000fe4000780c0ff */
[----:B------:R-:W-:-:S09]  /*6ef40*/  LOP3.LUT R33, R33, 0xbfffffff, RZ, 0xc0, !PT ;  /* 0xbfffffff21217812 */ /* 0x000fd200078ec0ff */
[----:B------:R-:W-:Y:S02]  /*6ef50*/  @P1 LOP3.LUT R33, R33, 0x40000000, RZ, 0xfc, !PT ;  /* 0x4000000021211812 */ /* 0x000fe400078efcff */
[----:B------:R-:W-:Y:S01]  /*6ef60*/  LOP3.LUT P1, RZ, R15, 0x1000, RZ, 0xc0, !PT ;  /* 0x000010000fff7812 */ /* 0x000fe2000782c0ff */
[----:B----4-:R1:W-:Y:S02]  /*6ef70*/  @P4 STG.E desc[UR6][R34.64], R143 ;  /* 0x0000008f22004986 */ /* 0x0103e4000c101906 */
[C---:B-1----:R-:W-:Y:S02]  /*6ef80*/  IMAD.WIDE R34, R142.reuse, 0x4, R6 ;  /* 0x000000048e227825 */ /* 0x042fe400078e0206 */
[----:B------:R-:W4:Y:S04]  /*6ef90*/  LDL.LU R143, [R1+0x18cc] ;  /* 0x0018cc00018f7983 */ /* 0x000f280000300800 */
[----:B------:R1:W-:Y:S02]  /*6efa0*/  @P5 STG.E desc[UR6][R34.64], R141 ;  /* 0x0000008d22005986 */ /* 0x0003e4000c101906 */
[----:B-1----:R-:W-:-:S02]  /*6efb0*/  IMAD.WIDE R34, R142, 0x4, R8 ;  /* 0x000000048e227825 */ /* 0x002fc400078e0208 */
[----:B------:R-:W4:Y:S04]  /*6efc0*/  LDL.LU R141, [R1+0x14cc] ;  /* 0x0014cc00018d7983 */ /* 0x000f280000300800 */
[----:B------:R-:W4:Y:S04]  /*6efd0*/  LDL.LU R142, [R1+0x2214] ;  /* 0x00221400018e7983 */ /* 0x000f280000300800 */
[----:B------:R2:W-:Y:S02]  /*6efe0*/  @P6 STG.E desc[UR6][R34.64], R245 ;  /* 0x000000f522006986 */ /* 0x0005e4000c101906 */
[----:B--2---:R-:W-:-:S05]  /*6eff0*/  IMAD.WIDE R34, R140, 0x4, R2 ;  /* 0x000000048c227825 */ /* 0x004fca00078e0202 */
[----:B------:R1:W-:Y:S02]  /*6f000*/  @P0 STG.E desc[UR6][R34.64], R249 ;  /* 0x000000f922000986 */ /* 0x0003e4000c101906 */
[----:B-1----:R-:W-:-:S05]  /*6f010*/  IMAD.WIDE R34, R140, 0x4, R4 ;  /* 0x000000048c227825 */ /* 0x002fca00078e0204 */
[----:B------:R1:W-:Y:S01]  /*6f020*/  @P1 STG.E desc[UR6][R34.64], R244 ;  /* 0x000000f422001986 */ /* 0x0003e2000c101906 */
[----:B------:R-:W-:Y:S01]  /*6f030*/  LOP3.LUT P1, RZ, R33, 0x40000000, RZ, 0xc0, !PT ;  /* 0x4000000021ff7812 */ /* 0x000fe2000782c0ff */
[----:B-1----:R-:W-:-:S12]  /*6f040*/  IMAD.WIDE R34, R140, 0x4, R6 ;  /* 0x000000048c227825 */ /* 0x002fd800078e0206 */
[----:B---3--:R1:W-:Y:S02]  /*6f050*/  @P1 STG.E desc[UR6][R34.64], R248 ;  /* 0x000000f822001986 */ /* 0x0083e4000c101906 */
[----:B-1----:R-:W-:Y:S02]  /*6f060*/  IMAD.WIDE R34, R140, 0x4, R8 ;  /* 0x000000048c227825 */ /* 0x002fe400078e0208 */
[----:B------:R-:W2:Y:S01]  /*6f070*/  LDL.LU R140, [R1+0x10cc] ;  /* 0x0010cc00018c7983 */ /* 0x000ea20000300800 */
[----:B------:R-:W-:-:S13]  /*6f080*/  LOP3.LUT P1, RZ, R33, 0x20000000, RZ, 0xc0, !PT ;  /* 0x2000000021ff7812 */ /* 0x000fda000782c0ff */
[----:B------:R1:W-:Y:S01]  /*6f090*/  @P1 STG.E desc[UR6][R34.64], R77 ;  /* 0x0000004d22001986 */ /* 0x0003e2000c101906 */
[----:B------:R-:W-:Y:S01]  /*6f0a0*/  LOP3.LUT P1, RZ, R33, 0x10000000, RZ, 0xc0, !PT ;  /* 0x1000000021ff7812 */ /* 0x000fe2000782c0ff */
[----:B-1----:R-:W-:-:S12]  /*6f0b0*/  IMAD.WIDE R34, R151, 0x4, R2 ;  /* 0x0000000497227825 */ /* 0x002fd800078e0202 */
        /* <DEDUP_REMOVED lines=13> */
[----:B------:R-:W-:Y:S02]  /*6f190*/  LOP3.LUT P1, RZ, R33, 0x800000, RZ, 0xc0, !PT ;  /* 0x0080000021ff7812 */ /* 0x000fe4000782c0ff */
[C---:B------:R-:W-:Y:S02]  /*6f1a0*/  LOP3.LUT P2, RZ, R15.reuse, 0x200000, RZ, 0xc0, !PT ;  /* 0x002000000fff7812 */ /* 0x040fe4000784c0ff */
[----:B------:R-:W-:Y:S01]  /*6f1b0*/  LOP3.LUT P3, RZ, R15, 0x400000, RZ, 0xc0, !PT ;  /* 0x004000000fff7812 */ /* 0x000fe2000786c0ff */
[----:B-1----:R-:W-:-:S08]  /*6f1c0*/  IMAD.WIDE R34, R145, 0x4, R4 ;  /* 0x0000000491227825 */ /* 0x002fd000078e0204 */
[----:B------:R1:W-:Y:S01]  /*6f1d0*/  @P1 STG.E desc[UR6][R34.64], R148 ;  /* 0x0000009422001986 */ /* 0x0003e2000c101906 */
[C---:B------:R-:W-:Y:S02]  /*6f1e0*/  LOP3.LUT P4, RZ, R15.reuse, 0x800000, RZ, 0xc0, !PT ;  /* 0x008000000fff7812 */ /* 0x040fe4000788c0ff */
[----:B------:R-:W-:Y:S01]  /*6f1f0*/  LOP3.LUT P5, RZ, R15, 0x1000000, RZ, 0xc0, !PT ;  /* 0x010000000fff7812 */ /* 0x000fe200078ac0ff */
[----:B-1----:R-:W-:-:S05]  /*6f200*/  IMAD.WIDE R34, R145, 0x4, R6 ;  /* 0x0000000491227825 */ /* 0x002fca00078e0206 */
[----:B------:R1:W-:Y:S01]  /*6f210*/  @P2 STG.E desc[UR6][R34.64], R147 ;  /* 0x0000009322002986 */ /* 0x0003e2000c101906 */
[----:B------:R-:W-:Y:S01]  /*6f220*/  LOP3.LUT P6, RZ, R15, 0x2000000, RZ, 0xc0, !PT ;  /* 0x020000000fff7812 */ /* 0x000fe200078cc0ff */
[----:B-1----:R-:W-:-:S05]  /*6f230*/  IMAD.WIDE R34, R145, 0x4, R8 ;  /* 0x0000000491227825 */ /* 0x002fca00078e0208 */
[----:B------:R4:W-:Y:S02]  /*6f240*/  @P3 STG.E desc[UR6][R34.64], R146 ;  /* 0x0000009222003986 */ /* 0x0009e4000c101906 */
[----:B----4-:R-:W-:-:S05]  /*6f250*/  IMAD.WIDE R34, R142, 0x4, R2 ;  /* 0x000000048e227825 */ /* 0x010fca00078e0202 */
[----:B------:R1:W-:Y:S02]  /*6f260*/  @P4 STG.E desc[UR6][R34.64], R144 ;  /* 0x0000009022004986 */ /* 0x0003e4000c101906 */
[C---:B-1----:R-:W-:Y:S02]  /*6f270*/  IMAD.WIDE R34, R142.reuse, 0x4, R4 ;  /* 0x000000048e227825 */ /* 0x042fe400078e0204 */
[----:B------:R-:W3:Y:S04]  /*6f280*/  LDL.LU R144, [R1+0xccc] ;  /* 0x000ccc0001907983 */ /* 0x000ee80000300800 */
[----:B------:R1:W-:Y:S02]  /*6f290*/  @P5 STG.E desc[UR6][R34.64], R143 ;  /* 0x0000008f22005986 */ /* 0x0003e4000c101906 */
[----:B-1----:R-:W-:-:S02]  /*6f2a0*/  IMAD.WIDE R34, R142, 0x4, R6 ;  /* 0x000000048e227825 */ /* 0x002fc400078e0206 */
[----:B------:R-:W4:Y:S04]  /*6f2b0*/  LDL.LU R143, [R1+0x8dc] ;  /* 0x0008dc00018f7983 */ /* 0x000f280000300800 */
[----:B------:R1:W-:Y:S01]  /*6f2c0*/  @P6 STG.E desc[UR6][R34.64], R141 ;  /* 0x0000008d22006986 */ /* 0x0003e2000c101906 */
[C---:B------:R-:W-:Y:S01]  /*6f2d0*/  LOP3.LUT P0, RZ, R15.reuse, 0x4000000, RZ, 0xc0, !PT ;  /* 0x040000000fff7812 */ /* 0x040fe2000780c0ff */
[----:B-1----:R-:W-:Y:S02]  /*6f2e0*/  IMAD.WIDE R34, R142, 0x4, R8 ;  /* 0x000000048e227825 */ /* 0x002fe400078e0208 */
[----:B------:R-:W4:Y:S04]  /*6f2f0*/  LDL.LU R141, [R1+0x4dc] ;  /* 0x0004dc00018d7983 */ /* 0x000f280000300800 */
[----:B------:R-:W3:Y:S06]  /*6f300*/  LDL.LU R142, [R1+0x2218] ;  /* 0x00221800018e7983 */ /* 0x000eec0000300800 */
[----:B--2---:R1:W-:Y:S04]  /*6f310*/  @P0 STG.E desc[UR6][R34.64], R140 ;  /* 0x0000008c22000986 */ /* 0x0043e8000c101906 */
        /* <DEDUP_REMOVED lines=9> */
[----:B------:R-:W2:Y:S01]  /*6f3b0*/  LDL.LU R151, [R1+0x4e0] ;  /* 0x0004e00001977983 */ /* 0x000ea20000300800 */
[----:B------:R-:W-:-:S03]  /*6f3c0*/  LOP3.LUT P4, RZ, R15, 0x8000000, RZ, 0xc0, !PT ;  /* 0x080000000fff7812 */ /* 0x000fc6000788c0ff */
[----:B------:R-:W2:Y:S01]  /*6f3d0*/  LDL.LU R150, [R1+0xe0] ;  /* 0x0000e00001967983 */ /* 0x000ea20000300800 */
[----:B------:R-:W-:-:S03]  /*6f3e0*/  LOP3.LUT P5, RZ, R15, 0x10000000, RZ, 0xc0, !PT ;  /* 0x100000000fff7812 */ /* 0x000fc600078ac0ff */
[----:B------:R-:W2:Y:S04]  /*6f3f0*/  LDL.LU R148, [R1+0x1cd4] ;  /* 0x001cd40001947983 */ /* 0x000ea80000300800 */
[----:B------:R-:W2:Y:S04]  /*6f400*/  LDL.LU R147, [R1+0x18d4] ;  /* 0x0018d40001937983 */ /* 0x000ea80000300800 */
[----:B------:R-:W2:Y:S04]  /*6f410*/  LDL.LU R145, [R1+0x14d4] ;  /* 0x0014d40001917983 */ /* 0x000ea80000300800 */
[----:B------:R-:W2:Y:S01]  /*6f420*/  LDL.LU R146, [R1+0x2224] ;  /* 0x0022240001927983 */ /* 0x000ea20000300800 */
[----:B------:R-:W-:-:S02]  /*6f430*/  LOP3.LUT P6, RZ, R15, 0x20000000, RZ, 0xc0, !PT ;  /* 0x200000000fff7812 */ /* 0x000fc400078cc0ff */
[----:B------:R-:W-:Y:S02]  /*6f440*/  LOP3.LUT P0, RZ, R15, 0x40000000, RZ, 0xc0, !PT ;  /* 0x400000000fff7812 */ /* 0x000fe4000780c0ff */
        /* <DEDUP_REMOVED lines=12> */
[----:B------:R-:W-:Y:S01]  /*6f510*/  LOP3.LUT P1, RZ, R16, 0x8, RZ, 0xc0, !PT ;  /* 0x0000000810ff7812 */ /* 0x000fe2000782c0ff */
[----:B---3--:R-:W-:-:S05]  /*6f520*/  IMAD.WIDE R34, R142, 0x4, R2 ;  /* 0x000000048e227825 */ /* 0x008fca00078e0202 */
[----:B------:R1:W-:Y:S02]  /*6f530*/  @P4 STG.E desc[UR6][R34.64], R144 ;  /* 0x0000009022004986 */ /* 0x0003e4000c101906 */
[----:B-1----:R-:W-:-:S05]  /*6f540*/  IMAD.WIDE R34, R142, 0x4, R4 ;  /* 0x000000048e227825 */ /* 0x002fca00078e0204 */
[----:B----4-:R1:W-:Y:S02]  /*6f550*/  @P5 STG.E desc[UR6][R34.64], R143 ;  /* 0x0000008f22005986 */ /* 0x0103e4000c101906 */
[C---:B-1----:R-:W-:Y:S02]  /*6f560*/  IMAD.WIDE R34, R142.reuse, 0x4, R6 ;  /* 0x000000048e227825 */ /* 0x042fe400078e0206 */
[----:B------:R-:W3:Y:S04]  /*6f570*/  LDL.LU R143, [R1+0x10d4] ;  /* 0x0010d400018f7983 */ /* 0x000ee80000300800 */
[----:B------:R1:W-:Y:S02]  /*6f580*/  @P6 STG.E desc[UR6][R34.64], R141 ;  /* 0x0000008d22006986 */ /* 0x0003e4000c101906 */
[----:B-1----:R-:W-:-:S02]  /*6f590*/  IMAD.WIDE R34, R142, 0x4, R8 ;  /* 0x000000048e227825 */ /* 0x002fc400078e0208 */
[----:B------:R-:W4:Y:S04]  /*6f5a0*/  LDL.LU R141, [R1+0xcd4] ;  /* 0x000cd400018d7983 */ /* 0x000f280000300800 */
[----:B------:R-:W4:Y:S04]  /*6f5b0*/  LDL.LU R142, [R1+0x8e4] ;  /* 0x0008e400018e7983 */ /* 0x000f280000300800 */
[----:B--2---:R1:W-:Y:S04]  /*6f5c0*/  @P0 STG.E desc[UR6][R34.64], R140 ;  /* 0x0000008c22000986 */ /* 0x0043e8000c101906 */
[----:B-1----:R-:W2:Y:S04]  /*6f5d0*/  LDL.LU R140, [R1+0x4e4] ;  /* 0x0004e400018c7983 */ /* 0x002ea80000300800 */
[----:B------:R-:W4:Y:S01]  /*6f5e0*/  LDL.LU R144, [R1+0x2228] ;  /* 0x0022280001907983 */ /* 0x000f220000300800 */
[----:B------:R-:W-:-:S04]  /*6f5f0*/  LOP3.LUT R33, R33, 0xfff7ffff, RZ, 0xc0, !PT ;  /* 0xfff7ffff21217812 */ /* 0x000fc800078ec0ff */
        /* <DEDUP_REMOVED lines=8> */
[----:B------:R-:W-:Y:S01]  /*6f680*/  LOP3.LUT R33, R33, 0xffbfffff, RZ, 0xc0, !PT ;  /* 0xffbfffff21217812 */ /* 0x000fe200078ec0ff */
[----:B------:R-:W-:-:S10]  /*6f690*/  IMAD.WIDE R34, R77, 0x4, R2 ;  /* 0x000000044d227825 */ /* 0x000fd400078e0202 */
[----:B------:R-:W-:Y:S02]  /*6f6a0*/  @P1 LOP3.LUT R33, R33, 0x400000, RZ, 0xfc, !PT ;  /* 0x0040000021211812 */ /* 0x000fe400078efcff */
        /* <DEDUP_REMOVED lines=34> */
[----:B------:R1:W-:Y:S01]  /*6f8d0*/  @P3 STG.E desc[UR6][R34.64], R145 ;  /* 0x0000009122003986 */ /* 0x0003e2000c101906 */
[----:B------:R-:W-:Y:S01]  /*6f8e0*/  LOP3.LUT P0, RZ, R16, 0x2000, RZ, 0xc0, !PT ;  /* 0x0000200010ff7812 */ /* 0x000fe2000780c0ff */
[----:B-1----:R-:W-:Y:S02]  /*6f8f0*/  IMAD.WIDE R34, R146, 0x4, R8 ;  /* 0x0000000492227825 */ /* 0x002fe400078e0208 */
[----:B------:R-:W2:Y:S04]  /*6f900*/  LDL.LU R146, [R1+0xe4] ;  /* 0x0000e40001927983 */ /* 0x000ea80000300800 */
[----:B---3--:R1:W-:Y:S04]  /*6f910*/  @P4 STG.E desc[UR6][R34.64], R143 ;  /* 0x0000008f22004986 */ /* 0x0083e8000c101906 */
[----:B-1----:R-:W3:Y:S01]  /*6f920*/  LDL.LU R143, [R1+0x1cd8] ;  /* 0x001cd800018f7983 */ /* 0x002ee20000300800 */
[----:B----4-:R-:W-:-:S05]  /*6f930*/  IMAD.WIDE R34, R144, 0x4, R2 ;  /* 0x0000000490227825 */ /* 0x010fca00078e0202 */
[----:B------:R1:W-:Y:S02]  /*6f940*/  @P5 STG.E desc[UR6][R34.64], R141 ;  /* 0x0000008d22005986 */ /* 0x0003e4000c101906 */
[C---:B-1----:R-:W-:Y:S02]  /*6f950*/  IMAD.WIDE R34, R144.reuse, 0x4, R4 ;  /* 0x0000000490227825 */ /* 0x042fe400078e0204 */
[----:B------:R-:W4:Y:S04]  /*6f960*/  LDL.LU R141, [R1+0x18d8] ;  /* 0x0018d800018d7983 */ /* 0x000f280000300800 */
[----:B------:R1:W-:Y:S02]  /*6f970*/  @P6 STG.E desc[UR6][R34.64], R142 ;  /* 0x0000008e22006986 */ /* 0x0003e4000c101906 */
[----:B-1----:R-:W-:-:S02]  /*6f980*/  IMAD.WIDE R34, R144, 0x4, R6 ;  /* 0x0000000490227825 */ /* 0x002fc400078e0206 */
[----:B------:R-:W4:Y:S04]  /*6f990*/  LDL.LU R142, [R1+0x14d8] ;  /* 0x0014d800018e7983 */ /* 0x000f280000300800 */
[----:B--2---:R1:W-:Y:S04]  /*6f9a0*/  @P0 STG.E desc[UR6][R34.64], R140 ;  /* 0x0000008c22000986 */ /* 0x0043e8000c101906 */
[----:B-1----:R-:W2:Y:S04]  /*6f9b0*/  LDL.LU R140, [R1+0x222c] ;  /* 0x00222c00018c7983 */ /* 0x002ea80000300800 */
[----:B------:R-:W4:Y:S04]  /*6f9c0*/  LDL.LU R249, [R1+0x10d8] ;  /* 0x0010d80001f97983 */ /* 0x000f280000300800 */
[----:B------:R-:W4:Y:S01]  /*6f9d0*/  LDL.LU R78, [R1+0x2230] ;  /* 0x00223000014e7983 */ /* 0x000f220000300800 */
[----:B------:R-:W-:-:S03]  /*6f9e0*/  IMAD.WIDE R34, R144, 0x4, R8 ;  /* 0x0000000490227825 */ /* 0x000fc600078e0208 */
[----:B------:R-:W4:Y:S04]  /*6f9f0*/  LDL.LU R150, [R1+0x2238] ;  /* 0x0022380001967983 */ /* 0x000f280000300800 */
        /* <DEDUP_REMOVED lines=10> */
[----:B------:R-:W4:Y:S01]  /*6faa0*/  LDL.LU R145, [R1+0x8ec] ;  /* 0x0008ec0001917983 */ /* 0x000f220000300800 */
[----:B------:R-:W-:-:S02]  /*6fab0*/  LOP3.LUT P4, RZ, R16, 0x4000, RZ, 0xc0, !PT ;  /* 0x0000400010ff7812 */ /* 0x000fc4000788c0ff */
[C---:B------:R-:W-:Y:S02]  /*6fac0*/  LOP3.LUT P5, RZ, R16.reuse, 0x8000, RZ, 0xc0, !PT ;  /* 0x0000800010ff7812 */ /* 0x040fe400078ac0ff */
[C---:B------:R-:W-:Y:S02]  /*6fad0*/  LOP3.LUT P6, RZ, R16.reuse, 0x10000, RZ, 0xc0, !PT ;  /* 0x0001000010ff7812 */ /* 0x040fe400078cc0ff */
[C---:B------:R-:W-:Y:S02]  /*6fae0*/  LOP3.LUT P0, RZ, R16.reuse, 0x20000, RZ, 0xc0, !PT ;  /* 0x0002000010ff7812 */ /* 0x040fe4000780c0ff */
        /* <DEDUP_REMOVED lines=16> */
[----:B------:R1:W-:Y:S04]  /*6fbf0*/  @P4 STG.E desc[UR6][R34.64], R146 ;  /* 0x0000009222004986 */ /* 0x0003e8000c101906 */
[----:B-1----:R-:W4:Y:S01]  /*6fc00*/  LDL.LU R146, [R1+0x4ec] ;  /* 0x0004ec0001927983 */ /* 0x002f220000300800 */
[----:B--2---:R-:W-:-:S05]  /*6fc10*/  IMAD.WIDE R34, R140, 0x4, R2 ;  /* 0x000000048c227825 */ /* 0x004fca00078e0202 */
[----:B---3--:R1:W-:Y:S02]  /*6fc20*/  @P5 STG.E desc[UR6][R34.64], R143 ;  /* 0x0000008f22005986 */ /* 0x0083e4000c101906 */
[C---:B-1----:R-:W-:Y:S02]  /*6fc30*/  IMAD.WIDE R34, R140.reuse, 0x4, R4 ;  /* 0x000000048c227825 */ /* 0x042fe400078e0204 */
[----:B------:R-:W2:Y:S04]  /*6fc40*/  LDL.LU R143, [R1+0xec] ;  /* 0x0000ec00018f7983 */ /* 0x000ea80000300800 */
[----:B----4-:R1:W-:Y:S02]  /*6fc50*/  @P6 STG.E desc[UR6][R34.64], R141 ;  /* 0x0000008d22006986 */ /* 0x0103e4000c101906 */
[----:B-1----:R-:W-:-:S05]  /*6fc60*/  IMAD.WIDE R34, R140, 0x4, R6 ;  /* 0x000000048c227825 */ /* 0x002fca00078e0206 */
[----:B------:R1:W-:Y:S02]  /*6fc70*/  @P0 STG.E desc[UR6][R34.64], R142 ;  /* 0x0000008e22000986 */ /* 0x0003e4000c101906 */
[----:B-1----:R-:W-:Y:S02]  /*6fc80*/  IMAD.WIDE R34, R140, 0x4, R8 ;  /* 0x000000048c227825 */ /* 0x002fe400078e0208 */
[----:B------:R-:W3:Y:S04]  /*6fc90*/  LDL.LU R142, [R1+0x1e70] ;  /* 0x001e7000018e7983 */ /* 0x000ee80000300800 */
[----:B------:R-:W4:Y:S04]  /*6fca0*/  LDL.LU R140, [R1+0x1ce0] ;  /* 0x001ce000018c7983 */ /* 0x000f280000300800 */
[----:B------:R-:W3:Y:S01]  /*6fcb0*/  LDL.LU R141, [R1+0x2240] ;  /* 0x00224000018d7983 */ /* 0x000ee20000300800 */
        /* <DEDUP_REMOVED lines=22> */
[C---:B------:R-:W-:Y:S01]  /*6fe20*/  LOP3.LUT P1, RZ, R33.reuse, 0x400, RZ, 0xc0, !PT ;  /* 0x0000040021ff7812 */ /* 0x040fe2000782c0ff */
[----:B-1----:R-:W-:Y:S01]  /*6fe30*/  IMAD.WIDE R34, R150, 0x4, R2 ;  /* 0x0000000496227825 */ /* 0x002fe200078e0202 */
[C---:B------:R-:W-:Y:S02]  /*6fe40*/  LOP3.LUT P2, RZ, R16.reuse, 0x8000000, RZ, 0xc0, !PT ;  /* 0x0800000010ff7812 */ /* 0x040fe4000784c0ff */
[----:B------:R-:W-:Y:S01]  /*6fe50*/  LOP3.LUT P3, RZ, R16, 0x10000000, RZ, 0xc0, !PT ;  /* 0x1000000010ff7812 */ /* 0x000fe2000786c0ff */
[----:B------:R-:W4:Y:S08]  /*6fe60*/  LDL.LU R79, [R1+0x2248] ;  /* 0x00224800014f7983 */ /* 0x000f300000300800 */
        /* <DEDUP_REMOVED lines=9> */
[----:B------:R1:W-:Y:S02]  /*6ff00*/  @P1 STG.E desc[UR6][R34.64], R148 ;  /* 0x0000009422001986 */ /* 0x0003e4000c101906 */
[----:B-1----:R-:W-:-:S05]  /*6ff10*/  IMAD.WIDE R34, R144, 0x4, R2 ;  /* 0x0000000490227825 */ /* 0x002fca00078e0202 */
[----:B------:R1:W-:Y:S02]  /*6ff20*/  @P2 STG.E desc[UR6][R34.64], R147 ;  /* 0x0000009322002986 */ /* 0x0003e4000c101906 */
[----:B-1----:R-:W-:-:S05]  /*6ff30*/  IMAD.WIDE R34, R144, 0x4, R4 ;  /* 0x0000000490227825 */ /* 0x002fca00078e0204 */
[----:B------:R1:W-:Y:S04]  /*6ff40*/  @P3 STG.E desc[UR6][R34.64], R145 ;  /* 0x0000009122003986 */ /* 0x0003e8000c101906 */
[----:B-1----:R-:W4:Y:S01]  /*6ff50*/  LDL.LU R145, [R1+0x18e0] ;  /* 0x0018e00001917983 */ /* 0x002f220000300800 */
[C---:B------:R-:W-:Y:S02]  /*6ff60*/  LOP3.LUT P4, RZ, R16.reuse, 0x20000000, RZ, 0xc0, !PT ;  /* 0x2000000010ff7812 */ /* 0x040fe4000788c0ff */
[----:B------:R-:W-:Y:S01]  /*6ff70*/  LOP3.LUT P5, RZ, R16, 0x40000000, RZ, 0xc0, !PT ;  /* 0x4000000010ff7812 */ /* 0x000fe200078ac0ff */
[----:B------:R-:W-:Y:S01]  /*6ff80*/  IMAD.WIDE R34, R144, 0x4, R6 ;  /* 0x0000000490227825 */ /* 0x000fe200078e0206 */
[----:B------:R-:W-:Y:S02]  /*6ff90*/  LOP3.LUT P6, RZ, R16, 0x80000000, RZ, 0xc0, !PT ;  /* 0x8000000010ff7812 */ /* 0x000fe400078cc0ff */
[----:B------:R-:W-:-:S07]  /*6ffa0*/  LOP3.LUT P0, RZ, R17, 0x1, RZ, 0xc0, !PT ;  /* 0x0000000111ff7812 */ /* 0x000fce000780c0ff */
[----:B------:R1:W-:Y:S02]  /*6ffb0*/  @P4 STG.E desc[UR6][R34.64], R146 ;  /* 0x0000009222004986 */ /* 0x0003e4000c101906 */
[----:B-1----:R-:W-:Y:S02]  /*6ffc0*/  IMAD.WIDE R34, R144, 0x4, R8 ;  /* 0x0000000490227825 */ /* 0x002fe400078e0208 */
[----:B------:R-:W4:Y:S04]  /*6ffd0*/  LDL.LU R146, [R1+0x14e0] ;  /* 0x0014e00001927983 */ /* 0x000f280000300800 */
[----:B------:R-:W4:Y:S04]  /*6ffe0*/  LDL.LU R144, [R1+0x10e0] ;  /* 0x0010e00001907983 */ /* 0x000f280000300800 */
[----:B--2---:R1:W-:Y:S04]  /*6fff0*/  @P5 STG.E desc[UR6][R34.64], R143 ;  /* 0x0000008f22005986 */ /* 0x0043e8000c101906 */
[----:B-1----:R-:W2:Y:S01]  /*70000*/  LDL.LU R143, [R1+0xce0] ;  /* 0x000ce000018f7983 */ /* 0x002ea20000300800 */
[----:B---3--:R-:W-:-:S05]  /*70010*/  IMAD.WIDE R34, R141, 0x4, R2 ;  /* 0x000000048d227825 */ /* 0x008fca00078e0202 */
[----:B------:R1:W-:Y:S02]  /*70020*/  @P6 STG.E desc[UR6][R34.64], R142 ;  /* 0x0000008e22006986 */ /* 0x0003e4000c101906 */
[----:B-1----:R-:W-:Y:S02]  /*70030*/  IMAD.WIDE R34, R141, 0x4, R4 ;  /* 0x000000048d227825 */ /* 0x002fe400078e0204 */
[----:B------:R-:W3:Y:S04]  /*70040*/  LDL.LU R142, [R1+0x8f0] ;  /* 0x0008f000018e7983 */ /* 0x000ee80000300800 */
[----:B----4-:R1:W-:Y:S04]  /*70050*/  @P0 STG.E desc[UR6][R34.64], R140 ;  /* 0x0000008c22000986 */ /* 0x0103e8000c101906 */
[----:B-1----:R-:W4:Y:S04]  /*70060*/  LDL.LU R140, [R1+0x2244] ;  /* 0x00224400018c7983 */ /* 0x002f280000300800 */
[----:B------:R-:W3:Y:S01]  /*70070*/  LDL.LU R244, [R1+0x4f0] ;  /* 0x0004f00001f47983 */ /* 0x000ee20000300800 */
[----:B------:R-:W-:-:S02]  /*70080*/  LOP3.LUT P1, RZ, R17, 0x2000, RZ, 0xc0, !PT ;  /* 0x0000200011ff7812 */ /* 0x000fc4000782c0ff */
[----:B------:R-:W-:Y:S01]  /*70090*/  LOP3.LUT R15, R15, 0x7fffffff, RZ, 0xc0, !PT ;  /* 0x7fffffff0f0f7812 */ /* 0x000fe200078ec0ff */
[----:B------:R-:W3:Y:S01]  /*700a0*/  LDL.LU R248, [R1+0x1e74] ;  /* 0x001e740001f87983 */ /* 0x000ee20000300800 */
[----:B------:R-:W-:-:S03]  /*700b0*/  LOP3.LUT R33, R33, 0xfffffffe, RZ, 0xc0, !PT ;  /* 0xfffffffe21217812 */ /* 0x000fc600078ec0ff */
[----:B------:R-:W3:Y:S01]  /*700c0*/  LDL.LU R77, [R1+0x1ce4] ;  /* 0x001ce400014d7983 */ /* 0x000ee20000300800 */
[----:B------:R-:W-:-:S03]  /*700d0*/  LOP3.LUT P4, RZ, R17, 0x2, RZ, 0xc0, !PT ;  /* 0x0000000211ff7812 */ /* 0x000fc6000788c0ff */
[----:B------:R-:W3:Y:S01]  /*700e0*/  LDL.LU R78, [R1+0x18e4] ;  /* 0x0018e400014e7983 */ /* 0x000ee20000300800 */
[----:B------:R-:W-:-:S03]  /*700f0*/  IMAD.WIDE R34, R141, 0x4, R6 ;  /* 0x000000048d227825 */ /* 0x000fc600078e0206 */
[----:B------:R-:W3:Y:S04]  /*70100*/  LDL.LU R151, [R1+0x10e4] ;  /* 0x0010e40001977983 */ /* 0x000ee80000300800 */
[----:B------:R-:W3:Y:S04]  /*70110*/  LDL.LU R149, [R1+0xce4] ;  /* 0x000ce40001957983 */ /* 0x000ee80000300800 */
[----:B------:R-:W3:Y:S04]  /*70120*/  LDL.LU R150, [R1+0x8f4] ;  /* 0x0008f40001967983 */ /* 0x000ee80000300800 */
[----:B------:R-:W3:Y:S04]  /*70130*/  LDL.LU R148, [R1+0x224c] ;  /* 0x00224c0001947983 */ /* 0x000ee80000300800 */
[----:B------:R-:W3:Y:S01]  /*70140*/  LDL.LU R147, [R1+0x4f4] ;  /* 0x0004f40001937983 */ /* 0x000ee20000300800 */
[----:B------:R-:W-:-:S02]  /*70150*/  @P1 LOP3.LUT R15, R15, 0x80000000, RZ, 0xfc, !PT ;  /* 0x800000000f0f1812 */ /* 0x000fc400078efcff */
[----:B------:R-:W-:-:S13]  /*70160*/  LOP3.LUT P1, RZ, R17, 0x1000, RZ, 0xc0, !PT ;  /* 0x0000100011ff7812 */ /* 0x000fda000782c0ff */
        /* <DEDUP_REMOVED lines=13> */
[C---:B------:R-:W-:Y:S02]  /*70240*/  LOP3.LUT P1, RZ, R17.reuse, 0x80, RZ, 0xc0, !PT ;  /* 0x0000008011ff7812 */ /* 0x040fe4000782c0ff */
[----:B------:R-:W-:Y:S02]  /*70250*/  LOP3.LUT P5, RZ, R17, 0x4, RZ, 0xc0, !PT ;  /* 0x0000000411ff7812 */ /* 0x000fe400078ac0ff */
[----:B------:R-:W-:Y:S02]  /*70260*/  LOP3.LUT R33, R33, 0xffffffdf, RZ, 0xc0, !PT ;  /* 0xffffffdf21217812 */ /* 0x000fe400078ec0ff */
[----:B------:R-:W-:-:S07]  /*70270*/  LOP3.LUT P6, RZ, R17, 0x8, RZ, 0xc0, !PT ;  /* 0x0000000811ff7812 */ /* 0x000fce00078cc0ff */
[----:B------:R-:W-:Y:S02]  /*70280*/  @P1 LOP3.LUT R33, R33, 0x20, RZ, 0xfc, !PT ;  /* 0x0000002021211812 */ /* 0x000fe400078efcff */
[C---:B------:R-:W-:Y:S02]  /*70290*/  LOP3.LUT P1, RZ, R17.reuse, 0x40, RZ, 0xc0, !PT ;  /* 0x0000004011ff7812 */ /* 0x040fe4000782c0ff */
[----:B------:R-:W-:Y:S02]  /*702a0*/  LOP3.LUT P0, RZ, R17, 0x10, RZ, 0xc0, !PT ;  /* 0x0000001011ff7812 */ /* 0x000fe4000780c0ff */
[----:B------:R-:W-:-:S09]  /*702b0*/  LOP3.LUT R33, R33, 0xffffffbf, RZ, 0xc0, !PT ;  /* 0xffffffbf21217812 */ /* 0x000fd200078ec0ff */
[----:B------:R-:W-:Y:S02]  /*702c0*/  @P1 LOP3.LUT R33, R33, 0x40, RZ, 0xfc, !PT ;  /* 0x0000004021211812 */ /* 0x000fe400078efcff */
[----:B------:R-:W-:Y:S01]  /*702d0*/  LOP3.LUT P1, RZ, R17, 0x20, RZ, 0xc0, !PT ;  /* 0x0000002011ff7812 */ /* 0x000fe2000782c0ff */
[----:B------:R1:W-:Y:S02]  /*702e0*/  @P4 STG.E desc[UR6][R34.64], R145 ;  /* 0x0000009122004986 */ /* 0x0003e4000c101906 */
[----:B-1----:R-:W-:Y:S02]  /*702f0*/  IMAD.WIDE R34, R141, 0x4, R8 ;  /* 0x000000048d227825 */ /* 0x002fe400078e0208 */
[----:B------:R-:W3:Y:S04]  /*70300*/  LDL.LU R141, [R1+0x2250] ;  /* 0x00225000018d7983 */ /* 0x000ee80000300800 */
[----:B------:R-:W3:Y:S04]  /*70310*/  LDL.LU R152, [R1+0x14e4] ;  /* 0x0014e40001987983 */ /* 0x000ee80000300800 */
[----:B------:R-:W3:Y:S04]  /*70320*/  LDL.LU R145, [R1+0x1e78] ;  /* 0x001e780001917983 */ /* 0x000ee80000300800 */
[----:B------:R4:W-:Y:S02]  /*70330*/  @P5 STG.E desc[UR6][R34.64], R146 ;  /* 0x0000009222005986 */ /* 0x0009e4000c101906 */
[----:B----4-:R-:W-:-:S05]  /*70340*/  IMAD.WIDE R34, R140, 0x4, R2 ;  /* 0x000000048c227825 */ /* 0x010fca00078e0202 */
[----:B------:R1:W-:Y:S02]  /*70350*/  @P6 STG.E desc[UR6][R34.64], R144 ;  /* 0x0000009022006986 */ /* 0x0003e4000c101906 */
[C---:B-1----:R-:W-:Y:S02]  /*70360*/  IMAD.WIDE R34, R140.reuse, 0x4, R4 ;  /* 0x000000048c227825 */ /* 0x042fe400078e0204 */
[----:B------:R-:W4:Y:S04]  /*70370*/  LDL.LU R144, [R1+0x1ce8] ;  /* 0x001ce80001907983 */ /* 0x000f280000300800 */
[----:B--2---:R1:W-:Y:S02]  /*70380*/  @P0 STG.E desc[UR6][R34.64], R143 ;  /* 0x0000008f22000986 */ /* 0x0043e4000c101906 */
[----:B-1----:R-:W-:-:S02]  /*70390*/  IMAD.WIDE R34, R140, 0x4, R6 ;  /* 0x000000048c227825 */ /* 0x002fc400078e0206 */
[----:B------:R-:W2:Y:S04]  /*703a0*/  LDL.LU R143, [R1+0x18e8] ;  /* 0x0018e800018f7983 */ /* 0x000ea80000300800 */
[----:B---3--:R1:W-:Y:S02]  /*703b0*/  @P1 STG.E desc[UR6][R34.64], R142 ;  /* 0x0000008e22001986 */ /* 0x0083e4000c101906 */
[----:B-1----:R-:W-:Y:S02]  /*703c0*/  IMAD.WIDE R34, R140, 0x4, R8 ;  /* 0x000000048c227825 */ /* 0x002fe400078e0208 */
[----:B------:R-:W3:Y:S04]  /*703d0*/  LDL.LU R142, [R1+0x14e8] ;  /* 0x0014e800018e7983 */ /* 0x000ee80000300800 */
[----:B------:R-:W3:Y:S04]  /*703e0*/  LDL.LU R140, [R1+0x10e8] ;  /* 0x0010e800018c7983 */ /* 0x000ee80000300800 */
[----:B------:R-:W3:Y:S01]  /*703f0*/  LDL.LU R146, [R1+0x2254] ;  /* 0x0022540001927983 */ /* 0x000ee20000300800 */
        /* <DEDUP_REMOVED lines=12> */
[----:B-1----:R-:W-:Y:S01]  /*704c0*/  IMAD.WIDE R34, R79, 0x4, R8 ;  /* 0x000000044f227825 */ /* 0x002fe200078e0208 */
[C---:B------:R-:W-:Y:S02]  /*704d0*/  LOP3.LUT P2, RZ, R17.reuse, 0x4000, RZ, 0xc0, !PT ;  /* 0x0000400011ff7812 */ /* 0x040fe4000784c0ff */
[C---:B------:R-:W-:Y:S02]  /*704e0*/  LOP3.LUT P3, RZ, R17.reuse, 0x8000, RZ, 0xc0, !PT ;  /* 0x0000800011ff7812 */ /* 0x040fe4000786c0ff */
[C---:B------:R-:W-:Y:S02]  /*704f0*/  LOP3.LUT P4, RZ, R17.reuse, 0x10000, RZ, 0xc0, !PT ;  /* 0x0001000011ff7812 */ /* 0x040fe4000788c0ff */
[C---:B------:R-:W-:Y:S02]  /*70500*/  LOP3.LUT P5, RZ, R17.reuse, 0x20000, RZ, 0xc0, !PT ;  /* 0x0002000011ff7812 */ /* 0x040fe400078ac0ff */
[----:B------:R-:W-:-:S02]  /*70510*/  LOP3.LUT P6, RZ, R17, 0x40000, RZ, 0xc0, !PT ;  /* 0x0004000011ff7812 */ /* 0x000fc400078cc0ff */
[----:B------:R-:W-:Y:S01]  /*70520*/  LOP3.LUT P0, RZ, R17, 0x80000, RZ, 0xc0, !PT ;  /* 0x0008000011ff7812 */ /* 0x000fe2000780c0ff */
[----:B------:R1:W-:Y:S01]  /*70530*/  @P1 STG.E desc[UR6][R34.64], R152 ;  /* 0x0000009822001986 */ /* 0x0003e2000c101906 */
[----:B------:R-:W-:Y:S01]  /*70540*/  LOP3.LUT P1, RZ, R33, 0x2, RZ, 0xc0, !PT ;  /* 0x0000000221ff7812 */ /* 0x000fe2000782c0ff */
[----:B-1----:R-:W-:-:S12]  /*70550*/  IMAD.WIDE R34, R148, 0x4, R2 ;  /* 0x0000000494227825 */ /* 0x002fd800078e0202 */
[----:B------:R1:W-:Y:S01]  /*70560*/  @P1 STG.E desc[UR6][R34.64], R151 ;  /* 0x0000009722001986 */ /* 0x0003e2000c101906 */
[----:B------:R-:W-:Y:S01]  /*70570*/  LOP3.LUT P1, RZ, R33, 0x1, RZ, 0xc0, !PT ;  /* 0x0000000121ff7812 */ /* 0x000fe2000782c0ff */
[C---:B-1----:R-:W-:Y:S02]  /*70580*/  IMAD.WIDE R34, R148.reuse, 0x4, R4 ;  /* 0x0000000494227825 */ /* 0x042fe400078e0204 */
[----:B------:R-:W3:Y:S10]  /*70590*/  LDL.LU R151, [R1+0x225c] ;  /* 0x00225c0001977983 */ /* 0x000ef40000300800 */
[----:B------:R1:W-:Y:S01]  /*705a0*/  @P1 STG.E desc[UR6][R34.64], R149 ;  /* 0x0000009522001986 */ /* 0x0003e2000c101906 */
[----:B------:R-:W-:Y:S01]  /*705b0*/  LOP3.LUT P1, RZ, R15, 0x80000000, RZ, 0xc0, !PT ;  /* 0x800000000fff7812 */ /* 0x000fe2000782c0ff */
[----:B-1----:R-:W-:-:S12]  /*705c0*/  IMAD.WIDE R34, R148, 0x4, R6 ;  /* 0x0000000494227825 */ /* 0x002fd800078e0206 */
[----:B------:R1:W-:Y:S02]  /*705d0*/  @P1 STG.E desc[UR6][R34.64], R150 ;  /* 0x0000009622001986 */ /* 0x0003e4000c101906 */
[----:B-1----:R-:W-:-:S05]  /*705e0*/  IMAD.WIDE R34, R148, 0x4, R8 ;  /* 0x0000000494227825 */ /* 0x002fca00078e0208 */
[----:B------:R1:W-:Y:S02]  /*705f0*/  @P2 STG.E desc[UR6][R34.64], R147 ;  /* 0x0000009322002986 */ /* 0x0003e4000c101906 */
[----:B-1----:R-:W-:-:S05]  /*70600*/  IMAD.WIDE R34, R141, 0x4, R2 ;  /* 0x000000048d227825 */ /* 0x002fca00078e0202 */
[----:B------:R1:W-:Y:S02]  /*70610*/  @P3 STG.E desc[UR6][R34.64], R145 ;  /* 0x0000009122003986 */ /* 0x0003e4000c101906 */
[----:B-1----:R-:W-:-:S05]  /*70620*/  IMAD.WIDE R34, R141, 0x4, R4 ;  /* 0x000000048d227825 */ /* 0x002fca00078e0204 */
[----:B----4-:R1:W-:Y:S02]  /*70630*/  @P4 STG.E desc[UR6][R34.64], R144 ;  /* 0x0000009022004986 */ /* 0x0103e4000c101906 */
[----:B-1----:R-:W-:-:S05]  /*70640*/  IMAD.WIDE R34, R141, 0x4, R6 ;  /* 0x000000048d227825 */ /* 0x002fca00078e0206 */
[----:B--2---:R1:W-:Y:S02]  /*70650*/  @P5 STG.E desc[UR6][R34.64], R143 ;  /* 0x0000008f22005986 */ /* 0x0043e4000c101906 */
[----:B-1----:R-:W-:-:S05]  /*70660*/  IMAD.WIDE R34, R141, 0x4, R8 ;  /* 0x000000048d227825 */ /* 0x002fca00078e0208 */
[----:B---3--:R1:W-:Y:S02]  /*70670*/  @P6 STG.E desc[UR6][R34.64], R142 ;  /* 0x0000008e22006986 */ /* 0x0083e4000c101906 */
[----:B-1----:R-:W-:-:S05]  /*70680*/  IMAD.WIDE R34, R146, 0x4, R2 ;  /* 0x0000000492227825 */ /* 0x002fca00078e0202 */
[----:B------:R1:W-:Y:S04]  /*70690*/  @P0 STG.E desc[UR6][R34.64], R140 ;  /* 0x0000008c22000986 */ /* 0x0003e8000c101906 */
[----:B-1----:R-:W2:Y:S04]  /*706a0*/  LDL.LU R140, [R1+0xce8] ;  /* 0x000ce800018c7983 */ /* 0x002ea80000300800 */
[----:B------:R-:W3:Y:S04]  /*706b0*/  LDL.LU R145, [R1+0x8f8] ;  /* 0x0008f80001917983 */ /* 0x000ee80000300800 */
[----:B------:R-:W4:Y:S04]  /*706c0*/  LDL.LU R144, [R1+0x4f8] ;  /* 0x0004f80001907983 */ /* 0x000f280000300800 */
[----:B------:R-:W4:Y:S04]  /*706d0*/  LDL.LU R142, [R1+0x1e7c] ;  /* 0x001e7c00018e7983 */ /* 0x000f280000300800 */
[----:B------:R-:W4:Y:S04]  /*706e0*/  LDL.LU R143, [R1+0x1cec] ;  /* 0x001cec00018f7983 */ /* 0x000f280000300800 */
[----:B------:R-:W4:Y:S04]  /*706f0*/  LDL.LU R141, [R1+0x18ec] ;  /* 0x0018ec00018d7983 */ /* 0x000f280000300800 */
[----:B------:R-:W4:Y:S01]  /*70700*/  LDL.LU R77, [R1+0x2258] ;  /* 0x00225800014d7983 */ /* 0x000f220000300800 */
[----:B------:R-:W-:Y:S01]  /*70710*/  LOP3.LUT P4, RZ, R17, 0x100000, RZ, 0xc0, !PT ;  /* 0x0010000011ff7812 */ /* 0x000fe2000788c0ff */
[----:B------:R-:W-:Y:S01]  /*70720*/  IMAD.WIDE R34, R146, 0x4, R4 ;  /* 0x0000000492227825 */ /* 0x000fe200078e0204 */
[----:B------:R-:W-:-:S02]  /*70730*/  LOP3.LUT P1, RZ, R18, 0x1, RZ, 0xc0, !PT ;  /* 0x0000000112ff7812 */ /* 0x000fc4000782c0ff */
        /* <DEDUP_REMOVED lines=12> */
[----:B------:R-:W-:Y:S02]  /*70800*/  LOP3.LUT P1, RZ, R17, 0x10000000, RZ, 0xc0, !PT ;  /* 0x1000000011ff7812 */ /* 0x000fe4000782c0ff */
[----:B------:R-:W-:-:S11]  /*70810*/  LOP3.LUT R15, R15, 0xf7ffffff, RZ, 0xc0, !PT ;  /* 0xf7ffffff0f0f7812 */ /* 0x000fd600078ec0ff */
[----:B------:R-:W-:Y:S02]  /*70820*/  @P1 LOP3.LUT R15, R15, 0x8000000, RZ, 0xfc, !PT ;  /* 0x080000000f0f1812 */ /* 0x000fe400078efcff */
[----:B------:R-:W-:Y:S01]  /*70830*/  LOP3.LUT P1, RZ, R17, 0x8000000, RZ, 0xc0, !PT ;  /* 0x0800000011ff7812 */ /* 0x000fe2000782c0ff */
[----:B--2---:R1:W-:Y:S04]  /*70840*/  @P4 STG.E desc[UR6][R34.64], R140 ;  /* 0x0000008c22004986 */ /* 0x0043e8000c101906 */
[----:B-1----:R-:W2:Y:S04]  /*70850*/  LDL.LU R140, [R1+0x14ec] ;  /* 0x0014ec00018c7983 */ /* 0x002ea80000300800 */
[----:B------:R-:W2:Y:S04]  /*70860*/  LDL.LU R78, [R1+0x10ec] ;  /* 0x0010ec00014e7983 */ /* 0x000ea80000300800 */
[----:B------:R-:W2:Y:S01]  /*70870*/  LDL.LU R79, [R1+0xcec] ;  /* 0x000cec00014f7983 */ /* 0x000ea20000300800 */
[----:B------:R-:W-:-:S05]  /*70880*/  IMAD.WIDE R34, R146, 0x4, R6 ;  /* 0x0000000492227825 */ /* 0x000fca00078e0206 */
[----:B---3--:R1:W-:Y:S01]  /*70890*/  @P5 STG.E desc[UR6][R34.64], R145 ;  /* 0x0000009122005986 */ /* 0x0083e2000c101906 */
[----:B------:R-:W-:-:S03]  /*708a0*/  LOP3.LUT R15, R15, 0xefffffff, RZ, 0xc0, !PT ;  /* 0xefffffff0f0f7812 */ /* 0x000fc600078ec0ff */
[----:B-1----:R-:W3:Y:S04]  /*708b0*/  LDL.LU R145, [R1+0x2260] ;  /* 0x0022600001917983 */ /* 0x002ee80000300800 */
[----:B------:R-:W3:Y:S01]  /*708c0*/  LDL.LU R152, [R1+0x8fc] ;  /* 0x0008fc0001987983 */ /* 0x000ee20000300800 */
[----:B------:R-:W-:Y:S02]  /*708d0*/  @P1 LOP3.LUT R15, R15, 0x10000000, RZ, 0xfc, !PT ;  /* 0x100000000f0f1812 */ /* 0x000fe400078efcff */
[C---:B------:R-:W-:Y:S01]  /*708e0*/  LOP3.LUT P1, RZ, R17.reuse, 0x4000000, RZ, 0xc0, !PT ;  /* 0x0400000011ff7812 */ /* 0x040fe2000782c0ff */
[----:B------:R-:W3:Y:S01]  /*708f0*/  LDL.LU R149, [R1+0x4fc] ;  /* 0x0004fc0001957983 */ /* 0x000ee20000300800 */
[----:B------:R-:W-:Y:S02]  /*70900*/  LOP3.LUT P6, RZ, R17, 0x400000, RZ, 0xc0, !PT ;  /* 0x0040000011ff7812 */ /* 0x000fe400078cc0ff */
[----:B------:R-:W-:Y:S01]  /*70910*/  LOP3.LUT R15, R15, 0xdfffffff, RZ, 0xc0, !PT ;  /* 0xdfffffff0f0f7812 */ /* 0x000fe200078ec0ff */
[----:B------:R-:W3:Y:S01]  /*70920*/  LDL.LU R150, [R1+0x1cf0] ;  /* 0x001cf00001967983 */ /* 0x000ee20000300800 */
[----:B------:R-:W-:Y:S01]  /*70930*/  LOP3.LUT P0, RZ, R17, 0x800000, RZ, 0xc0, !PT ;  /* 0x0080000011ff7812 */ /* 0x000fe2000780c0ff */
[----:B------:R-:W-:-:S02]  /*70940*/  IMAD.WIDE R34, R146, 0x4, R8 ;  /* 0x0000000492227825 */ /* 0x000fc400078e0208 */
[----:B------:R-:W3:Y:S04]  /*70950*/  LDL.LU R148, [R1+0x18f0] ;  /* 0x0018f00001947983 */ /* 0x000ee80000300800 */
[----:B------:R-:W-:Y:S02]  /*70960*/  @P1 LOP3.LUT R15, R15, 0x20000000, RZ, 0xfc, !PT ;  /* 0x200000000f0f1812 */ /* 0x000fe400078efcff */
[----:B------:R-:W-:Y:S02]  /*70970*/  LOP3.LUT P1, RZ, R17, 0x2000000, RZ, 0xc0, !PT ;  /* 0x0200000011ff7812 */ /* 0x000fe4000782c0ff */
[----:B------:R-:W-:Y:S01]  /*70980*/  LOP3.LUT R15, R15, 0xbfffffff, RZ, 0xc0, !PT ;  /* 0xbfffffff0f0f7812 */ /* 0x000fe200078ec0ff */
[----:B----4-:R1:W-:Y:S10]  /*70990*/  @P6 STG.E desc[UR6][R34.64], R144 ;  /* 0x0000009022006986 */ /* 0x0103f4000c101906 */
[----:B------:R-:W-:-:S02]  /*709a0*/  @P1 LOP3.LUT R15, R15, 0x40000000, RZ, 0xfc, !PT ;  /* 0x400000000f0f1812 */ /* 0x000fc400078efcff */
[----:B------:R-:W-:Y:S01]  /*709b0*/  LOP3.LUT P1, RZ, R17, 0x1000000, RZ, 0xc0, !PT ;  /* 0x0100000011ff7812 */ /* 0x000fe2000782c0ff */
[----:B-1----:R-:W-:-:S05]  /*709c0*/  IMAD.WIDE R34, R77, 0x4, R2 ;  /* 0x000000044d227825 */ /* 0x002fca00078e0202 */
[----:B------:R1:W-:Y:S02]  /*709d0*/  @P0 STG.E desc[UR6][R34.64], R142 ;  /* 0x0000008e22000986 */ /* 0x0003e4000c101906 */
[----:B-1----:R-:W-:Y:S02]  /*709e0*/  IMAD.WIDE R34, R77, 0x4, R4 ;  /* 0x000000044d227825 */ /* 0x002fe400078e0204 */
[----:B------:R-:W4:Y:S04]  /*709f0*/  LDL.LU R142, [R1+0x2264] ;  /* 0x00226400018e7983 */ /* 0x000f280000300800 */
[----:B------:R-:W4:Y:S04]  /*70a00*/  LDL.LU R147, [R1+0x14f0] ;  /* 0x0014f00001937983 */ /* 0x000f280000300800 */
[----:B------:R-:W4:Y:S04]  /*70a10*/  LDL.LU R146, [R1+0x10f0] ;  /* 0x0010f00001927983 */ /* 0x000f280000300800 */
[----:B------:R-:W4:Y:S04]  /*70a20*/  LDL.LU R144, [R1+0xcf0] ;  /* 0x000cf00001907983 */ /* 0x000f280000300800 */
[----:B------:R1:W-:Y:S01]  /*70a30*/  @P1 STG.E desc[UR6][R34.64], R143 ;  /* 0x0000008f22001986 */ /* 0x0003e2000c101906 */
[----:B------:R-:W-:Y:S01]  /*70a40*/  LOP3.LUT P1, RZ, R15, 0x40000000, RZ, 0xc0, !PT ;  /* 0x400000000fff7812 */ /* 0x000fe2000782c0ff */
[----:B-1----:R-:W-:-:S02]  /*70a50*/  IMAD.WIDE R34, R77, 0x4, R6 ;  /* 0x000000044d227825 */ /* 0x002fc400078e0206 */
[----:B------:R-:W4:Y:S10]  /*70a60*/  LDL.LU R143, [R1+0x900] ;  /* 0x00090000018f7983 */ /* 0x000f340000300800 */
[----:B------:R1:W-:Y:S01]  /*70a70*/  @P1 STG.E desc[UR6][R34.64], R141 ;  /* 0x0000008d22001986 */ /* 0x0003e2000c101906 */
[----:B------:R-:W-:-:S03]  /*70a80*/  LOP3.LUT P1, RZ, R15, 0x20000000, RZ, 0xc0, !PT ;  /* 0x200000000fff7812 */ /* 0x000fc6000782c0ff */
[----:B-1----:R-:W4:Y:S01]  /*70a90*/  LDL.LU R141, [R1+0x500] ;  /* 0x00050000018d7983 */ /* 0x002f220000300800 */
[----:B------:R-:W-:-:S09]  /*70aa0*/  IMAD.WIDE R34, R77, 0x4, R8 ;  /* 0x000000044d227825 */ /* 0x000fd200078e0208 */
[----:B--2---:R1:W-:Y:S04]  /*70ab0*/  @P1 STG.E desc[UR6][R34.64], R140 ;  /* 0x0000008c22001986 */ /* 0x0043e8000c101906 */
[----:B-1----:R-:W2:Y:S01]  /*70ac0*/  LDL.LU R140, [R1+0x100] ;  /* 0x00010000018c7983 */ /* 0x002ea20000300800 */
[----:B------:R-:W-:Y:S01]  /*70ad0*/  LOP3.LUT P1, RZ, R15, 0x10000000, RZ, 0xc0, !PT ;  /* 0x100000000fff7812 */ /* 0x000fe2000782c0ff */
[----:B------:R-:W-:-:S12]  /*70ae0*/  IMAD.WIDE R34, R151, 0x4, R2 ;  /* 0x0000000497227825 */ /* 0x000fd800078e0202 */
[----:B------:R1:W-:Y:S01]  /*70af0*/  @P1 STG.E desc[UR6][R34.64], R78 ;  /* 0x0000004e22001986 */ /* 0x0003e2000c101906 */
[----:B------:R-:W-:Y:S01]  /*70b00*/  LOP3.LUT P1, RZ, R15, 0x8000000, RZ, 0xc0, !PT ;  /* 0x080000000fff7812 */ /* 0x000fe2000782c0ff */
[----:B-1----:R-:W-:-:S12]  /*70b10*/  IMAD.WIDE R34, R151, 0x4, R4 ;  /* 0x0000000497227825 */ /* 0x002fd800078e0204 */
[----:B------:R1:W-:Y:S01]  /*70b20*/  @P1 STG.E desc[UR6][R34.64], R79 ;  /* 0x0000004f22001986 */ /* 0x0003e2000c101906 */
[----:B------:R-:W-:Y:S01]  /*70b30*/  LOP3.LUT P1, RZ, R15, 0x4000000, RZ, 0xc0, !PT ;  /* 0x040000000fff7812 */ /* 0x000fe2000782c0ff */
[----:B-1----:R-:W-:-:S12]  /*70b40*/  IMAD.WIDE R34, R151, 0x4, R6 ;  /* 0x0000000497227825 */ /* 0x002fd800078e0206 */
[----:B---3--:R1:W-:Y:S01]  /*70b50*/  @P1 STG.E desc[UR6][R34.64], R152 ;  /* 0x0000009822001986 */ /* 0x0083e2000c101906 */
        /* <DEDUP_REMOVED lines=8> */
[----:B------:R-:W-:-:S05]  /*70be0*/  LOP3.LUT P5, RZ, R18, 0x10, RZ, 0xc0, !PT ;  /* 0x0000001012ff7812 */ /* 0x000fca00078ac0ff */
[----:B------:R1:W-:Y:S01]  /*70bf0*/  @P1 STG.E desc[UR6][R34.64], R150 ;  /* 0x0000009622001986 */ /* 0x0003e2000c101906 */
[----:B------:R-:W-:Y:S02]  /*70c00*/  LOP3.LUT P1, RZ, R15, 0x800000, RZ, 0xc0, !PT ;  /* 0x008000000fff7812 */ /* 0x000fe4000782c0ff */
[C---:B------:R-:W-:Y:S02]  /*70c10*/  LOP3.LUT P6, RZ, R18.reuse, 0x20, RZ, 0xc0, !PT ;  /* 0x0000002012ff7812 */ /* 0x040fe400078cc0ff */
[----:B------:R-:W-:Y:S01]  /*70c20*/  LOP3.LUT P0, RZ, R18, 0x40, RZ, 0xc0, !PT ;  /* 0x0000004012ff7812 */ /* 0x000fe2000780c0ff */
[----:B------:R-:W3:Y:S01]  /*70c30*/  LDL.LU R149, [R1+0x2270] ;  /* 0x0022700001957983 */ /* 0x000ee20000300800 */
[----:B-1----:R-:W-:-:S07]  /*70c40*/  IMAD.WIDE R34, R145, 0x4, R4 ;  /* 0x0000000491227825 */ /* 0x002fce00078e0204 */
[----:B------:R1:W-:Y:S02]  /*70c50*/  @P1 STG.E desc[UR6][R34.64], R148 ;  /* 0x0000009422001986 */ /* 0x0003e4000c101906 */
        /* <DEDUP_REMOVED lines=8> */
[C---:B-1----:R-:W-:Y:S02]  /*70ce0*/  IMAD.WIDE R34, R142.reuse, 0x4, R6 ;  /* 0x000000048e227825 */ /* 0x042fe400078e0206 */
[----:B------:R-:W4:Y:S04]  /*70cf0*/  LDL.LU R143, [R1+0x1cf4] ;  /* 0x001cf400018f7983 */ /* 0x000f280000300800 */
[----:B------:R1:W-:Y:S02]  /*70d00*/  @P6 STG.E desc[UR6][R34.64], R141 ;  /* 0x0000008d22006986 */ /* 0x0003e4000c101906 */
[----:B-1----:R-:W-:-:S02]  /*70d10*/  IMAD.WIDE R34, R142, 0x4, R8 ;  /* 0x000000048e227825 */ /* 0x002fc400078e0208 */
[----:B------:R-:W3:Y:S04]  /*70d20*/  LDL.LU R141, [R1+0x18f4] ;  /* 0x0018f400018d7983 */ /* 0x000ee80000300800 */
[----:B------:R-:W3:Y:S04]  /*70d30*/  LDL.LU R142, [R1+0x14f4] ;  /* 0x0014f400018e7983 */ /* 0x000ee80000300800 */
[----:B--2---:R1:W-:Y:S04]  /*70d40*/  @P0 STG.E desc[UR6][R34.64], R140 ;  /* 0x0000008c22000986 */ /* 0x0043e8000c101906 */
[----:B-1----:R-:W2:Y:S04]  /*70d50*/  LDL.LU R140, [R1+0x2268] ;  /* 0x00226800018c7983 */ /* 0x002ea80000300800 */
[----:B------:R-:W3:Y:S04]  /*70d60*/  LDL.LU R245, [R1+0x10f4] ;  /* 0x0010f40001f57983 */ /* 0x000ee80000300800 */
        /* <DEDUP_REMOVED lines=9> */
[----:B------:R-:W-:-:S03]  /*70e00*/  LOP3.LUT P4, RZ, R18, 0x80, RZ, 0xc0, !PT ;  /* 0x0000008012ff7812 */ /* 0x000fc6000788c0ff */
[----:B------:R-:W3:Y:S04]  /*70e10*/  LDL.LU R148, [R1+0xcf8] ;  /* 0x000cf80001947983 */ /* 0x000ee80000300800 */
[----:B------:R-:W3:Y:S04]  /*70e20*/  LDL.LU R147, [R1+0x908] ;  /* 0x0009080001937983 */ /* 0x000ee80000300800 */
[----:B------:R-:W3:Y:S04]  /*70e30*/  LDL.LU R146, [R1+0x508] ;  /* 0x0005080001927983 */ /* 0x000ee80000300800 */
[----:B------:R-:W3:Y:S01]  /*70e40*/  LDL.LU R144, [R1+0x2274] ;  /* 0x0022740001907983 */ /* 0x000ee20000300800 */
[----:B------:R-:W-:-:S02]  /*70e50*/  LOP3.LUT P5, RZ, R18, 0x100, RZ, 0xc0, !PT ;  /* 0x0000010012ff7812 */ /* 0x000fc400078ac0ff */
        /* <DEDUP_REMOVED lines=20> */
[----:B------:R-:W-:Y:S02]  /*70fa0*/  LOP3.LUT R15, R15, 0xffdfffff, RZ, 0xc0, !PT ;  /* 0xffdfffff0f0f7812 */ /* 0x000fe400078ec0ff */
[----:B------:R-:W-:-:S09]  /*70fb0*/  LOP3.LUT P0, RZ, R18, 0x400, RZ, 0xc0, !PT ;  /* 0x0000040012ff7812 */ /* 0x000fd2000780c0ff */
[----:B------:R-:W-:Y:S02]  /*70fc0*/  @P1 LOP3.LUT R15, R15, 0x200000, RZ, 0xfc, !PT ;  /* 0x002000000f0f1812 */ /* 0x000fe400078efcff */
[----:B------:R-:W-:Y:S02]  /*70fd0*/  LOP3.LUT P1, RZ, R18, 0x1000, RZ, 0xc0, !PT ;  /* 0x0000100012ff7812 */ /* 0x000fe4000782c0ff */
[----:B------:R-:W-:Y:S01]  /*70fe0*/  LOP3.LUT R15, R15, 0xffbfffff, RZ, 0xc0, !PT ;  /* 0xffbfffff0f0f7812 */ /* 0x000fe200078ec0ff */
[----:B--2---:R-:W-:-:S05]  /*70ff0*/  IMAD.WIDE R34, R140, 0x4, R2 ;  /* 0x000000048c227825 */ /* 0x004fca00078e0202 */
[----:B----4-:R1:W-:Y:S02]  /*71000*/  @P4 STG.E desc[UR6][R34.64], R143 ;  /* 0x0000008f22004986 */ /* 0x0103e4000c101906 */
[C---:B-1----:R-:W-:Y:S02]  /*71010*/  IMAD.WIDE R34, R140.reuse, 0x4, R4 ;  /* 0x000000048c227825 */ /* 0x042fe400078e0204 */
[----:B------:R-:W2:Y:S04]  /*71020*/  LDL.LU R143, [R1+0x108] ;  /* 0x00010800018f7983 */ /* 0x000ea80000300800 */
[----:B---3--:R1:W-:Y:S02]  /*71030*/  @P5 STG.E desc[UR6][R34.64], R141 ;  /* 0x0000008d22005986 */ /* 0x0083e4000c101906 */
[----:B-1----:R-:W-:-:S02]  /*71040*/  IMAD.WIDE R34, R140, 0x4, R6 ;  /* 0x000000048c227825 */ /* 0x002fc400078e0206 */
[----:B------:R-:W3:Y:S04]  /*71050*/  LDL.LU R141, [R1+0x1cfc] ;  /* 0x001cfc00018d7983 */ /* 0x000ee80000300800 */
[----:B------:R1:W-:Y:S02]  /*71060*/  @P6 STG.E desc[UR6][R34.64], R142 ;  /* 0x0000008e22006986 */ /* 0x0003e4000c101906 */
[----:B-1----:R-:W-:Y:S02]  /*71070*/  IMAD.WIDE R34, R140, 0x4, R8 ;  /* 0x000000048c227825 */ /* 0x002fe400078e0208 */
[----:B------:R-:W4:Y:S04]  /*71080*/  LDL.LU R142, [R1+0x18fc] ;  /* 0x0018fc00018e7983 */ /* 0x000f280000300800 */
[----:B------:R-:W4:Y:S04]  /*71090*/  LDL.LU R140, [R1+0x14fc] ;  /* 0x0014fc00018c7983 */ /* 0x000f280000300800 */
[----:B------:R-:W3:Y:S01]  /*710a0*/  LDL.LU R145, [R1+0x2278] ;  /* 0x0022780001917983 */ /* 0x000ee20000300800 */
[----:B------:R-:W-:-:S02]  /*710b0*/  @P1 LOP3.LUT R15, R15, 0x400000, RZ, 0xfc, !PT ;  /* 0x004000000f0f1812 */ /* 0x000fc400078efcff */
[----:B------:R-:W-:Y:S01]  /*710c0*/  LOP3.LUT P1, RZ, R18, 0x800, RZ, 0xc0, !PT ;  /* 0x0000080012ff7812 */ /* 0x000fe2000782c0ff */
[----:B------:R1:W-:Y:S02]  /*710d0*/  @P0 STG.E desc[UR6][R34.64], R245 ;  /* 0x000000f522000986 */ /* 0x0003e4000c101906 */
[----:B-1----:R-:W-:-:S10]  /*710e0*/  IMAD.WIDE R34, R77, 0x4, R2 ;  /* 0x000000044d227825 */ /* 0x002fd400078e0202 */
        /* <DEDUP_REMOVED lines=41> */
[C---:B-1----:R-:W-:Y:S02]  /*71380*/  IMAD.WIDE R34, R145.reuse, 0x4, R4 ;  /* 0x0000000491227825 */ /* 0x042fe400078e0204 */
[----:B------:R-:W3:Y:S04]  /*71390*/  LDL.LU R141, [R1+0x50c] ;  /* 0x00050c00018d7983 */ /* 0x000ee80000300800 */
[----:B----4-:R1:W-:Y:S04]  /*713a0*/  @P6 STG.E desc[UR6][R34.64], R142 ;  /* 0x0000008e22006986 */ /* 0x0103e8000c101906 */
[----:B-1----:R-:W4:Y:S01]  /*713b0*/  LDL.LU R142, [R1+0x227c] ;  /* 0x00227c00018e7983 */ /* 0x002f220000300800 */
[----:B------:R-:W-:Y:S01]  /*713c0*/  LOP3.LUT P0, RZ, R18, 0x2000000, RZ, 0xc0, !PT ;  /* 0x0200000012ff7812 */ /* 0x000fe2000780c0ff */
[----:B------:R-:W-:-:S12]  /*713d0*/  IMAD.WIDE R34, R145, 0x4, R6 ;  /* 0x0000000491227825 */ /* 0x000fd800078e0206 */
[----:B------:R1:W-:Y:S04]  /*713e0*/  @P0 STG.E desc[UR6][R34.64], R140 ;  /* 0x0000008c22000986 */ /* 0x0003e8000c101906 */
[----:B-1----:R-:W3:Y:S04]  /*713f0*/  LDL.LU R140, [R1+0x10c] ;  /* 0x00010c00018c7983 */ /* 0x002ee80000300800 */
[----:B------:R-:W3:Y:S04]  /*71400*/  LDL.LU R78, [R1+0x2280] ;  /* 0x00228000014e7983 */ /* 0x000ee80000300800 */
[----:B------:R-:W3:Y:S04]  /*71410*/  LDL.LU R244, [R1+0x1e80] ;  /* 0x001e800001f47983 */ /* 0x000ee80000300800 */
[----:B------:R-:W3:Y:S04]  /*71420*/  LDL.LU R248, [R1+0x1d00] ;  /* 0x001d000001f87983 */ /* 0x000ee80000300800 */
[----:B------:R-:W3:Y:S01]  /*71430*/  LDL.LU R77, [R1+0x1900] ;  /* 0x00190000014d7983 */ /* 0x000ee20000300800 */
[----:B------:R-:W-:-:S02]  /*71440*/  LOP3.LUT P1, RZ, R19, 0x40, RZ, 0xc0, !PT ;  /* 0x0000004013ff7812 */ /* 0x000fc4000782c0ff */
[----:B------:R-:W-:Y:S01]  /*71450*/  LOP3.LUT R15, R15, 0xffffff7f, RZ, 0xc0, !PT ;  /* 0xffffff7f0f0f7812 */ /* 0x000fe200078ec0ff */
[----:B------:R-:W3:Y:S04]  /*71460*/  LDL.LU R79, [R1+0x1500] ;  /* 0x00150000014f7983 */ /* 0x000ee80000300800 */
[----:B------:R-:W3:Y:S04]  /*71470*/  LDL.LU R150, [R1+0x2284] ;  /* 0x0022840001967983 */ /* 0x000ee80000300800 */
[----:B------:R-:W3:Y:S04]  /*71480*/  LDL.LU R152, [R1+0x1100] ;  /* 0x0011000001987983 */ /* 0x000ee80000300800 */
[----:B------:R-:W3:Y:S01]  /*71490*/  LDL.LU R151, [R1+0xd00] ;  /* 0x000d000001977983 */ /* 0x000ee20000300800 */
[----:B------:R-:W-:-:S02]  /*714a0*/  LOP3.LUT P4, RZ, R18, 0x4000000, RZ, 0xc0, !PT ;  /* 0x0400000012ff7812 */ /* 0x000fc4000788c0ff */
[----:B------:R-:W-:Y:S01]  /*714b0*/  LOP3.LUT P5, RZ, R18, 0x8000000, RZ, 0xc0, !PT ;  /* 0x0800000012ff7812 */ /* 0x000fe200078ac0ff */
[----:B------:R-:W3:Y:S01]  /*714c0*/  LDL.LU R149, [R1+0x910] ;  /* 0x0009100001957983 */ /* 0x000ee20000300800 */
        /* <DEDUP_REMOVED lines=21> */
[C---:B------:R-:W-:Y:S01]  /*71620*/  LOP3.LUT P1, RZ, R18.reuse, 0x80000000, RZ, 0xc0, !PT ;  /* 0x8000000012ff7812 */ /* 0x040fe2000782c0ff */
[----:B------:R4:W-:Y:S01]  /*71630*/  @P4 STG.E desc[UR6][R34.64], R146 ;  /* 0x0000009222004986 */ /* 0x0009e2000c101906 */
[----:B------:R-:W-:Y:S02]  /*71640*/  LOP3.LUT P0, RZ, R18, 0x20000000, RZ, 0xc0, !PT ;  /* 0x2000000012ff7812 */ /* 0x000fe4000780c0ff */
[----:B------:R-:W-:-:S09]  /*71650*/  LOP3.LUT R15, R15, 0xffffbfff, RZ, 0xc0, !PT ;  /* 0xffffbfff0f0f7812 */ /* 0x000fd200078ec0ff */
[----:B------:R-:W-:Y:S02]  /*71660*/  @P1 LOP3.LUT R15, R15, 0x4000, RZ, 0xfc, !PT ;  /* 0x000040000f0f1812 */ /* 0x000fe400078efcff */
[----:B------:R-:W-:Y:S01]  /*71670*/  LOP3.LUT P1, RZ, R18, 0x40000000, RZ, 0xc0, !PT ;  /* 0x4000000012ff7812 */ /* 0x000fe2000782c0ff */
[----:B----4-:R-:W-:-:S05]  /*71680*/  IMAD.WIDE R34, R142, 0x4, R2 ;  /* 0x000000048e227825 */ /* 0x010fca00078e0202 */
[----:B------:R1:W-:Y:S04]  /*71690*/  @P5 STG.E desc[UR6][R34.64], R144 ;  /* 0x0000009022005986 */ /* 0x0003e8000c101906 */
[----:B-1----:R-:W4:Y:S04]  /*716a0*/  LDL.LU R144, [R1+0x2288] ;  /* 0x0022880001907983 */ /* 0x002f280000300800 */
[----:B------:R-:W4:Y:S04]  /*716b0*/  LDL.LU R148, [R1+0x510] ;  /* 0x0005100001947983 */ /* 0x000f280000300800 */
[----:B------:R-:W4:Y:S04]  /*716c0*/  LDL.LU R147, [R1+0x1e84] ;  /* 0x001e840001937983 */ /* 0x000f280000300800 */
[----:B------:R-:W4:Y:S01]  /*716d0*/  LDL.LU R145, [R1+0x1d04] ;  /* 0x001d040001917983 */ /* 0x000f220000300800 */
[----:B------:R-:W-:-:S03]  /*716e0*/  IMAD.WIDE R34, R142, 0x4, R4 ;  /* 0x000000048e227825 */ /* 0x000fc600078e0204 */
[----:B------:R-:W4:Y:S04]  /*716f0*/  LDL.LU R146, [R1+0x1904] ;  /* 0x0019040001927983 */ /* 0x000f280000300800 */
[----:B--2---:R1:W-:Y:S02]  /*71700*/  @P6 STG.E desc[UR6][R34.64], R143 ;  /* 0x0000008f22006986 */ /* 0x0043e4000c101906 */
[----:B-1----:R-:W-:-:S05]  /*71710*/  IMAD.WIDE R34, R142, 0x4, R6 ;  /* 0x000000048e227825 */ /* 0x002fca00078e0206 */
[----:B---3--:R1:W-:Y:S02]  /*71720*/  @P0 STG.E desc[UR6][R34.64], R141 ;  /* 0x0000008d22000986 */ /* 0x0083e4000c101906 */
[----:B-1----:R-:W-:Y:S02]  /*71730*/  IMAD.WIDE R34, R142, 0x4, R8 ;  /* 0x000000048e227825 */ /* 0x002fe400078e0208 */
[----:B------:R-:W2:Y:S04]  /*71740*/  LDL.LU R141, [R1+0x1504] ;  /* 0x00150400018d7983 */ /* 0x000ea80000300800 */
[----:B------:R-:W3:Y:S04]  /*71750*/  LDL.LU R142, [R1+0x1104] ;  /* 0x00110400018e7983 */ /* 0x000ee80000300800 */
[----:B------:R1:W-:Y:S04]  /*71760*/  @P1 STG.E desc[UR6][R34.64], R140 ;  /* 0x0000008c22001986 */ /* 0x0003e8000c101906 */
[----:B-1----:R-:W3:Y:S04]  /*71770*/  LDL.LU R140, [R1+0xd04] ;  /* 0x000d0400018c7983 */ /* 0x002ee80000300800 */
[----:B------:R-:W3:Y:S01]  /*71780*/  LDL.LU R143, [R1+0x228c] ;  /* 0x00228c00018f7983 */ /* 0x000ee20000300800 */
        /* <DEDUP_REMOVED lines=13> */
[C---:B-1----:R-:W-:Y:S01]  /*71860*/  IMAD.WIDE R34, R150.reuse, 0x4, R2 ;  /* 0x0000000496227825 */ /* 0x042fe200078e0202 */
[C---:B------:R-:W-:Y:S02]  /*71870*/  LOP3.LUT P2, RZ, R19.reuse, 0x80, RZ, 0xc0, !PT ;  /* 0x0000008013ff7812 */ /* 0x040fe4000784c0ff */
[----:B------:R-:W-:Y:S01]  /*71880*/  LOP3.LUT P3, RZ, R19, 0x100, RZ, 0xc0, !PT ;  /* 0x0000010013ff7812 */ /* 0x000fe2000786c0ff */
[----:B------:R-:W3:Y:S08]  /*71890*/  LDL.LU R79, [R1+0x2294] ;  /* 0x00229400014f7983 */ /* 0x000ef00000300800 */
        /* <DEDUP_REMOVED lines=13> */
[----:B----4-:R1:W-:Y:S02]  /*71970*/  @P1 STG.E desc[UR6][R34.64], R148 ;  /* 0x0000009422001986 */ /* 0x0103e4000c101906 */
[----:B-1----:R-:W-:-:S05]  /*71980*/  IMAD.WIDE R34, R144, 0x4, R2 ;  /* 0x0000000490227825 */ /* 0x002fca00078e0202 */
[----:B------:R1:W-:Y:S02]  /*71990*/  @P2 STG.E desc[UR6][R34.64], R147 ;  /* 0x0000009322002986 */ /* 0x0003e4000c101906 */
[----:B-1----:R-:W-:-:S05]  /*719a0*/  IMAD.WIDE R34, R144, 0x4, R4 ;  /* 0x0000000490227825 */ /* 0x002fca00078e0204 */
[----:B------:R1:W-:Y:S04]  /*719b0*/  @P3 STG.E desc[UR6][R34.64], R145 ;  /* 0x0000009122003986 */ /* 0x0003e8000c101906 */
[----:B-1----:R-:W4:Y:S01]  /*719c0*/  LDL.LU R145, [R1+0x914] ;  /* 0x0009140001917983 */ /* 0x002f220000300800 */
[----:B------:R-:W-:-:S05]  /*719d0*/  IMAD.WIDE R34, R144, 0x4, R6 ;  /* 0x0000000490227825 */ /* 0x000fca00078e0206 */
[----:B------:R1:W-:Y:S02]  /*719e0*/  @P4 STG.E desc[UR6][R34.64], R146 ;  /* 0x0000009222004986 */ /* 0x0003e4000c101906 */
[----:B-1----:R-:W-:Y:S02]  /*719f0*/  IMAD.WIDE R34, R144, 0x4, R8 ;  /* 0x0000000490227825 */ /* 0x002fe400078e0208 */
[----:B------:R-:W4:Y:S04]  /*71a00*/  LDL.LU R146, [R1+0x514] ;  /* 0x0005140001927983 */ /* 0x000f280000300800 */
[----:B------:R-:W4:Y:S04]  /*71a10*/  LDL.LU R144, [R1+0x1e88] ;  /* 0x001e880001907983 */ /* 0x000f280000300800 */
[----:B--2---:R3:W-:Y:S02]  /*71a20*/  @P5 STG.E desc[UR6][R34.64], R141 ;  /* 0x0000008d22005986 */ /* 0x0047e4000c101906 */
[----:B---3--:R-:W-:-:S02]  /*71a30*/  IMAD.WIDE R34, R143, 0x4, R2 ;  /* 0x000000048f227825 */ /* 0x008fc400078e0202 */
[----:B------:R-:W2:Y:S04]  /*71a40*/  LDL.LU R141, [R1+0x1d08] ;  /* 0x001d0800018d7983 */ /* 0x000ea80000300800 */
[----:B------:R1:W-:Y:S02]  /*71a50*/  @P6 STG.E desc[UR6][R34.64], R142 ;  /* 0x0000008e22006986 */ /* 0x0003e4000c101906 */
[----:B-1----:R-:W-:Y:S02]  /*71a60*/  IMAD.WIDE R34, R143, 0x4, R4 ;  /* 0x000000048f227825 */ /* 0x002fe400078e0204 */
[----:B------:R-:W3:Y:S04]  /*71a70*/  LDL.LU R142, [R1+0x1908] ;  /* 0x00190800018e7983 */ /* 0x000ee80000300800 */
[----:B------:R1:W-:Y:S04]  /*71a80*/  @P0 STG.E desc[UR6][R34.64], R140 ;  /* 0x0000008c22000986 */ /* 0x0003e8000c101906 */
[----:B-1----:R-:W2:Y:S04]  /*71a90*/  LDL.LU R140, [R1+0x2290] ;  /* 0x00229000018c7983 */ /* 0x002ea80000300800 */
        /* <DEDUP_REMOVED lines=39> */
[----:B----4-:R1:W-:Y:S02]  /*71d10*/  @P4 STG.E desc[UR6][R34.64], R145 ;  /* 0x0000009122004986 */ /* 0x0103e4000c101906 */
[----:B-1----:R-:W-:Y:S02]  /*71d20*/  IMAD.WIDE R34, R143, 0x4, R8 ;  /* 0x000000048f227825 */ /* 0x002fe400078e0208 */
[----:B------:R-:W4:Y:S04]  /*71d30*/  LDL.LU R143, [R1+0x229c] ;  /* 0x00229c00018f7983 */ /* 0x000f280000300800 */
[----:B------:R-:W4:Y:S04]  /*71d40*/  LDL.LU R152, [R1+0x518] ;  /* 0x0005180001987983 */ /* 0x000f280000300800 */
[----:B------:R-:W4:Y:S04]  /*71d50*/  LDL.LU R145, [R1+0x110c] ;  /* 0x00110c0001917983 */ /* 0x000f280000300800 */
[----:B------:R1:W-:Y:S04]  /*71d60*/  @P5 STG.E desc[UR6][R34.64], R146 ;  /* 0x0000009222005986 */ /* 0x0003e8000c101906 */
[----:B-1----:R-:W4:Y:S01]  /*71d70*/  LDL.LU R146, [R1+0xd0c] ;  /* 0x000d0c0001927983 */ /* 0x002f220000300800 */
[----:B--2---:R-:W-:-:S05]  /*71d80*/  IMAD.WIDE R34, R140, 0x4, R2 ;  /* 0x000000048c227825 */ /* 0x004fca00078e0202 */
[----:B------:R1:W-:Y:S02]  /*71d90*/  @P6 STG.E desc[UR6][R34.64], R144 ;  /* 0x0000009022006986 */ /* 0x0003e4000c101906 */
[C---:B-1----:R-:W-:Y:S02]  /*71da0*/  IMAD.WIDE R34, R140.reuse, 0x4, R4 ;  /* 0x000000048c227825 */ /* 0x042fe400078e0204 */
[----:B------:R-:W2:Y:S04]  /*71db0*/  LDL.LU R144, [R1+0x91c] ;  /* 0x00091c0001907983 */ /* 0x000ea80000300800 */
[----:B------:R1:W-:Y:S02]  /*71dc0*/  @P0 STG.E desc[UR6][R34.64], R141 ;  /* 0x0000008d22000986 */ /* 0x0003e4000c101906 */
[----:B-1----:R-:W-:-:S02]  /*71dd0*/  IMAD.WIDE R34, R140, 0x4, R6 ;  /* 0x000000048c227825 */ /* 0x002fc400078e0206 */
[----:B------:R-:W2:Y:S04]  /*71de0*/  LDL.LU R141, [R1+0x51c] ;  /* 0x00051c00018d7983 */ /* 0x000ea80000300800 */
[----:B---3--:R1:W-:Y:S02]  /*71df0*/  @P1 STG.E desc[UR6][R34.64], R142 ;  /* 0x0000008e22001986 */ /* 0x0083e4000c101906 */
[----:B-1----:R-:W-:Y:S02]  /*71e00*/  IMAD.WIDE R34, R140, 0x4, R8 ;  /* 0x000000048c227825 */ /* 0x002fe400078e0208 */
        /* <DEDUP_REMOVED lines=21> */
[----:B----4-:R1:W-:Y:S01]  /*71f60*/  @P1 STG.E desc[UR6][R34.64], R152 ;  /* 0x0000009822001986 */ /* 0x0103e2000c101906 */
[----:B------:R-:W-:Y:S01]  /*71f70*/  LOP3.LUT P1, RZ, R15, 0x2, RZ, 0xc0, !PT ;  /* 0x000000020fff7812 */ /* 0x000fe2000782c0ff */
[----:B-1----:R-:W-:-:S12]  /*71f80*/  IMAD.WIDE R34, R148, 0x4, R2 ;  /* 0x0000000494227825 */ /* 0x002fd800078e0202 */
[----:B------:R1:W-:Y:S01]  /*71f90*/  @P1 STG.E desc[UR6][R34.64], R151 ;  /* 0x0000009722001986 */ /* 0x0003e2000c101906 */
[----:B------:R-:W-:Y:S01]  /*71fa0*/  LOP3.LUT P1, RZ, R15, 0x1, RZ, 0xc0, !PT ;  /* 0x000000010fff7812 */ /* 0x000fe2000782c0ff */
[----:B-1----:R-:W-:Y:S02]  /*71fb0*/  IMAD.WIDE R34, R148, 0x4, R4 ;  /* 0x0000000494227825 */ /* 0x002fe400078e0204 */
[----:B------:R-:W4:Y:S10]  /*71fc0*/  LDL.LU R151, [R1+0x22a8] ;  /* 0x0022a80001977983 */ /* 0x000f340000300800 */
        /* <DEDUP_REMOVED lines=9> */
[----:B------:R1:W-:Y:S02]  /*72060*/  @P4 STG.E desc[UR6][R34.64], R146 ;  /* 0x0000009222004986 */ /* 0x0003e4000c101906 */
[----:B-1----:R-:W-:-:S05]  /*72070*/  IMAD.WIDE R34, R143, 0x4, R6 ;  /* 0x000000048f227825 */ /* 0x002fca00078e0206 */
[----:B--2---:R1:W-:Y:S02]  /*72080*/  @P5 STG.E desc[UR6][R34.64], R144 ;  /* 0x0000009022005986 */ /* 0x0043e4000c101906 */
[----:B-1----:R-:W-:Y:S02]  /*72090*/  IMAD.WIDE R34, R143, 0x4, R8 ;  /* 0x000000048f227825 */ /* 0x002fe400078e0208 */
[----:B------:R-:W2:Y:S04]  /*720a0*/  LDL.LU R143, [R1+0x1910] ;  /* 0x00191000018f7983 */ /* 0x000ea80000300800 */
[----:B------:R1:W-:Y:S04]  /*720b0*/  @P6 STG.E desc[UR6][R34.64], R141 ;  /* 0x0000008d22006986 */ /* 0x0003e8000c101906 */
[----:B-1----:R-:W4:Y:S01]  /*720c0*/  LDL.LU R141, [R1+0x1510] ;  /* 0x00151000018d7983 */ /* 0x002f220000300800 */
[----:B---3--:R-:W-:-:S03]  /*720d0*/  IMAD.WIDE R34, R142, 0x4, R2 ;  /* 0x000000048e227825 */ /* 0x008fc600078e0202 */
[----:B------:R-:W3:Y:S04]  /*720e0*/  LDL.LU R245, [R1+0x1110] ;  /* 0x0011100001f57983 */ /* 0x000ee80000300800 */
[----:B------:R-:W3:Y:S04]  /*720f0*/  LDL.LU R249, [R1+0xd10] ;  /* 0x000d100001f97983 */ /* 0x000ee80000300800 */
[----:B------:R-:W3:Y:S04]  /*72100*/  LDL.LU R244, [R1+0x920] ;  /* 0x0009200001f47983 */ /* 0x000ee80000300800 */
[----:B------:R1:W-:Y:S04]  /*72110*/  @P0 STG.E desc[UR6][R34.64], R140 ;  /* 0x0000008c22000986 */ /* 0x0003e8000c101906 */
[----:B-1----:R-:W3:Y:S04]  /*72120*/  LDL.LU R140, [R1+0x22a4] ;  /* 0x0022a400018c7983 */ /* 0x002ee80000300800 */
[----:B------:R-:W3:Y:S01]  /*72130*/  LDL.LU R248, [R1+0x520] ;  /* 0x0005200001f87983 */ /* 0x000ee20000300800 */
[----:B------:R-:W-:-:S02]  /*72140*/  LOP3.LUT P1, RZ, R20, 0x1000, RZ, 0xc0, !PT ;  /* 0x0000100014ff7812 */ /* 0x000fc4000782c0ff */
[----:B------:R-:W-:Y:S01]  /*72150*/  LOP3.LUT R16, R16, 0xff7fffff, RZ, 0xc0, !PT ;  /* 0xff7fffff10107812 */ /* 0x000fe200078ec0ff */
        /* <DEDUP_REMOVED lines=14> */
[----:B------:R-:W-:Y:S02]  /*72240*/  LOP3.LUT P6, RZ, R20, 0x4, RZ, 0xc0, !PT ;  /* 0x0000000414ff7812 */ /* 0x000fe400078cc0ff */
[----:B------:R-:W-:Y:S02]  /*72250*/  LOP3.LUT R16, R16, 0xfeffffff, RZ, 0xc0, !PT ;  /* 0xfeffffff10107812 */ /* 0x000fe400078ec0ff */
[----:B------:R-:W-:Y:S01]  /*72260*/  LOP3.LUT P0, RZ, R20, 0x8, RZ, 0xc0, !PT ;  /* 0x0000000814ff7812 */ /* 0x000fe2000780c0ff */
[----:B------:R-:W3:Y:S04]  /*72270*/  LDL.LU R146, [R1+0x124] ;  /* 0x0001240001927983 */ /* 0x000ee80000300800 */
[----:B------:R-:W3:Y:S02]  /*72280*/  LDL.LU R144, [R1+0x1d18] ;  /* 0x001d180001907983 */ /* 0x000ee40000300800 */
[----:B------:R-:W-:-:S02]  /*72290*/  @P1 LOP3.LUT R16, R16, 0x1000000, RZ, 0xfc, !PT ;  /* 0x0100000010101812 */ /* 0x000fc400078efcff */
        /* <DEDUP_REMOVED lines=19> */
[----:B--2---:R1:W-:Y:S02]  /*723d0*/  @P4 STG.E desc[UR6][R34.64], R143 ;  /* 0x0000008f22004986 */ /* 0x0043e4000c101906 */
[C---:B-1----:R-:W-:Y:S02]  /*723e0*/  IMAD.WIDE R34, R142.reuse, 0x4, R6 ;  /* 0x000000048e227825 */ /* 0x042fe400078e0206 */
[----:B------:R-:W2:Y:S04]  /*723f0*/  LDL.LU R143, [R1+0x1918] ;  /* 0x00191800018f7983 */ /* 0x000ea80000300800 */
[----:B----4-:R1:W-:Y:S02]  /*72400*/  @P5 STG.E desc[UR6][R34.64], R141 ;  /* 0x0000008d22005986 */ /* 0x0103e4000c101906 */
[----:B-1----:R-:W-:-:S02]  /*72410*/  IMAD.WIDE R34, R142, 0x4, R8 ;  /* 0x000000048e227825 */ /* 0x002fc400078e0208 */
[----:B------:R-:W4:Y:S04]  /*72420*/  LDL.LU R141, [R1+0x1518] ;  /* 0x00151800018d7983 */ /* 0x000f280000300800 */
[----:B------:R-:W2:Y:S04]  /*72430*/  LDL.LU R142, [R1+0x22b0] ;  /* 0x0022b000018e7983 */ /* 0x000ea80000300800 */
[----:B---3--:R1:W-:Y:S02]  /*72440*/  @P6 STG.E desc[UR6][R34.64], R245 ;  /* 0x000000f522006986 */ /* 0x0083e4000c101906 */
[----:B-1----:R-:W-:-:S05]  /*72450*/  IMAD.WIDE R34, R140, 0x4, R2 ;  /* 0x000000048c227825 */ /* 0x002fca00078e0202 */
[----:B------:R1:W-:Y:S02]  /*72460*/  @P0 STG.E desc[UR6][R34.64], R249 ;  /* 0x000000f922000986 */ /* 0x0003e4000c101906 */
[----:B-1----:R-:W-:-:S05]  /*72470*/  IMAD.WIDE R34, R140, 0x4, R4 ;  /* 0x000000048c227825 */ /* 0x002fca00078e0204 */
[----:B------:R1:W-:Y:S01]  /*72480*/  @P1 STG.E desc[UR6][R34.64], R244 ;  /* 0x000000f422001986 */ /* 0x0003e2000c101906 */
[----:B------:R-:W-:Y:S01]  /*72490*/  LOP3.LUT P1, RZ, R16, 0x40000000, RZ, 0xc0, !PT ;  /* 0x4000000010ff7812 */ /* 0x000fe2000782c0ff */
[----:B-1----:R-:W-:-:S12]  /*724a0*/  IMAD.WIDE R34, R140, 0x4, R6 ;  /* 0x000000048c227825 */ /* 0x002fd800078e0206 */
[----:B------:R1:W-:Y:S02]  /*724b0*/  @P1 STG.E desc[UR6][R34.64], R248 ;  /* 0x000000f822001986 */ /* 0x0003e4000c101906 */
[----:B-1----:R-:W-:Y:S02]  /*724c0*/  IMAD.WIDE R34, R140, 0x4, R8 ;  /* 0x000000048c227825 */ /* 0x002fe400078e0208 */
        /* <DEDUP_REMOVED lines=29> */
[----:B------:R1:W-:Y:S02]  /*726a0*/  @P2 STG.E desc[UR6][R34.64], R147 ;  /* 0x0000009322002986 */ /* 0x0003e4000c101906 */
[----:B-1----:R-:W-:-:S05]  /*726b0*/  IMAD.WIDE R34, R145, 0x4, R8 ;  /* 0x0000000491227825 */ /* 0x002fca00078e0208 */
[----:B------:R2:W-:Y:S02]  /*726c0*/  @P3 STG.E desc[UR6][R34.64], R146 ;  /* 0x0000009222003986 */ /* 0x0005e4000c101906 */
[----:B--2---:R-:W-:-:S05]  /*726d0*/  IMAD.WIDE R34, R142, 0x4, R2 ;  /* 0x000000048e227825 */ /* 0x004fca00078e0202 */
[----:B------:R1:W-:Y:S02]  /*726e0*/  @P4 STG.E desc[UR6][R34.64], R144 ;  /* 0x0000009022004986 */ /* 0x0003e4000c101906 */
[----:B-1----:R-:W-:-:S05]  /*726f0*/  IMAD.WIDE R34, R142, 0x4, R4 ;  /* 0x000000048e227825 */ /* 0x002fca00078e0204 */
[----:B------:R1:W-:Y:S02]  /*72700*/  @P5 STG.E desc[UR6][R34.64], R143 ;  /* 0x0000008f22005986 */ /* 0x0003e4000c101906 */
[----:B-1----:R-:W-:-:S05]  /*72710*/  IMAD.WIDE R34, R142, 0x4, R6 ;  /* 0x000000048e227825 */ /* 0x002fca00078e0206 */
[----:B----4-:R1:W-:Y:S02]  /*72720*/  @P6 STG.E desc[UR6][R34.64], R141 ;  /* 0x0000008d22006986 */ /* 0x0103e4000c101906 */
[----:B-1----:R-:W-:-:S05]  /*72730*/  IMAD.WIDE R34, R142, 0x4, R8 ;  /* 0x000000048e227825 */ /* 0x002fca00078e0208 */
[----:B---3--:R1:W-:Y:S04]  /*72740*/  @P0 STG.E desc[UR6][R34.64], R140 ;  /* 0x0000008c22000986 */ /* 0x0083e8000c101906 */
[----:B-1----:R-:W2:Y:S04]  /*72750*/  LDL.LU R140, [R1+0xd18] ;  /* 0x000d1800018c7983 */ /* 0x002ea80000300800 */
[----:B------:R-:W3:Y:S04]  /*72760*/  LDL.LU R145, [R1+0x928] ;  /* 0x0009280001917983 */ /* 0x000ee80000300800 */
[----:B------:R-:W4:Y:S04]  /*72770*/  LDL.LU R146, [R1+0x528] ;  /* 0x0005280001927983 */ /* 0x000f280000300800 */
[----:B------:R-:W2:Y:S04]  /*72780*/  LDL.LU R144, [R1+0x22b4] ;  /* 0x0022b40001907983 */ /* 0x000ea80000300800 */
[----:B------:R-:W4:Y:S04]  /*72790*/  LDL.LU R143, [R1+0x128] ;  /* 0x00012800018f7983 */ /* 0x000f280000300800 */
[----:B------:R-:W4:Y:S04]  /*727a0*/  LDL.LU R141, [R1+0x1d1c] ;  /* 0x001d1c00018d7983 */ /* 0x000f280000300800 */
[----:B------:R-:W4:Y:S04]  /*727b0*/  LDL.LU R142, [R1+0x191c] ;  /* 0x00191c00018e7983 */ /* 0x000f280000300800 */
[----:B------:R-:W4:Y:S01]  /*727c0*/  LDL.LU R77, [R1+0x22b8] ;  /* 0x0022b800014d7983 */ /* 0x000f220000300800 */
[----:B------:R-:W-:-:S02]  /*727d0*/  LOP3.LUT P4, RZ, R20, 0x80000, RZ, 0xc0, !PT ;  /* 0x0008000014ff7812 */ /* 0x000fc4000788c0ff */
        /* <DEDUP_REMOVED lines=16> */
[----:B--2---:R-:W-:-:S05]  /*728e0*/  IMAD.WIDE R34, R144, 0x4, R2 ;  /* 0x0000000490227825 */ /* 0x004fca00078e0202 */
[----:B------:R1:W-:Y:S04]  /*728f0*/  @P4 STG.E desc[UR6][R34.64], R140 ;  /* 0x0000008c22004986 */ /* 0x0003e8000c101906 */
[----:B-1----:R-:W2:Y:S04]  /*72900*/  LDL.LU R140, [R1+0x151c] ;  /* 0x00151c00018c7983 */ /* 0x002ea80000300800 */
[----:B------:R-:W2:Y:S04]  /*72910*/  LDL.LU R78, [R1+0x111c] ;  /* 0x00111c00014e7983 */ /* 0x000ea80000300800 */
[----:B------:R-:W2:Y:S04]  /*72920*/  LDL.LU R79, [R1+0xd1c] ;  /* 0x000d1c00014f7983 */ /* 0x000ea80000300800 */
[----:B------:R-:W2:Y:S01]  /*72930*/  LDL.LU R152, [R1+0x92c] ;  /* 0x00092c0001987983 */ /* 0x000ea20000300800 */
[----:B------:R-:W-:-:S02]  /*72940*/  LOP3.LUT R16, R16, 0xffefffff, RZ, 0xc0, !PT ;  /* 0xffefffff10107812 */ /* 0x000fc400078ec0ff */
[C---:B------:R-:W-:Y:S02]  /*72950*/  LOP3.LUT P5, RZ, R20.reuse, 0x100000, RZ, 0xc0, !PT ;  /* 0x0010000014ff7812 */ /* 0x040fe400078ac0ff */
[----:B------:R-:W-:Y:S01]  /*72960*/  LOP3.LUT P6, RZ, R20, 0x200000, RZ, 0xc0, !PT ;  /* 0x0020000014ff7812 */ /* 0x000fe200078cc0ff */
[----:B------:R-:W2:Y:S01]  /*72970*/  LDL.LU R151, [R1+0x52c] ;  /* 0x00052c0001977983 */ /* 0x000ea20000300800 */
[----:B------:R-:W-:Y:S02]  /*72980*/  @P1 LOP3.LUT R16, R16, 0x100000, RZ, 0xfc, !PT ;  /* 0x0010000010101812 */ /* 0x000fe400078efcff */
[----:B------:R-:W-:Y:S01]  /*72990*/  LOP3.LUT P1, RZ, R20, 0x2000000, RZ, 0xc0, !PT ;  /* 0x0200000014ff7812 */ /* 0x000fe2000782c0ff */
[----:B------:R-:W-:Y:S01]  /*729a0*/  IMAD.WIDE R34, R144, 0x4, R4 ;  /* 0x0000000490227825 */ /* 0x000fe200078e0204 */
[----:B------:R-:W-:-:S05]  /*729b0*/  LOP3.LUT R16, R16, 0xffdfffff, RZ, 0xc0, !PT ;  /* 0xffdfffff10107812 */ /* 0x000fca00078ec0ff */
[----:B---3--:R1:W-:Y:S06]  /*729c0*/  @P5 STG.E desc[UR6][R34.64], R145 ;  /* 0x0000009122005986 */ /* 0x0083ec000c101906 */
[----:B------:R-:W-:Y:S02]  /*729d0*/  @P1 LOP3.LUT R16, R16, 0x200000, RZ, 0xfc, !PT ;  /* 0x0020000010101812 */ /* 0x000fe400078efcff */
[----:B------:R-:W-:Y:S01]  /*729e0*/  LOP3.LUT P1, RZ, R20, 0x1000000, RZ, 0xc0, !PT ;  /* 0x0100000014ff7812 */ /* 0x000fe2000782c0ff */
[----:B-1----:R-:W-:Y:S01]  /*729f0*/  IMAD.WIDE R34, R144, 0x4, R6 ;  /* 0x0000000490227825 */ /* 0x002fe200078e0206 */
[----:B------:R-:W-:-:S04]  /*72a00*/  LOP3.LUT P0, RZ, R20, 0x400000, RZ, 0xc0, !PT ;  /* 0x0040000014ff7812 */ /* 0x000fc8000780c0ff */
[----:B----4-:R1:W-:Y:S01]  /*72a10*/  @P6 STG.E desc[UR6][R34.64], R146 ;  /* 0x0000009222006986 */ /* 0x0103e2000c101906 */
[----:B------:R-:W-:-:S03]  /*72a20*/  LOP3.LUT R16, R16, 0xffbfffff, RZ, 0xc0, !PT ;  /* 0xffbfffff10107812 */ /* 0x000fc600078ec0ff */
[----:B-1----:R-:W3:Y:S04]  /*72a30*/  LDL.LU R146, [R1+0x22c0] ;  /* 0x0022c00001927983 */ /* 0x002ee80000300800 */
[----:B------:R-:W4:Y:S01]  /*72a40*/  LDL.LU R150, [R1+0x12c] ;  /* 0x00012c0001967983 */ /* 0x000f220000300800 */
[----:B------:R-:W-:Y:S02]  /*72a50*/  @P1 LOP3.LUT R16, R16, 0x400000, RZ, 0xfc, !PT ;  /* 0x0040000010101812 */ /* 0x000fe400078efcff */
[----:B------:R-:W-:Y:S01]  /*72a60*/  LOP3.LUT P1, RZ, R20, 0x800000, RZ, 0xc0, !PT ;  /* 0x0080000014ff7812 */ /* 0x000fe2000782c0ff */
[----:B------:R-:W-:Y:S01]  /*72a70*/  IMAD.WIDE R34, R144, 0x4, R8 ;  /* 0x0000000490227825 */ /* 0x000fe200078e0208 */
[----:B------:R-:W3:Y:S04]  /*72a80*/  LDL.LU R148, [R1+0x1920] ;  /* 0x0019200001947983 */ /* 0x000ee80000300800 */
[----:B------:R-:W3:Y:S04]  /*72a90*/  LDL.LU R147, [R1+0x1520] ;  /* 0x0015200001937983 */ /* 0x000ee80000300800 */
[----:B------:R-:W3:Y:S04]  /*72aa0*/  LDL.LU R145, [R1+0x1d20] ;  /* 0x001d200001917983 */ /* 0x000ee80000300800 */
[----:B------:R-:W3:Y:S04]  /*72ab0*/  LDL.LU R144, [R1+0x1120] ;  /* 0x0011200001907983 */ /* 0x000ee80000300800 */
[----:B------:R1:W-:Y:S02]  /*72ac0*/  @P0 STG.E desc[UR6][R34.64], R143 ;  /* 0x0000008f22000986 */ /* 0x0003e4000c101906 */
[----:B-1----:R-:W-:-:S02]  /*72ad0*/  IMAD.WIDE R34, R77, 0x4, R2 ;  /* 0x000000044d227825 */ /* 0x002fc400078e0202 */
[----:B------:R-:W3:Y:S04]  /*72ae0*/  LDL.LU R143, [R1+0x22c4] ;  /* 0x0022c400018f7983 */ /* 0x000ee80000300800 */
[----:B------:R1:W-:Y:S01]  /*72af0*/  @P1 STG.E desc[UR6][R34.64], R141 ;  /* 0x0000008d22001986 */ /* 0x0003e2000c101906 */
[C---:B------:R-:W-:Y:S01]  /*72b00*/  LOP3.LUT P1, RZ, R16.reuse, 0x400000, RZ, 0xc0, !PT ;  /* 0x0040000010ff7812 */ /* 0x040fe2000782c0ff */
[----:B-1----:R-:W-:Y:S02]  /*72b10*/  IMAD.WIDE R34, R77, 0x4, R4 ;  /* 0x000000044d227825 */ /* 0x002fe400078e0204 */
[----:B------:R-:W3:Y:S10]  /*72b20*/  LDL.LU R141, [R1+0xd20] ;  /* 0x000d2000018d7983 */ /* 0x000ef40000300800 */
[----:B------:R1:W-:Y:S01]  /*72b30*/  @P1 STG.E desc[UR6][R34.64], R142 ;  /* 0x0000008e22001986 */ /* 0x0003e2000c101906 */
[----:B------:R-:W-:-:S03]  /*72b40*/  LOP3.LUT P1, RZ, R16, 0x200000, RZ, 0xc0, !PT ;  /* 0x0020000010ff7812 */ /* 0x000fc6000782c0ff */
[----:B-1----:R-:W3:Y:S01]  /*72b50*/  LDL.LU R142, [R1+0x930] ;  /* 0x00093000018e7983 */ /* 0x002ee20000300800 */
        /* <DEDUP_REMOVED lines=17> */
[----:B----4-:R3:W-:Y:S01]  /*72c70*/  @P1 STG.E desc[UR6][R34.64], R150 ;  /* 0x0000009622001986 */ /* 0x0107e2000c101906 */
[----:B------:R-:W-:Y:S02]  /*72c80*/  LOP3.LUT P1, RZ, R16, 0x8000, RZ, 0xc0, !PT ;  /* 0x0000800010ff7812 */ /* 0x000fe4000782c0ff */
[C---:B------:R-:W-:Y:S02]  /*72c90*/  LOP3.LUT P2, RZ, R21.reuse, 0x1, RZ, 0xc0, !PT ;  /* 0x0000000115ff7812 */ /* 0x040fe4000784c0ff */
[----:B------:R-:W-:Y:S01]  /*72ca0*/  LOP3.LUT P3, RZ, R21, 0x2, RZ, 0xc0, !PT ;  /* 0x0000000215ff7812 */ /* 0x000fe2000786c0ff */
[----:B---3--:R-:W-:-:S08]  /*72cb0*/  IMAD.WIDE R34, R146, 0x4, R2 ;  /* 0x0000000492227825 */ /* 0x008fd000078e0202 */
        /* <DEDUP_REMOVED lines=10> */
[----:B------:R-:W3:Y:S04]  /*72d60*/  LDL.LU R146, [R1+0x130] ;  /* 0x0001300001927983 */ /* 0x000ee80000300800 */
[----:B------:R1:W-:Y:S02]  /*72d70*/  @P4 STG.E desc[UR6][R34.64], R144 ;  /* 0x0000009022004986 */ /* 0x0003e4000c101906 */
[----:B-1----:R-:W-:-:S02]  /*72d80*/  IMAD.WIDE R34, R143, 0x4, R2 ;  /* 0x000000048f227825 */ /* 0x002fc400078e0202 */
[----:B------:R-:W4:Y:S04]  /*72d90*/  LDL.LU R144, [R1+0x1924] ;  /* 0x0019240001907983 */ /* 0x000f280000300800 */
        /* <DEDUP_REMOVED lines=21> */
[C---:B------:R-:W-:Y:S01]  /*72ef0*/  LOP3.LUT P5, RZ, R21.reuse, 0x80, RZ, 0xc0, !PT ;  /* 0x0000008015ff7812 */ /* 0x040fe200078ac0ff */
[----:B------:R-:W4:Y:S01]  /*72f00*/  LDL.LU R148, [R1+0x1128] ;  /* 0x0011280001947983 */ /* 0x000f220000300800 */
[----:B------:R-:W-:-:S03]  /*72f10*/  LOP3.LUT P6, RZ, R21, 0x100, RZ, 0xc0, !PT ;  /* 0x0000010015ff7812 */ /* 0x000fc600078cc0ff */
[----:B------:R-:W4:Y:S01]  /*72f20*/  LDL.LU R147, [R1+0xd28] ;  /* 0x000d280001937983 */ /* 0x000f220000300800 */
[C---:B------:R-:W-:Y:S02]  /*72f30*/  LOP3.LUT P0, RZ, R21.reuse, 0x200, RZ, 0xc0, !PT ;  /* 0x0000020015ff7812 */ /* 0x040fe4000780c0ff */
[----:B------:R-:W-:Y:S02]  /*72f40*/  LOP3.LUT P1, RZ, R21, 0x40000, RZ, 0xc0, !PT ;  /* 0x0004000015ff7812 */ /* 0x000fe4000782c0ff */
[----:B------:R-:W-:-:S11]  /*72f50*/  LOP3.LUT R16, R16, 0xffffff7f, RZ, 0xc0, !PT ;  /* 0xffffff7f10107812 */ /* 0x000fd600078ec0ff */
[----:B------:R-:W-:Y:S02]  /*72f60*/  @P1 LOP3.LUT R16, R16, 0x80, RZ, 0xfc, !PT ;  /* 0x0000008010101812 */ /* 0x000fe400078efcff */
[----:B------:R-:W-:Y:S02]  /*72f70*/  LOP3.LUT P1, RZ, R21, 0x20000, RZ, 0xc0, !PT ;  /* 0x0002000015ff7812 */ /* 0x000fe4000782c0ff */
[----:B------:R-:W-:-:S11]  /*72f80*/  LOP3.LUT R16, R16, 0xfffffeff, RZ, 0xc0, !PT ;  /* 0xfffffeff10107812 */ /* 0x000fd600078ec0ff */
[----:B------:R-:W-:Y:S02]  /*72f90*/  @P1 LOP3.LUT R16, R16, 0x100, RZ, 0xfc, !PT ;  /* 0x0000010010101812 */ /* 0x000fe400078efcff */
[----:B------:R-:W-:Y:S01]  /*72fa0*/  LOP3.LUT P1, RZ, R21, 0x10000, RZ, 0xc0, !PT ;  /* 0x0001000015ff7812 */ /* 0x000fe2000782c0ff */
[----:B---3--:R1:W-:Y:S04]  /*72fb0*/  @P4 STG.E desc[UR6][R34.64], R146 ;  /* 0x0000009222004986 */ /* 0x0083e8000c101906 */
[----:B-1----:R-:W3:Y:S01]  /*72fc0*/  LDL.LU R146, [R1+0x938] ;  /* 0x0009380001927983 */ /* 0x002ee20000300800 */
[----:B------:R-:W-:-:S07]  /*72fd0*/  LOP3.LUT R16, R16, 0xfffffdff, RZ, 0xc0, !PT ;  /* 0xfffffdff10107812 */ /* 0x000fce00078ec0ff */
[----:B------:R-:W-:Y:S02]  /*72fe0*/  @P1 LOP3.LUT R16, R16, 0x200, RZ, 0xfc, !PT ;  /* 0x0000020010101812 */ /* 0x000fe400078efcff */
[----:B------:R-:W-:Y:S02]  /*72ff0*/  LOP3.LUT P1, RZ, R21, 0x8000, RZ, 0xc0, !PT ;  /* 0x0000800015ff7812 */ /* 0x000fe4000782c0ff */
[----:B------:R-:W-:-:S11]  /*73000*/  LOP3.LUT R16, R16, 0xfffffbff, RZ, 0xc0, !PT ;  /* 0xfffffbff10107812 */ /* 0x000fd600078ec0ff */
[----:B------:R-:W-:Y:S02]  /*73010*/  @P1 LOP3.LUT R16, R16, 0x400, RZ, 0xfc, !PT ;  /* 0x0000040010101812 */ /* 0x000fe400078efcff */
[----:B------:R-:W-:Y:S02]  /*73020*/  LOP3.LUT P1, RZ, R21, 0x4000, RZ, 0xc0, !PT ;  /* 0x0000400015ff7812 */ /* 0x000fe4000782c0ff */
[----:B------:R-:W-:Y:S01]  /*73030*/  LOP3.LUT R16, R16, 0xfffff7ff, RZ, 0xc0, !PT ;  /* 0xfffff7ff10107812 */ /* 0x000fe200078ec0ff */
[----:B--2---:R-:W-:-:S05]  /*73040*/  IMAD.WIDE R34, R140, 0x4, R2 ;  /* 0x000000048c227825 */ /* 0x004fca00078e0202 */
[----:B----4-:R1:W-:Y:S02]  /*73050*/  @P5 STG.E desc[UR6][R34.64], R144 ;  /* 0x0000009022005986 */ /* 0x0103e4000c101906 */
[C---:B-1----:R-:W-:Y:S02]  /*73060*/  IMAD.WIDE R34, R140.reuse, 0x4, R4 ;  /* 0x000000048c227825 */ /* 0x042fe400078e0204 */
[----:B------:R-:W2:Y:S04]  /*73070*/  LDL.LU R144, [R1+0x538] ;  /* 0x0005380001907983 */ /* 0x000ea80000300800 */
[----:B------:R1:W-:Y:S02]  /*73080*/  @P6 STG.E desc[UR6][R34.64], R141 ;  /* 0x0000008d22006986 */ /* 0x0003e4000c101906 */
[----:B-1----:R-:W-:-:S02]  /*73090*/  IMAD.WIDE R34, R140, 0x4, R6 ;  /* 0x000000048c227825 */ /* 0x002fc400078e0206 */
[----:B------:R-:W4:Y:S04]  /*730a0*/  LDL.LU R141, [R1+0x138] ;  /* 0x00013800018d7983 */ /* 0x000f280000300800 */
[----:B------:R1:W-:Y:S02]  /*730b0*/  @P0 STG.E desc[UR6][R34.64], R142 ;  /* 0x0000008e22000986 */ /* 0x0003e4000c101906 */
[----:B-1----:R-:W-:Y:S02]  /*730c0*/  IMAD.WIDE R34, R140, 0x4, R8 ;  /* 0x000000048c227825 */ /* 0x002fe400078e0208 */
[----:B------:R-:W4:Y:S04]  /*730d0*/  LDL.LU R142, [R1+0x192c] ;  /* 0x00192c00018e7983 */ /* 0x000f280000300800 */
[----:B------:R-:W4:Y:S04]  /*730e0*/  LDL.LU R140, [R1+0x152c] ;  /* 0x00152c00018c7983 */ /* 0x000f280000300800 */
[----:B------:R-:W4:Y:S01]  /*730f0*/  LDL.LU R145, [R1+0x22d8] ;  /* 0x0022d80001917983 */ /* 0x000f220000300800 */
        /* <DEDUP_REMOVED lines=43> */
[C---:B-1----:R-:W-:Y:S02]  /*733b0*/  IMAD.WIDE R34, R143.reuse, 0x4, R4 ;  /* 0x000000048f227825 */ /* 0x042fe400078e0204 */
[----:B------:R-:W4:Y:S04]  /*733c0*/  LDL.LU R147, [R1+0x1d2c] ;  /* 0x001d2c0001937983 */ /* 0x000f280000300800 */
[----:B---3--:R1:W-:Y:S02]  /*733d0*/  @P3 STG.E desc[UR6][R34.64], R146 ;  /* 0x0000009222003986 */ /* 0x0083e4000c101906 */
[----:B-1----:R-:W-:-:S02]  /*733e0*/  IMAD.WIDE R34, R143, 0x4, R6 ;  /* 0x000000048f227825 */ /* 0x002fc400078e0206 */
[----:B------:R-:W3:Y:S04]  /*733f0*/  LDL.LU R146, [R1+0x112c] ;  /* 0x00112c0001927983 */ /* 0x000ee80000300800 */
[----:B--2---:R1:W-:Y:S02]  /*73400*/  @P4 STG.E desc[UR6][R34.64], R144 ;  /* 0x0000009022004986 */ /* 0x0043e4000c101906 */
[----:B-1----:R-:W-:Y:S02]  /*73410*/  IMAD.WIDE R34, R143, 0x4, R8 ;  /* 0x000000048f227825 */ /* 0x002fe400078e0208 */
[----:B------:R-:W2:Y:S04]  /*73420*/  LDL.LU R144, [R1+0xd2c] ;  /* 0x000d2c0001907983 */ /* 0x000ea80000300800 */
[----:B------:R-:W2:Y:S04]  /*73430*/  LDL.LU R143, [R1+0x93c] ;  /* 0x00093c00018f7983 */ /* 0x000ea80000300800 */
[----:B----4-:R1:W-:Y:S04]  /*73440*/  @P5 STG.E desc[UR6][R34.64], R141 ;  /* 0x0000008d22005986 */ /* 0x0103e8000c101906 */
[----:B-1----:R-:W4:Y:S01]  /*73450*/  LDL.LU R141, [R1+0x53c] ;  /* 0x00053c00018d7983 */ /* 0x002f220000300800 */
[----:B------:R-:W-:-:S05]  /*73460*/  IMAD.WIDE R34, R145, 0x4, R2 ;  /* 0x0000000491227825 */ /* 0x000fca00078e0202 */
[----:B------:R1:W-:Y:S04]  /*73470*/  @P6 STG.E desc[UR6][R34.64], R142 ;  /* 0x0000008e22006986 */ /* 0x0003e8000c101906 */
[----:B-1----:R-:W2:Y:S01]  /*73480*/  LDL.LU R142, [R1+0x22dc] ;  /* 0x0022dc00018e7983 */ /* 0x002ea20000300800 */
[----:B------:R-:W-:Y:S01]  /*73490*/  LOP3.LUT P0, RZ, R21, 0x1000000, RZ, 0xc0, !PT ;  /* 0x0100000015ff7812 */ /* 0x000fe2000780c0ff */
[----:B------:R-:W-:-:S12]  /*734a0*/  IMAD.WIDE R34, R145, 0x4, R4 ;  /* 0x0000000491227825 */ /* 0x000fd800078e0204 */
[----:B------:R1:W-:Y:S04]  /*734b0*/  @P0 STG.E desc[UR6][R34.64], R140 ;  /* 0x0000008c22000986 */ /* 0x0003e8000c101906 */
[----:B-1----:R-:W4:Y:S01]  /*734c0*/  LDL.LU R140, [R1+0x13c] ;  /* 0x00013c00018c7983 */ /* 0x002f220000300800 */
[----:B------:R-:W-:Y:S02]  /*734d0*/  LOP3.LUT P1, RZ, R22, 0x20, RZ, 0xc0, !PT ;  /* 0x0000002016ff7812 */ /* 0x000fe4000782c0ff */
[----:B------:R-:W-:Y:S01]  /*734e0*/  LOP3.LUT R17, R17, 0x7fffffff, RZ, 0xc0, !PT ;  /* 0x7fffffff11117812 */ /* 0x000fe200078ec0ff */
[----:B------:R-:W4:Y:S01]  /*734f0*/  LDL.LU R79, [R1+0x22e0] ;  /* 0x0022e000014f7983 */ /* 0x000f220000300800 */
[----:B------:R-:W-:-:S03]  /*73500*/  LOP3.LUT R16, R16, 0xfffffffe, RZ, 0xc0, !PT ;  /* 0xfffffffe10107812 */ /* 0x000fc600078ec0ff */
[----:B------:R-:W4:Y:S04]  /*73510*/  LDL.LU R248, [R1+0x1d30] ;  /* 0x001d300001f87983 */ /* 0x000f280000300800 */
[----:B------:R-:W4:Y:S04]  /*73520*/  LDL.LU R77, [R1+0x1930] ;  /* 0x00193000014d7983 */ /* 0x000f280000300800 */
[----:B------:R-:W4:Y:S04]  /*73530*/  LDL.LU R78, [R1+0x1530] ;  /* 0x00153000014e7983 */ /* 0x000f280000300800 */
[----:B------:R-:W4:Y:S01]  /*73540*/  LDL.LU R152, [R1+0x1130] ;  /* 0x0011300001987983 */ /* 0x000f220000300800 */
[----:B------:R-:W-:-:S03]  /*73550*/  LOP3.LUT P4, RZ, R21, 0x2000000, RZ, 0xc0, !PT ;  /* 0x0200000015ff7812 */ /* 0x000fc6000788c0ff */
[----:B------:R-:W4:Y:S04]  /*73560*/  LDL.LU R148, [R1+0x22e4] ;  /* 0x0022e40001947983 */ /* 0x000f280000300800 */
[----:B------:R-:W4:Y:S01]  /*73570*/  LDL.LU R151, [R1+0xd30] ;  /* 0x000d300001977983 */ /* 0x000f220000300800 */
[----:B------:R-:W-:Y:S01]  /*73580*/  LOP3.LUT P5, RZ, R21, 0x4000000, RZ, 0xc0, !PT ;  /* 0x0400000015ff7812 */ /* 0x000fe200078ac0ff */
[----:B------:R-:W-:Y:S01]  /*73590*/  IMAD.WIDE R34, R145, 0x4, R6 ;  /* 0x0000000491227825 */ /* 0x000fe200078e0206 */
[----:B------:R-:W-:Y:S02]  /*735a0*/  @P1 LOP3.LUT R17, R17, 0x80000000, RZ, 0xfc, !PT ;  /* 0x8000000011111812 */ /* 0x000fe400078efcff */
[----:B------:R-:W-:Y:S02]  /*735b0*/  LOP3.LUT P1, RZ, R22, 0x10, RZ, 0xc0, !PT ;  /* 0x0000001016ff7812 */ /* 0x000fe4000782c0ff */
[----:B------:R-:W-:-:S02]  /*735c0*/  LOP3.LUT P6, RZ, R21, 0x8000000, RZ, 0xc0, !PT ;  /* 0x0800000015ff7812 */ /* 0x000fc400078cc0ff */
[----:B------:R-:W-:Y:S01]  /*735d0*/  LOP3.LUT P0, RZ, R21, 0x10000000, RZ, 0xc0, !PT ;  /* 0x1000000015ff7812 */ /* 0x000fe2000780c0ff */
[----:B------:R-:W4:Y:S08]  /*735e0*/  LDL.LU R149, [R1+0x940] ;  /* 0x0009400001957983 */ /* 0x000f300000300800 */
[----:B------:R-:W-:Y:S02]  /*735f0*/  @P1 LOP3.LUT R16, R16, 0x1, RZ, 0xfc, !PT ;  /* 0x0000000110101812 */ /* 0x000fe400078efcff */
        /* <DEDUP_REMOVED lines=19> */
[----:B------:R1:W-:Y:S02]  /*73730*/  @P4 STG.E desc[UR6][R34.64], R147 ;  /* 0x0000009322004986 */ /* 0x0003e4000c101906 */
[----:B-1----:R-:W-:-:S05]  /*73740*/  IMAD.WIDE R34, R145, 0x4, R8 ;  /* 0x0000000491227825 */ /* 0x002fca00078e0208 */
[----:B---3--:R2:W-:Y:S02]  /*73750*/  @P5 STG.E desc[UR6][R34.64], R146 ;  /* 0x0000009222005986 */ /* 0x0085e4000c101906 */
[----:B--2---:R-:W-:-:S05]  /*73760*/  IMAD.WIDE R34, R142, 0x4, R2 ;  /* 0x000000048e227825 */ /* 0x004fca00078e0202 */
[----:B------:R1:W-:Y:S02]  /*73770*/  @P6 STG.E desc[UR6][R34.64], R144 ;  /* 0x0000009022006986 */ /* 0x0003e4000c101906 */
[----:B-1----:R-:W-:-:S05]  /*73780*/  IMAD.WIDE R34, R142, 0x4, R4 ;  /* 0x000000048e227825 */ /* 0x002fca00078e0204 */
[----:B------:R1:W-:Y:S04]  /*73790*/  @P0 STG.E desc[UR6][R34.64], R143 ;  /* 0x0000008f22000986 */ /* 0x0003e8000c101906 */
[----:B-1----:R-:W2:Y:S04]  /*737a0*/  LDL.LU R143, [R1+0x22e8] ;  /* 0x0022e800018f7983 */ /* 0x002ea80000300800 */
[----:B------:R-:W3:Y:S04]  /*737b0*/  LDL.LU R150, [R1+0x540] ;  /* 0x0005400001967983 */ /* 0x000ee80000300800 */
[----:B------:R-:W2:Y:S01]  /*737c0*/  LDL.LU R147, [R1+0x140] ;  /* 0x0001400001937983 */ /* 0x000ea20000300800 */
[----:B------:R-:W-:-:S03]  /*737d0*/  IMAD.WIDE R34, R142, 0x4, R6 ;  /* 0x000000048e227825 */ /* 0x000fc600078e0206 */
[----:B------:R-:W2:Y:S04]  /*737e0*/  LDL.LU R145, [R1+0x1d34] ;  /* 0x001d340001917983 */ /* 0x000ea80000300800 */
[----:B------:R-:W2:Y:S04]  /*737f0*/  LDL.LU R146, [R1+0x1934] ;  /* 0x0019340001927983 */ /* 0x000ea80000300800 */
[----:B------:R-:W2:Y:S04]  /*73800*/  LDL.LU R144, [R1+0x1534] ;  /* 0x0015340001907983 */ /* 0x000ea80000300800 */
[----:B----4-:R1:W-:Y:S01]  /*73810*/  @P1 STG.E desc[UR6][R34.64], R141 ;  /* 0x0000008d22001986 */ /* 0x0103e2000c101906 */
[----:B------:R-:W-:Y:S01]  /*73820*/  LOP3.LUT P1, RZ, R16, 0x40, RZ, 0xc0, !PT ;  /* 0x0000004010ff7812 */ /* 0x000fe2000782c0ff */
[----:B-1----:R-:W-:-:S02]  /*73830*/  IMAD.WIDE R34, R142, 0x4, R8 ;  /* 0x000000048e227825 */ /* 0x002fc400078e0208 */
[----:B------:R-:W4:Y:S10]  /*73840*/  LDL.LU R141, [R1+0x1134] ;  /* 0x00113400018d7983 */ /* 0x000f340000300800 */
[----:B------:R1:W-:Y:S04]  /*73850*/  @P1 STG.E desc[UR6][R34.64], R140 ;  /* 0x0000008c22001986 */ /* 0x0003e8000c101906 */
[----:B-1----:R-:W4:Y:S04]  /*73860*/  LDL.LU R140, [R1+0xd34] ;  /* 0x000d3400018c7983 */ /* 0x002f280000300800 */
[----:B------:R-:W4:Y:S01]  /*73870*/  LDL.LU R142, [R1+0x22ec] ;  /* 0x0022ec00018e7983 */ /* 0x000f220000300800 */
        /* <DEDUP_REMOVED lines=25> */
[----:B------:R-:W4:Y:S01]  /*73a10*/  LDL.LU R151, [R1+0x22f4] ;  /* 0x0022f40001977983 */ /* 0x000f220000300800 */
[----:B-1----:R-:W-:-:S07]  /*73a20*/  IMAD.WIDE R34, R148, 0x4, R6 ;  /* 0x0000000494227825 */ /* 0x002fce00078e0206 */
[----:B---3--:R1:W-:Y:S02]  /*73a30*/  @P1 STG.E desc[UR6][R34.64], R150 ;  /* 0x0000009622001986 */ /* 0x0083e4000c101906 */
[----:B-1----:R-:W-:-:S05]  /*73a40*/  IMAD.WIDE R34, R148, 0x4, R8 ;  /* 0x0000000494227825 */ /* 0x002fca00078e0208 */
[----:B--2---:R1:W-:Y:S02]  /*73a50*/  @P2 STG.E desc[UR6][R34.64], R147 ;  /* 0x0000009322002986 */ /* 0x0043e4000c101906 */
[----:B-1----:R-:W-:-:S05]  /*73a60*/  IMAD.WIDE R34, R143, 0x4, R2 ;  /* 0x000000048f227825 */ /* 0x002fca00078e0202 */
[----:B------:R1:W-:Y:S02]  /*73a70*/  @P3 STG.E desc[UR6][R34.64], R145 ;  /* 0x0000009122003986 */ /* 0x0003e4000c101906 */
[----:B-1----:R-:W-:-:S05]  /*73a80*/  IMAD.WIDE R34, R143, 0x4, R4 ;  /* 0x000000048f227825 */ /* 0x002fca00078e0204 */
[----:B------:R1:W-:Y:S02]  /*73a90*/  @P4 STG.E desc[UR6][R34.64], R146 ;  /* 0x0000009222004986 */ /* 0x0003e4000c101906 */
[----:B-1----:R-:W-:-:S05]  /*73aa0*/  IMAD.WIDE R34, R143, 0x4, R6 ;  /* 0x000000048f227825 */ /* 0x002fca00078e0206 */
[----:B------:R1:W-:Y:S02]  /*73ab0*/  @P5 STG.E desc[UR6][R34.64], R144 ;  /* 0x0000009022005986 */ /* 0x0003e4000c101906 */
[----:B-1----:R-:W-:Y:S02]  /*73ac0*/  IMAD.WIDE R34, R143, 0x4, R8 ;  /* 0x000000048f227825 */ /* 0x002fe400078e0208 */
[----:B------:R-:W2:Y:S04]  /*73ad0*/  LDL.LU R143, [R1+0x944] ;  /* 0x00094400018f7983 */ /* 0x000ea80000300800 */
[----:B----4-:R1:W-:Y:S04]  /*73ae0*/  @P6 STG.E desc[UR6][R34.64], R141 ;  /* 0x0000008d22006986 */ /* 0x0103e8000c101906 */
[----:B-1----:R-:W3:Y:S01]  /*73af0*/  LDL.LU R141, [R1+0x544] ;  /* 0x00054400018d7983 */ /* 0x002ee20000300800 */
[----:B------:R-:W-:-:S03]  /*73b00*/  IMAD.WIDE R34, R142, 0x4, R2 ;  /* 0x000000048e227825 */ /* 0x000fc600078e0202 */
[----:B------:R-:W4:Y:S04]  /*73b10*/  LDL.LU R245, [R1+0x144] ;  /* 0x0001440001f57983 */ /* 0x000f280000300800 */
[----:B------:R-:W4:Y:S04]  /*73b20*/  LDL.LU R249, [R1+0x1d38] ;  /* 0x001d380001f97983 */ /* 0x000f280000300800 */
[----:B------:R-:W4:Y:S04]  /*73b30*/  LDL.LU R244, [R1+0x1938] ;  /* 0x0019380001f47983 */ /* 0x000f280000300800 */
[----:B------:R1:W-:Y:S04]  /*73b40*/  @P0 STG.E desc[UR6][R34.64], R140 ;  /* 0x0000008c22000986 */ /* 0x0003e8000c101906 */
[----:B-1----:R-:W4:Y:S04]  /*73b50*/  LDL.LU R140, [R1+0x22f0] ;  /* 0x0022f000018c7983 */ /* 0x002f280000300800 */
[----:B------:R-:W4:Y:S01]  /*73b60*/  LDL.LU R248, [R1+0x1538] ;  /* 0x0015380001f87983 */ /* 0x000f220000300800 */
[----:B------:R-:W-:-:S02]  /*73b70*/  LOP3.LUT P1, RZ, R22, 0x1000000, RZ, 0xc0, !PT ;  /* 0x0100000016ff7812 */ /* 0x000fc4000782c0ff */
[----:B------:R-:W-:Y:S01]  /*73b80*/  LOP3.LUT R17, R17, 0xff7fffff, RZ, 0xc0, !PT ;  /* 0xff7fffff11117812 */ /* 0x000fe200078ec0ff */
        /* <DEDUP_REMOVED lines=11> */
[----:B------:R-:W-:Y:S02]  /*73c40*/  @P1 LOP3.LUT R17, R17, 0x800000, RZ, 0xfc, !PT ;  /* 0x0080000011111812 */ /* 0x000fe400078efcff */
[----:B------:R-:W-:Y:S01]  /*73c50*/  LOP3.LUT P1, RZ, R22, 0x800000, RZ, 0xc0, !PT ;  /* 0x0080000016ff7812 */ /* 0x000fe2000782c0ff */
[----:B------:R-:W-:Y:S01]  /*73c60*/  IMAD.WIDE R34, R142, 0x4, R4 ;  /* 0x000000048e227825 */ /* 0x000fe200078e0204 */
[C---:B------:R-:W-:Y:S02]  /*73c70*/  LOP3.LUT P6, RZ, R22.reuse, 0x4000, RZ, 0xc0, !PT ;  /* 0x0000400016ff7812 */ /* 0x040fe400078cc0ff */
[----:B------:R-:W-:Y:S02]  /*73c80*/  LOP3.LUT R17, R17, 0xfeffffff, RZ, 0xc0, !PT ;  /* 0xfeffffff11117812 */ /* 0x000fe400078ec0ff */
[----:B------:R-:W-:Y:S01]  /*73c90*/  LOP3.LUT P0, RZ, R22, 0x8000, RZ, 0xc0, !PT ;  /* 0x0000800016ff7812 */ /* 0x000fe2000780c0ff */
[----:B------:R-:W4:Y:S04]  /*73ca0*/  LDL.LU R146, [R1+0x113c] ;  /* 0x00113c0001927983 */ /* 0x000f280000300800 */
[----:B------:R-:W4:Y:S02]  /*73cb0*/  LDL.LU R144, [R1+0xd3c] ;  /* 0x000d3c0001907983 */ /* 0x000f240000300800 */
        /* <DEDUP_REMOVED lines=23> */
[----:B---3--:R1:W-:Y:S02]  /*73e30*/  @P5 STG.E desc[UR6][R34.64], R141 ;  /* 0x0000008d22005986 */ /* 0x0083e4000c101906 */
[----:B-1----:R-:W-:-:S02]  /*73e40*/  IMAD.WIDE R34, R142, 0x4, R8 ;  /* 0x000000048e227825 */ /* 0x002fc400078e0208 */
[----:B------:R-:W3:Y:S04]  /*73e50*/  LDL.LU R141, [R1+0x54c] ;  /* 0x00054c00018d7983 */ /* 0x000ee80000300800 */
[----:B------:R-:W2:Y:S04]  /*73e60*/  LDL.LU R142, [R1+0x22fc] ;  /* 0x0022fc00018e7983 */ /* 0x000ea80000300800 */
[----:B----4-:R1:W-:Y:S02]  /*73e70*/  @P6 STG.E desc[UR6][R34.64], R245 ;  /* 0x000000f522006986 */ /* 0x0103e4000c101906 */
        /* <DEDUP_REMOVED lines=8> */
[----:B------:R-:W4:Y:S01]  /*73f00*/  LDL.LU R140, [R1+0x14c] ;  /* 0x00014c00018c7983 */ /* 0x000f220000300800 */
        /* <DEDUP_REMOVED lines=30> */
[----:B--2---:R-:W-:-:S05]  /*740f0*/  IMAD.WIDE R34, R142, 0x4, R2 ;  /* 0x000000048e227825 */ /* 0x004fca00078e0202 */
[----:B------:R1:W-:Y:S02]  /*74100*/  @P4 STG.E desc[UR6][R34.64], R144 ;  /* 0x0000009022004986 */ /* 0x0003e4000c101906 */
[----:B-1----:R-:W-:-:S05]  /*74110*/  IMAD.WIDE R34, R142, 0x4, R4 ;  /* 0x000000048e227825 */ /* 0x002fca00078e0204 */
[----:B------:R1:W-:Y:S02]  /*74120*/  @P5 STG.E desc[UR6][R34.64], R143 ;  /* 0x0000008f22005986 */ /* 0x0003e4000c101906 */
[C---:B-1----:R-:W-:Y:S02]  /*74130*/  IMAD.WIDE R34, R142.reuse, 0x4, R6 ;  /* 0x000000048e227825 */ /* 0x042fe400078e0206 */
[----:B------:R-:W2:Y:S04]  /*74140*/  LDL.LU R143, [R1+0x1e90] ;  /* 0x001e9000018f7983 */ /* 0x000ea80000300800 */
[----:B---3--:R1:W-:Y:S02]  /*74150*/  @P6 STG.E desc[UR6][R34.64], R141 ;  /* 0x0000008d22006986 */ /* 0x0083e4000c101906 */
[----:B-1----:R-:W-:-:S02]  /*74160*/  IMAD.WIDE R34, R142, 0x4, R8 ;  /* 0x000000048e227825 */ /* 0x002fc400078e0208 */
[----:B------:R-:W3:Y:S04]  /*74170*/  LDL.LU R141, [R1+0x1d40] ;  /* 0x001d4000018d7983 */ /* 0x000ee80000300800 */
[----:B------:R-:W3:Y:S04]  /*74180*/  LDL.LU R142, [R1+0x1940] ;  /* 0x00194000018e7983 */ /* 0x000ee80000300800 */
[----:B----4-:R1:W-:Y:S04]  /*74190*/  @P0 STG.E desc[UR6][R34.64], R140 ;  /* 0x0000008c22000986 */ /* 0x0103e8000c101906 */
[----:B-1----:R-:W4:Y:S04]  /*741a0*/  LDL.LU R140, [R1+0x2300] ;  /* 0x00230000018c7983 */ /* 0x002f280000300800 */
        /* <DEDUP_REMOVED lines=41> */
[----:B------:R-:W-:Y:S01]  /*74440*/  LOP3.LUT R17, R17, 0xffbfffff, RZ, 0xc0, !PT ;  /* 0xffbfffff11117812 */ /* 0x000fe200078ec0ff */
[----:B----4-:R-:W-:-:S05]  /*74450*/  IMAD.WIDE R34, R140, 0x4, R2 ;  /* 0x000000048c227825 */ /* 0x010fca00078e0202 */
[----:B--2---:R1:W-:Y:S02]  /*74460*/  @P4 STG.E desc[UR6][R34.64], R143 ;  /* 0x0000008f22004986 */ /* 0x0043e4000c101906 */
        /* <DEDUP_REMOVED lines=51> */
[----:B--2---:R3:W-:Y:S02]  /*747a0*/  @P4 STG.E desc[UR6][R34.64], R143 ;  /* 0x0000008f22004986 */ /* 0x0047e4000c101906 */
[----:B---3--:R-:W-:-:S05]  /*747b0*/  IMAD.WIDE R34, R144, 0x4, R2 ;  /* 0x0000000490227825 */ /* 0x008fca00078e0202 */
[----:B------:R1:W-:Y:S02]  /*747c0*/  @P5 STG.E desc[UR6][R34.64], R141 ;  /* 0x0000008d22005986 */ /* 0x0003e4000c101906 */
[----:B-1----:R-:W-:-:S05]  /*747d0*/  IMAD.WIDE R34, R144, 0x4, R4 ;  /* 0x0000000490227825 */ /* 0x002fca00078e0204 */
[----:B----4-:R1:W-:Y:S02]  /*747e0*/  @P6 STG.E desc[UR6][R34.64], R142 ;  /* 0x0000008e22006986 */ /* 0x0103e4000c101906 */
[----:B-1----:R-:W-:-:S05]  /*747f0*/  IMAD.WIDE R34, R144, 0x4, R6 ;  /* 0x0000000490227825 */ /* 0x002fca00078e0206 */
[----:B------:R1:W-:Y:S04]  /*74800*/  @P0 STG.E desc[UR6][R34.64], R140 ;  /* 0x0000008c22000986 */ /* 0x0003e8000c101906 */
[----:B-1----:R-:W2:Y:S04]  /*74810*/  LDL.LU R140, [R1+0x1548] ;  /* 0x00154800018c7983 */ /* 0x002ea80000300800 */
[----:B------:R-:W3:Y:S04]  /*74820*/  LDL.LU R147, [R1+0x1148] ;  /* 0x0011480001937983 */ /* 0x000ee80000300800 */
[----:B------:R-:W4:Y:S04]  /*74830*/  LDL.LU R145, [R1+0xd48] ;  /* 0x000d480001917983 */ /* 0x000f280000300800 */
[----:B------:R-:W4:Y:S04]  /*74840*/  LDL.LU R146, [R1+0x958] ;  /* 0x0009580001927983 */ /* 0x000f280000300800 */
[----:B------:R-:W3:Y:S04]  /*74850*/  LDL.LU R143, [R1+0x2314] ;  /* 0x00231400018f7983 */ /* 0x000ee80000300800 */
[----:B------:R-:W4:Y:S01]  /*74860*/  LDL.LU R141, [R1+0x558] ;  /* 0x00055800018d7983 */ /* 0x000f220000300800 */
[----:B------:R-:W-:-:S03]  /*74870*/  LOP3.LUT P4, RZ, R23, 0x40000, RZ, 0xc0, !PT ;  /* 0x0004000017ff7812 */ /* 0x000fc6000788c0ff */
[----:B------:R-:W4:Y:S01]  /*74880*/  LDL.LU R142, [R1+0x1e9c] ;  /* 0x001e9c00018e7983 */ /* 0x000f220000300800 */
[----:B------:R-:W-:-:S03]  /*74890*/  IMAD.WIDE R34, R144, 0x4, R8 ;  /* 0x0000000490227825 */ /* 0x000fc600078e0208 */
[----:B------:R-:W4:Y:S04]  /*748a0*/  LDL.LU R150, [R1+0x231c] ;  /* 0x00231c0001967983 */ /* 0x000f280000300800 */
[----:B------:R-:W4:Y:S01]  /*748b0*/  LDL.LU R144, [R1+0x2320] ;  /* 0x0023200001907983 */ /* 0x000f220000300800 */
        /* <DEDUP_REMOVED lines=16> */
[----:B------:R-:W-:Y:S01]  /*749c0*/  LOP3.LUT P1, RZ, R23, 0x2000000, RZ, 0xc0, !PT ;  /* 0x0200000017ff7812 */ /* 0x000fe2000782c0ff */
[----:B--2---:R1:W-:Y:S04]  /*749d0*/  @P4 STG.E desc[UR6][R34.64], R140 ;  /* 0x0000008c22004986 */ /* 0x0043e8000c101906 */
[----:B-1----:R-:W2:Y:S04]  /*749e0*/  LDL.LU R140, [R1+0x1d4c] ;  /* 0x001d4c00018c7983 */ /* 0x002ea80000300800 */
[----:B------:R-:W2:Y:S04]  /*749f0*/  LDL.LU R77, [R1+0x194c] ;  /* 0x00194c00014d7983 */ /* 0x000ea80000300800 */
[----:B------:R-:W2:Y:S04]  /*74a00*/  LDL.LU R79, [R1+0x154c] ;  /* 0x00154c00014f7983 */ /* 0x000ea80000300800 */
[----:B------:R-:W2:Y:S04]  /*74a10*/  LDL.LU R152, [R1+0x114c] ;  /* 0x00114c0001987983 */ /* 0x000ea80000300800 */
[----:B------:R-:W2:Y:S04]  /*74a20*/  LDL.LU R151, [R1+0xd4c] ;  /* 0x000d4c0001977983 */ /* 0x000ea80000300800 */
[----:B------:R-:W2:Y:S01]  /*74a30*/  LDL.LU R149, [R1+0x95c] ;  /* 0x00095c0001957983 */ /* 0x000ea20000300800 */
[----:B------:R-:W-:-:S02]  /*74a40*/  LOP3.LUT R17, R17, 0xffffefff, RZ, 0xc0, !PT ;  /* 0xffffefff11117812 */ /* 0x000fc400078ec0ff */
[----:B------:R-:W-:Y:S01]  /*74a50*/  LOP3.LUT P6, RZ, R23, 0x100000, RZ, 0xc0, !PT ;  /* 0x0010000017ff7812 */ /* 0x000fe200078cc0ff */
[----:B---3--:R-:W-:Y:S01]  /*74a60*/  IMAD.WIDE R34, R143, 0x4, R2 ;  /* 0x000000048f227825 */ /* 0x008fe200078e0202 */
[----:B------:R-:W3:Y:S01]  /*74a70*/  LDL.LU R148, [R1+0x55c] ;  /* 0x00055c0001947983 */ /* 0x000ee20000300800 */
[----:B------:R-:W-:Y:S02]  /*74a80*/  @P1 LOP3.LUT R17, R17, 0x1000, RZ, 0xfc, !PT ;  /* 0x0000100011111812 */ /* 0x000fe400078efcff */
[----:B------:R-:W-:Y:S01]  /*74a90*/  LOP3.LUT P1, RZ, R23, 0x1000000, RZ, 0xc0, !PT ;  /* 0x0100000017ff7812 */ /* 0x000fe2000782c0ff */
[----:B------:R1:W-:Y:S01]  /*74aa0*/  @P5 STG.E desc[UR6][R34.64], R147 ;  /* 0x0000009322005986 */ /* 0x0003e2000c101906 */
[----:B------:R-:W-:Y:S01]  /*74ab0*/  LOP3.LUT R17, R17, 0xffffdfff, RZ, 0xc0, !PT ;  /* 0xffffdfff11117812 */ /* 0x000fe200078ec0ff */
[----:B-1----:R-:W-:Y:S02]  /*74ac0*/  IMAD.WIDE R34, R143, 0x4, R4 ;  /* 0x000000048f227825 */ /* 0x002fe400078e0204 */
[----:B------:R-:W3:Y:S08]  /*74ad0*/  LDL.LU R147, [R1+0x1d50] ;  /* 0x001d500001937983 */ /* 0x000ef00000300800 */
[----:B------:R-:W-:-:S02]  /*74ae0*/  @P1 LOP3.LUT R17, R17, 0x2000, RZ, 0xfc, !PT ;  /* 0x0000200011111812 */ /* 0x000fc400078efcff */
[C---:B------:R-:W-:Y:S01]  /*74af0*/  LOP3.LUT P1, RZ, R23.reuse, 0x800000, RZ, 0xc0, !PT ;  /* 0x0080000017ff7812 */ /* 0x040fe2000782c0ff */
[----:B----4-:R1:W-:Y:S01]  /*74b00*/  @P6 STG.E desc[UR6][R34.64], R145 ;  /* 0x0000009122006986 */ /* 0x0103e2000c101906 */
[----:B------:R-:W-:Y:S02]  /*74b10*/  LOP3.LUT P0, RZ, R23, 0x200000, RZ, 0xc0, !PT ;  /* 0x0020000017ff7812 */ /* 0x000fe4000780c0ff */
[----:B------:R-:W-:Y:S01]  /*74b20*/  LOP3.LUT R17, R17, 0xffffbfff, RZ, 0xc0, !PT ;  /* 0xffffbfff11117812 */ /* 0x000fe200078ec0ff */
[----:B-1----:R-:W4:Y:S08]  /*74b30*/  LDL.LU R145, [R1+0x1950] ;  /* 0x0019500001917983 */ /* 0x002f300000300800 */
[----:B------:R-:W-:-:S02]  /*74b40*/  @P1 LOP3.LUT R17, R17, 0x4000, RZ, 0xfc, !PT ;  /* 0x0000400011111812 */ /* 0x000fc400078efcff */
[----:B------:R-:W-:Y:S01]  /*74b50*/  LOP3.LUT P1, RZ, R23, 0x400000, RZ, 0xc0, !PT ;  /* 0x0040000017ff7812 */ /* 0x000fe2000782c0ff */
[----:B------:R-:W-:-:S05]  /*74b60*/  IMAD.WIDE R34, R143, 0x4, R6 ;  /* 0x000000048f227825 */ /* 0x000fca00078e0206 */
[----:B------:R1:W-:Y:S02]  /*74b70*/  @P0 STG.E desc[UR6][R34.64], R146 ;  /* 0x0000009222000986 */ /* 0x0003e4000c101906 */
[----:B-1----:R-:W-:Y:S02]  /*74b80*/  IMAD.WIDE R34, R143, 0x4, R8 ;  /* 0x000000048f227825 */ /* 0x002fe400078e0208 */
[----:B------:R-:W4:Y:S04]  /*74b90*/  LDL.LU R146, [R1+0x1550] ;  /* 0x0015500001927983 */ /* 0x000f280000300800 */
[----:B------:R-:W4:Y:S04]  /*74ba0*/  LDL.LU R143, [R1+0x1150] ;  /* 0x00115000018f7983 */ /* 0x000f280000300800 */
[----:B------:R1:W-:Y:S01]  /*74bb0*/  @P1 STG.E desc[UR6][R34.64], R141 ;  /* 0x0000008d22001986 */ /* 0x0003e2000c101906 */
[----:B------:R-:W-:Y:S01]  /*74bc0*/  LOP3.LUT P1, RZ, R17, 0x4000, RZ, 0xc0, !PT ;  /* 0x0000400011ff7812 */ /* 0x000fe2000782c0ff */
[----:B-1----:R-:W-:-:S12]  /*74bd0*/  IMAD.WIDE R34, R78, 0x4, R2 ;  /* 0x000000044e227825 */ /* 0x002fd800078e0202 */
[----:B------:R1:W-:Y:S01]  /*74be0*/  @P1 STG.E desc[UR6][R34.64], R142 ;  /* 0x0000008e22001986 */ /* 0x0003e2000c101906 */
[----:B------:R-:W-:-:S03]  /*74bf0*/  LOP3.LUT P1, RZ, R17, 0x2000, RZ, 0xc0, !PT ;  /* 0x0000200011ff7812 */ /* 0x000fc6000782c0ff */
[----:B-1----:R-:W4:Y:S04]  /*74c00*/  LDL.LU R142, [R1+0xd50] ;  /* 0x000d5000018e7983 */ /* 0x002f280000300800 */
[----:B------:R-:W4:Y:S01]  /*74c10*/  LDL.LU R141, [R1+0x2324] ;  /* 0x00232400018d7983 */ /* 0x000f220000300800 */
[----:B------:R-:W-:-:S05]  /*74c20*/  IMAD.WIDE R34, R78, 0x4, R4 ;  /* 0x000000044e227825 */ /* 0x000fca00078e0204 */
        /* <DEDUP_REMOVED lines=9> */
[----:B-1----:R-:W-:Y:S01]  /*74cc0*/  IMAD.WIDE R34, R150, 0x4, R2 ;  /* 0x0000000496227825 */ /* 0x002fe200078e0202 */
[----:B------:R-:W-:Y:S02]  /*74cd0*/  LOP3.LUT P2, RZ, R23, 0x80000000, RZ, 0xc0, !PT ;  /* 0x8000000017ff7812 */ /* 0x000fe4000784c0ff */
[----:B------:R-:W-:Y:S01]  /*74ce0*/  LOP3.LUT P3, RZ, R24, 0x1, RZ, 0xc0, !PT ;  /* 0x0000000118ff7812 */ /* 0x000fe2000786c0ff */
[----:B------:R-:W2:Y:S08]  /*74cf0*/  LDL.LU R79, [R1+0x232c] ;  /* 0x00232c00014f7983 */ /* 0x000eb00000300800 */
        /* <DEDUP_REMOVED lines=9> */
[----:B---3--:R1:W-:Y:S02]  /*74d90*/  @P1 STG.E desc[UR6][R34.64], R148 ;  /* 0x0000009422001986 */ /* 0x0083e4000c101906 */
[----:B-1----:R-:W-:-:S05]  /*74da0*/  IMAD.WIDE R34, R144, 0x4, R2 ;  /* 0x0000000490227825 */ /* 0x002fca00078e0202 */
[----:B------:R1:W-:Y:S02]  /*74db0*/  @P2 STG.E desc[UR6][R34.64], R147 ;  /* 0x0000009322002986 */ /* 0x0003e4000c101906 */
[----:B-1----:R-:W-:-:S05]  /*74dc0*/  IMAD.WIDE R34, R144, 0x4, R4 ;  /* 0x0000000490227825 */ /* 0x002fca00078e0204 */
[----:B----4-:R1:W-:Y:S04]  /*74dd0*/  @P3 STG.E desc[UR6][R34.64], R145 ;  /* 0x0000009122003986 */ /* 0x0103e8000c101906 */
[----:B-1----:R-:W3:Y:S01]  /*74de0*/  LDL.LU R145, [R1+0x560] ;  /* 0x0005600001917983 */ /* 0x002ee20000300800 */
[C---:B------:R-:W-:Y:S02]  /*74df0*/  LOP3.LUT P4, RZ, R24.reuse, 0x2, RZ, 0xc0, !PT ;  /* 0x0000000218ff7812 */ /* 0x040fe4000788c0ff */
[----:B------:R-:W-:Y:S01]  /*74e00*/  LOP3.LUT P5, RZ, R24, 0x4, RZ, 0xc0, !PT ;  /* 0x0000000418ff7812 */ /* 0x000fe200078ac0ff */
[----:B------:R-:W-:Y:S01]  /*74e10*/  IMAD.WIDE R34, R144, 0x4, R6 ;  /* 0x0000000490227825 */ /* 0x000fe200078e0206 */
[C---:B------:R-:W-:Y:S02]  /*74e20*/  LOP3.LUT P6, RZ, R24.reuse, 0x8, RZ, 0xc0, !PT ;  /* 0x0000000818ff7812 */ /* 0x040fe400078cc0ff */
[----:B------:R-:W-:-:S07]  /*74e30*/  LOP3.LUT P0, RZ, R24, 0x10, RZ, 0xc0, !PT ;  /* 0x0000001018ff7812 */ /* 0x000fce000780c0ff */
[----:B------:R1:W-:Y:S02]  /*74e40*/  @P4 STG.E desc[UR6][R34.64], R146 ;  /* 0x0000009222004986 */ /* 0x0003e4000c101906 */
[----:B-1----:R-:W-:Y:S02]  /*74e50*/  IMAD.WIDE R34, R144, 0x4, R8 ;  /* 0x0000000490227825 */ /* 0x002fe400078e0208 */
[----:B------:R-:W4:Y:S04]  /*74e60*/  LDL.LU R146, [R1+0x160] ;  /* 0x0001600001927983 */ /* 0x000f280000300800 */
[----:B------:R-:W4:Y:S04]  /*74e70*/  LDL.LU R144, [R1+0x1d54] ;  /* 0x001d540001907983 */ /* 0x000f280000300800 */
[----:B------:R1:W-:Y:S02]  /*74e80*/  @P5 STG.E desc[UR6][R34.64], R143 ;  /* 0x0000008f22005986 */ /* 0x0003e4000c101906 */
[----:B-1----:R-:W-:-:S02]  /*74e90*/  IMAD.WIDE R34, R141, 0x4, R2 ;  /* 0x000000048d227825 */ /* 0x002fc400078e0202 */
[----:B------:R-:W4:Y:S04]  /*74ea0*/  LDL.LU R143, [R1+0x1954] ;  /* 0x00195400018f7983 */ /* 0x000f280000300800 */
[----:B------:R1:W-:Y:S02]  /*74eb0*/  @P6 STG.E desc[UR6][R34.64], R142 ;  /* 0x0000008e22006986 */ /* 0x0003e4000c101906 */
[----:B-1----:R-:W-:Y:S02]  /*74ec0*/  IMAD.WIDE R34, R141, 0x4, R4 ;  /* 0x000000048d227825 */ /* 0x002fe400078e0204 */
[----:B------:R-:W4:Y:S04]  /*74ed0*/  LDL.LU R142, [R1+0x1554] ;  /* 0x00155400018e7983 */ /* 0x000f280000300800 */
[----:B--2---:R1:W-:Y:S04]  /*74ee0*/  @P0 STG.E desc[UR6][R34.64], R140 ;  /* 0x0000008c22000986 */ /* 0x0043e8000c101906 */
[----:B-1----:R-:W2:Y:S04]  /*74ef0*/  LDL.LU R140, [R1+0x2328] ;  /* 0x00232800018c7983 */ /* 0x002ea80000300800 */
[----:B------:R-:W2:Y:S01]  /*74f00*/  LDL.LU R244, [R1+0x1154] ;  /* 0x0011540001f47983 */ /* 0x000ea20000300800 */
[----:B------:R-:W-:-:S02]  /*74f10*/  LOP3.LUT P1, RZ, R24, 0x20000, RZ, 0xc0, !PT ;  /* 0x0002000018ff7812 */ /* 0x000fc4000782c0ff */
[----:B------:R-:W-:Y:S01]  /*74f20*/  LOP3.LUT R18, R18, 0x7fffffff, RZ, 0xc0, !PT ;  /* 0x7fffffff12127812 */ /* 0x000fe200078ec0ff */
[----:B------:R-:W2:Y:S01]  /*74f30*/  LDL.LU R248, [R1+0xd54] ;  /* 0x000d540001f87983 */ /* 0x000ea20000300800 */
[----:B------:R-:W-:-:S03]  /*74f40*/  LOP3.LUT R17, R17, 0xfffffffe, RZ, 0xc0, !PT ;  /* 0xfffffffe11117812 */ /* 0x000fc600078ec0ff */
[----:B------:R-:W2:Y:S01]  /*74f50*/  LDL.LU R77, [R1+0x964] ;  /* 0x00096400014d7983 */ /* 0x000ea20000300800 */
[----:B------:R-:W-:-:S03]  /*74f60*/  LOP3.LUT P4, RZ, R24, 0x20, RZ, 0xc0, !PT ;  /* 0x0000002018ff7812 */ /* 0x000fc6000788c0ff */
[----:B------:R-:W2:Y:S01]  /*74f70*/  LDL.LU R78, [R1+0x564] ;  /* 0x00056400014e7983 */ /* 0x000ea20000300800 */
[----:B------:R-:W-:-:S03]  /*74f80*/  IMAD.WIDE R34, R141, 0x4, R6 ;  /* 0x000000048d227825 */ /* 0x000fc600078e0206 */
[----:B------:R-:W2:Y:S04]  /*74f90*/  LDL.LU R151, [R1+0x1d58] ;  /* 0x001d580001977983 */ /* 0x000ea80000300800 */
[----:B------:R-:W2:Y:S04]  /*74fa0*/  LDL.LU R149, [R1+0x1958] ;  /* 0x0019580001957983 */ /* 0x000ea80000300800 */
[----:B------:R-:W2:Y:S04]  /*74fb0*/  LDL.LU R150, [R1+0x1558] ;  /* 0x0015580001967983 */ /* 0x000ea80000300800 */
[----:B------:R-:W2:Y:S04]  /*74fc0*/  LDL.LU R148, [R1+0x2330] ;  /* 0x0023300001947983 */ /* 0x000ea80000300800 */
[----:B------:R-:W2:Y:S01]  /*74fd0*/  LDL.LU R147, [R1+0x1158] ;  /* 0x0011580001937983 */ /* 0x000ea20000300800 */
        /* <DEDUP_REMOVED lines=17> */
[----:B------:R-:W-:Y:S01]  /*750f0*/  LOP3.LUT R17, R17, 0xffffffdf, RZ, 0xc0, !PT ;  /* 0xffffffdf11117812 */ /* 0x000fe200078ec0ff */
[----:B---3--:R1:W-:Y:S02]  /*75100*/  @P4 STG.E desc[UR6][R34.64], R145 ;  /* 0x0000009122004986 */ /* 0x0083e4000c101906 */
[----:B-1----:R-:W-:Y:S02]  /*75110*/  IMAD.WIDE R34, R141, 0x4, R8 ;  /* 0x000000048d227825 */ /* 0x002fe400078e0208 */
[----:B------:R-:W3:Y:S04]  /*75120*/  LDL.LU R141, [R1+0x2334] ;  /* 0x00233400018d7983 */ /* 0x000ee80000300800 */
[----:B------:R-:W3:Y:S01]  /*75130*/  LDL.LU R152, [R1+0x164] ;  /* 0x0001640001987983 */ /* 0x000ee20000300800 */
[----:B------:R-:W-:-:S02]  /*75140*/  @P1 LOP3.LUT R17, R17, 0x20, RZ, 0xfc, !PT ;  /* 0x0000002011111812 */ /* 0x000fc400078efcff */
[C---:B------:R-:W-:Y:S02]  /*75150*/  LOP3.LUT P1, RZ, R24.reuse, 0x400, RZ, 0xc0, !PT ;  /* 0x0000040018ff7812 */ /* 0x040fe4000782c0ff */
[C---:B------:R-:W-:Y:S02]  /*75160*/  LOP3.LUT P6, RZ, R24.reuse, 0x80, RZ, 0xc0, !PT ;  /* 0x0000008018ff7812 */ /* 0x040fe400078cc0ff */
[----:B------:R-:W-:Y:S02]  /*75170*/  LOP3.LUT P0, RZ, R24, 0x100, RZ, 0xc0, !PT ;  /* 0x0000010018ff7812 */ /* 0x000fe4000780c0ff */
[----:B------:R-:W-:Y:S01]  /*75180*/  LOP3.LUT R17, R17, 0xffffffbf, RZ, 0xc0, !PT ;  /* 0xffffffbf11117812 */ /* 0x000fe200078ec0ff */
[----:B------:R-:W3:Y:S04]  /*75190*/  LDL.LU R145, [R1+0xd58] ;  /* 0x000d580001917983 */ /* 0x000ee80000300800 */
[----:B----4-:R2:W-:Y:S02]  /*751a0*/  @P5 STG.E desc[UR6][R34.64], R146 ;  /* 0x0000009222005986 */ /* 0x0105e4000c101906 */
[----:B------:R-:W-:-:S02]  /*751b0*/  @P1 LOP3.LUT R17, R17, 0x40, RZ, 0xfc, !PT ;  /* 0x0000004011111812 */ /* 0x000fc400078efcff */
[----:B------:R-:W-:Y:S01]  /*751c0*/  LOP3.LUT P1, RZ, R24, 0x200, RZ, 0xc0, !PT ;  /* 0x0000020018ff7812 */ /* 0x000fe2000782c0ff */
[----:B--2---:R-:W-:-:S05]  /*751d0*/  IMAD.WIDE R34, R140, 0x4, R2 ;  /* 0x000000048c227825 */ /* 0x004fca00078e0202 */
[----:B------:R1:W-:Y:S02]  /*751e0*/  @P6 STG.E desc[UR6][R34.64], R144 ;  /* 0x0000009022006986 */ /* 0x0003e4000c101906 */
        /* <DEDUP_REMOVED lines=26> */
[----:B------:R-:W-:Y:S01]  /*75390*/  @P1 STG.E desc[UR6][R34.64], R151 ;  /* 0x0000009722001986 */ /* 0x000fe2000c101906 */
[----:B------:R-:W-:Y:S01]  /*753a0*/  LOP3.LUT P1, RZ, R17, 0x1, RZ, 0xc0, !PT ;  /* 0x0000000111ff7812 */ /* 0x000fe2000782c0ff */
[----:B------:R-:W-:Y:S01]  /*753b0*/  IMAD.WIDE R16, R148, 0x4, R4 ;  /* 0x0000000494107825 */ /* 0x000fe200078e0204 */
[----:B------:R-:W-:-:S11]  /*753c0*/  LOP3.LUT P2, RZ, R24, 0x40000, RZ, 0xc0, !PT ;  /* 0x0004000018ff7812 */ /* 0x000fd6000784c0ff */
[----:B------:R1:W-:Y:S01]  /*753d0*/  @P1 STG.E desc[UR6][R16.64], R149 ;  /* 0x0000009510001986 */ /* 0x0003e2000c101906 */
[----:B------:R-:W-:Y:S02]  /*753e0*/  LOP3.LUT P1, RZ, R18, 0x80000000, RZ, 0xc0, !PT ;  /* 0x8000000012ff7812 */ /* 0x000fe4000782c0ff */
[----:B------:R-:W-:Y:S01]  /*753f0*/  LOP3.LUT P3, RZ, R24, 0x80000, RZ, 0xc0, !PT ;  /* 0x0008000018ff7812 */ /* 0x000fe2000786c0ff */
[----:B-1----:R-:W-:-:S10]  /*75400*/  IMAD.WIDE R16, R148, 0x4, R6 ;  /* 0x0000000494107825 */ /* 0x002fd400078e0206 */
        /* <DEDUP_REMOVED lines=9> */
[----:B-1----:R-:W-:-:S05]  /*754a0*/  IMAD.WIDE R16, R141, 0x4, R4 ;  /* 0x000000048d107825 */ /* 0x002fca00078e0204 */
[----:B--2---:R1:W-:Y:S02]  /*754b0*/  @P4 STG.E desc[UR6][R16.64], R144 ;  /* 0x0000009010004986 */ /* 0x0043e4000c101906 */
[----:B-1----:R-:W-:-:S05]  /*754c0*/  IMAD.WIDE R16, R141, 0x4, R6 ;  /* 0x000000048d107825 */ /* 0x002fca00078e0206 */
[----:B----4-:R1:W-:Y:S02]  /*754d0*/  @P5 STG.E desc[UR6][R16.64], R143 ;  /* 0x0000008f10005986 */ /* 0x0103e4000c101906 */
[----:B-1----:R-:W-:-:S05]  /*754e0*/  IMAD.WIDE R16, R141, 0x4, R8 ;  /* 0x000000048d107825 */ /* 0x002fca00078e0208 */
[----:B------:R1:W-:Y:S02]  /*754f0*/  @P6 STG.E desc[UR6][R16.64], R142 ;  /* 0x0000008e10006986 */ /* 0x0003e4000c101906 */
        /* <DEDUP_REMOVED lines=30> */
[----:B------:R-:W2:Y:S04]  /*756e0*/  LDL.LU R78, [R1+0x1d60] ;  /* 0x001d6000014e7983 */ /* 0x000ea80000300800 */
[----:B------:R-:W2:Y:S04]  /*756f0*/  LDL.LU R79, [R1+0x1960] ;  /* 0x00196000014f7983 */ /* 0x000ea80000300800 */
[----:B------:R-:W2:Y:S01]  /*75700*/  LDL.LU R152, [R1+0x1560] ;  /* 0x0015600001987983 */ /* 0x000ea20000300800 */
[----:B------:R-:W-:-:S02]  /*75710*/  LOP3.LUT R18, R18, 0xefffffff, RZ, 0xc0, !PT ;  /* 0xefffffff12127812 */ /* 0x000fc400078ec0ff */
[----:B------:R-:W-:Y:S01]  /*75720*/  LOP3.LUT P5, RZ, R24, 0x2000000, RZ, 0xc0, !PT ;  /* 0x0200000018ff7812 */ /* 0x000fe200078ac0ff */
[----:B------:R-:W2:Y:S01]  /*75730*/  LDL.LU R149, [R1+0x1160] ;  /* 0x0011600001957983 */ /* 0x000ea20000300800 */
[----:B------:R-:W-:Y:S02]  /*75740*/  @P1 LOP3.LUT R18, R18, 0x10000000, RZ, 0xfc, !PT ;  /* 0x1000000012121812 */ /* 0x000fe400078efcff */
[----:B------:R-:W-:Y:S01]  /*75750*/  LOP3.LUT P1, RZ, R24, 0x40000000, RZ, 0xc0, !PT ;  /* 0x4000000018ff7812 */ /* 0x000fe2000782c0ff */
[----:B------:R-:W-:Y:S01]  /*75760*/  IMAD.WIDE R16, R146, 0x4, R6 ;  /* 0x0000000492107825 */ /* 0x000fe200078e0206 */
[----:B------:R-:W-:Y:S02]  /*75770*/  LOP3.LUT R18, R18, 0xdfffffff, RZ, 0xc0, !PT ;  /* 0xdfffffff12127812 */ /* 0x000fe400078ec0ff */
[----:B------:R-:W-:-:S05]  /*75780*/  LOP3.LUT P6, RZ, R24, 0x4000000, RZ, 0xc0, !PT ;  /* 0x0400000018ff7812 */ /* 0x000fca00078cc0ff */
[----:B---3--:R1:W-:Y:S04]  /*75790*/  @P5 STG.E desc[UR6][R16.64], R145 ;  /* 0x0000009110005986 */ /* 0x0083e8000c101906 */
[----:B------:R-:W-:Y:S02]  /*757a0*/  @P1 LOP3.LUT R18, R18, 0x20000000, RZ, 0xfc, !PT ;  /* 0x2000000012121812 */ /* 0x000fe400078efcff */
[C---:B------:R-:W-:Y:S01]  /*757b0*/  LOP3.LUT P1, RZ, R24.reuse, 0x20000000, RZ, 0xc0, !PT ;  /* 0x2000000018ff7812 */ /* 0x040fe2000782c0ff */
[----:B-1----:R-:W3:Y:S04]  /*757c0*/  LDL.LU R145, [R1+0x2344] ;  /* 0x0023440001917983 */ /* 0x002ee80000300800 */
[----:B------:R-:W3:Y:S01]  /*757d0*/  LDL.LU R150, [R1+0xd60] ;  /* 0x000d600001967983 */ /* 0x000ee20000300800 */
[----:B------:R-:W-:-:S02]  /*757e0*/  LOP3.LUT P0, RZ, R24, 0x8000000, RZ, 0xc0, !PT ;  /* 0x0800000018ff7812 */ /* 0x000fc4000780c0ff */
[----:B------:R-:W-:Y:S01]  /*757f0*/  LOP3.LUT R18, R18, 0xbfffffff, RZ, 0xc0, !PT ;  /* 0xbfffffff12127812 */ /* 0x000fe200078ec0ff */
[----:B------:R-:W-:Y:S01]  /*75800*/  IMAD.WIDE R16, R146, 0x4, R8 ;  /* 0x0000000492107825 */ /* 0x000fe200078e0208 */
[----:B------:R-:W3:Y:S03]  /*75810*/  LDL.LU R148, [R1+0x970] ;  /* 0x0009700001947983 */ /* 0x000ee60000300800 */
[----:B------:R-:W-:Y:S02]  /*75820*/  @P1 LOP3.LUT R18, R18, 0x40000000, RZ, 0xfc, !PT ;  /* 0x4000000012121812 */ /* 0x000fe400078efcff */
[----:B------:R-:W-:Y:S01]  /*75830*/  LOP3.LUT P1, RZ, R24, 0x10000000, RZ, 0xc0, !PT ;  /* 0x1000000018ff7812 */ /* 0x000fe2000782c0ff */
[----:B----4-:R1:W-:Y:S02]  /*75840*/  @P6 STG.E desc[UR6][R16.64], R144 ;  /* 0x0000009010006986 */ /* 0x0103e4000c101906 */
[----:B-1----:R-:W-:-:S05]  /*75850*/  IMAD.WIDE R16, R77, 0x4, R2 ;  /* 0x000000044d107825 */ /* 0x002fca00078e0202 */
[----:B------:R1:W-:Y:S02]  /*75860*/  @P0 STG.E desc[UR6][R16.64], R142 ;  /* 0x0000008e10000986 */ /* 0x0003e4000c101906 */
[C---:B-1----:R-:W-:Y:S02]  /*75870*/  IMAD.WIDE R16, R77.reuse, 0x4, R4 ;  /* 0x000000044d107825 */ /* 0x042fe400078e0204 */
        /* <DEDUP_REMOVED lines=27> */
[----:B---3--:R-:W-:Y:S01]  /*75a30*/  IMAD.WIDE R16, R145, 0x4, R2 ;  /* 0x0000000491107825 */ /* 0x008fe200078e0202 */
        /* <DEDUP_REMOVED lines=67> */
[----:B------:R-:W-:-:S11]  /*75e70*/  LOP3.LUT R18, R18, 0xffbfffff, RZ, 0xc0, !PT ;  /* 0xffbfffff12127812 */ /* 0x000fd600078ec0ff */
[----:B------:R-:W-:Y:S02]  /*75e80*/  @P1 LOP3.LUT R18, R18, 0x400000, RZ, 0xfc, !PT ;  /* 0x0040000012121812 */ /* 0x000fe400078efcff */
[----:B------:R-:W-:Y:S01]  /*75e90*/  LOP3.LUT P1, RZ, R25, 0x8000, RZ, 0xc0, !PT ;  /* 0x0000800019ff7812 */ /* 0x000fe2000782c0ff */
        /* <DEDUP_REMOVED lines=11> */
[----:B------:R-:W3:Y:S04]  /*75f50*/  LDL.LU R146, [R1+0x235c] ;  /* 0x00235c0001927983 */ /* 0x000ee80000300800 */
[----:B------:R1:W-:Y:S02]  /*75f60*/  @P0 STG.E desc[UR6][R16.64], R245 ;  /* 0x000000f510000986 */ /* 0x0003e4000c101906 */
[----:B-1----:R-:W-:-:S05]  /*75f70*/  IMAD.WIDE R16, R77, 0x4, R2 ;  /* 0x000000044d107825 */ /* 0x002fca00078e0202 */
        /* <DEDUP_REMOVED lines=26> */
[----:B------:R1:W-:Y:S02]  /*76120*/  @P1 STG.E desc[UR6][R16.64], R148 ;  /* 0x0000009410001986 */ /* 0x0003e4000c101906 */
[----:B-1----:R-:W-:-:S05]  /*76130*/  IMAD.WIDE R16, R144, 0x4, R4 ;  /* 0x0000000490107825 */ /* 0x002fca00078e0204 */
[----:B------:R1:W-:Y:S02]  /*76140*/  @P2 STG.E desc[UR6][R16.64], R147 ;  /* 0x0000009310002986 */ /* 0x0003e4000c101906 */
[----:B-1----:R-:W-:-:S05]  /*76150*/  IMAD.WIDE R16, R144, 0x4, R6 ;  /* 0x0000000490107825 */ /* 0x002fca00078e0206 */
[----:B------:R1:W-:Y:S02]  /*76160*/  @P3 STG.E desc[UR6][R16.64], R145 ;  /* 0x0000009110003986 */ /* 0x0003e4000c101906 */
[----:B-1----:R-:W-:Y:S02]  /*76170*/  IMAD.WIDE R16, R144, 0x4, R8 ;  /* 0x0000000490107825 */ /* 0x002fe400078e0208 */
[----:B------:R-:W4:Y:S01]  /*76180*/  LDL.LU R144, [R1+0x17c] ;  /* 0x00017c0001907983 */ /* 0x000f220000300800 */
[C---:B------:R-:W-:Y:S02]  /*76190*/  LOP3.LUT P4, RZ, R25.reuse, 0x4000000, RZ, 0xc0, !PT ;  /* 0x0400000019ff7812 */ /* 0x040fe4000788c0ff */
[C---:B------:R-:W-:Y:S02]  /*761a0*/  LOP3.LUT P5, RZ, R25.reuse, 0x8000000, RZ, 0xc0, !PT ;  /* 0x0800000019ff7812 */ /* 0x040fe400078ac0ff */
[C---:B------:R-:W-:Y:S02]  /*761b0*/  LOP3.LUT P6, RZ, R25.reuse, 0x10000000, RZ, 0xc0, !PT ;  /* 0x1000000019ff7812 */ /* 0x040fe400078cc0ff */
[----:B------:R-:W-:-:S07]  /*761c0*/  LOP3.LUT P0, RZ, R25, 0x20000000, RZ, 0xc0, !PT ;  /* 0x2000000019ff7812 */ /* 0x000fce000780c0ff */
[----:B--2---:R1:W-:Y:S04]  /*761d0*/  @P4 STG.E desc[UR6][R16.64], R143 ;  /* 0x0000008f10004986 */ /* 0x0043e8000c101906 */
[----:B-1----:R-:W2:Y:S01]  /*761e0*/  LDL.LU R143, [R1+0x1ea0] ;  /* 0x001ea000018f7983 */ /* 0x002ea20000300800 */
[----:B---3--:R-:W-:-:S05]  /*761f0*/  IMAD.WIDE R16, R146, 0x4, R2 ;  /* 0x0000000492107825 */ /* 0x008fca00078e0202 */
[----:B------:R1:W-:Y:S02]  /*76200*/  @P5 STG.E desc[UR6][R16.64], R141 ;  /* 0x0000008d10005986 */ /* 0x0003e4000c101906 */
[C---:B-1----:R-:W-:Y:S02]  /*76210*/  IMAD.WIDE R16, R146.reuse, 0x4, R4 ;  /* 0x0000000492107825 */ /* 0x042fe400078e0204 */
[----:B------:R-:W3:Y:S04]  /*76220*/  LDL.LU R141, [R1+0x1d70] ;  /* 0x001d7000018d7983 */ /* 0x000ee80000300800 */
[----:B----4-:R1:W-:Y:S02]  /*76230*/  @P6 STG.E desc[UR6][R16.64], R142 ;  /* 0x0000008e10006986 */ /* 0x0103e4000c101906 */
[----:B-1----:R-:W-:-:S02]  /*76240*/  IMAD.WIDE R16, R146, 0x4, R6 ;  /* 0x0000000492107825 */ /* 0x002fc400078e0206 */
[----:B------:R-:W4:Y:S04]  /*76250*/  LDL.LU R142, [R1+0x1970] ;  /* 0x00197000018e7983 */ /* 0x000f280000300800 */
[----:B------:R1:W-:Y:S04]  /*76260*/  @P0 STG.E desc[UR6][R16.64], R140 ;  /* 0x0000008c10000986 */ /* 0x0003e8000c101906 */
[----:B-1----:R-:W2:Y:S04]  /*76270*/  LDL.LU R140, [R1+0x2360] ;  /* 0x00236000018c7983 */ /* 0x002ea80000300800 */
[----:B------:R-:W4:Y:S04]  /*76280*/  LDL.LU R78, [R1+0x2364] ;  /* 0x00236400014e7983 */ /* 0x000f280000300800 */
[----:B------:R-:W4:Y:S04]  /*76290*/  LDL.LU R249, [R1+0x1570] ;  /* 0x0015700001f97983 */ /* 0x000f280000300800 */
[----:B------:R-:W4:Y:S01]  /*762a0*/  LDL.LU R244, [R1+0x1170] ;  /* 0x0011700001f47983 */ /* 0x000f220000300800 */
[----:B------:R-:W-:-:S03]  /*762b0*/  LOP3.LUT P4, RZ, R25, 0x40000000, RZ, 0xc0, !PT ;  /* 0x4000000019ff7812 */ /* 0x000fc6000788c0ff */
[----:B------:R-:W4:Y:S01]  /*762c0*/  LDL.LU R248, [R1+0xd70] ;  /* 0x000d700001f87983 */ /* 0x000f220000300800 */
[----:B------:R-:W-:-:S03]  /*762d0*/  IMAD.WIDE R16, R146, 0x4, R8 ;  /* 0x0000000492107825 */ /* 0x000fc600078e0208 */
[----:B------:R-:W4:Y:S01]  /*762e0*/  LDL.LU R150, [R1+0x2368] ;  /* 0x0023680001967983 */ /* 0x000f220000300800 */
[----:B------:R-:W-:Y:S02]  /*762f0*/  LOP3.LUT P5, RZ, R25, 0x80000000, RZ, 0xc0, !PT ;  /* 0x8000000019ff7812 */ /* 0x000fe400078ac0ff */
[C---:B------:R-:W-:Y:S02]  /*76300*/  LOP3.LUT P6, RZ, R26.reuse, 0x1, RZ, 0xc0, !PT ;  /* 0x000000011aff7812 */ /* 0x040fe400078cc0ff */
[C---:B------:R-:W-:Y:S02]  /*76310*/  LOP3.LUT P0, RZ, R26.reuse, 0x2, RZ, 0xc0, !PT ;  /* 0x000000021aff7812 */ /* 0x040fe4000780c0ff */
[----:B------:R-:W-:Y:S01]  /*76320*/  LOP3.LUT P1, RZ, R26, 0x400, RZ, 0xc0, !PT ;  /* 0x000004001aff7812 */ /* 0x000fe2000782c0ff */
[----:B------:R1:W-:Y:S04]  /*76330*/  @P4 STG.E desc[UR6][R16.64], R144 ;  /* 0x0000009010004986 */ /* 0x0003e8000c101906 */
[----:B-1----:R-:W4:Y:S04]  /*76340*/  LDL.LU R144, [R1+0x236c] ;  /* 0x00236c0001907983 */ /* 0x002f280000300800 */
        /* <DEDUP_REMOVED lines=9> */
[----:B------:R-:W-:-:S04]  /*763e0*/  LOP3.LUT R18, R18, 0xffffff7f, RZ, 0xc0, !PT ;  /* 0xffffff7f12127812 */ /* 0x000fc800078ec0ff */
[----:B------:R-:W-:Y:S02]  /*763f0*/  @P1 LOP3.LUT R18, R18, 0x80, RZ, 0xfc, !PT ;  /* 0x0000008012121812 */ /* 0x000fe400078efcff */
[----:B------:R-:W-:Y:S02]  /*76400*/  LOP3.LUT P1, RZ, R26, 0x200, RZ, 0xc0, !PT ;  /* 0x000002001aff7812 */ /* 0x000fe4000782c0ff */
[----:B------:R-:W-:-:S11]  /*76410*/  LOP3.LUT R18, R18, 0xfffffeff, RZ, 0xc0, !PT ;  /* 0xfffffeff12127812 */ /* 0x000fd600078ec0ff */
[----:B------:R-:W-:Y:S02]  /*76420*/  @P1 LOP3.LUT R18, R18, 0x100, RZ, 0xfc, !PT ;  /* 0x0000010012121812 */ /* 0x000fe400078efcff */
[----:B------:R-:W-:Y:S02]  /*76430*/  LOP3.LUT P1, RZ, R26, 0x100, RZ, 0xc0, !PT ;  /* 0x000001001aff7812 */ /* 0x000fe4000782c0ff */
[----:B------:R-:W-:Y:S01]  /*76440*/  LOP3.LUT R18, R18, 0xfffffdff, RZ, 0xc0, !PT ;  /* 0xfffffdff12127812 */ /* 0x000fe200078ec0ff */
[----:B--2---:R-:W-:-:S05]  /*76450*/  IMAD.WIDE R16, R140, 0x4, R2 ;  /* 0x000000048c107825 */ /* 0x004fca00078e0202 */
[----:B------:R1:W-:Y:S02]  /*76460*/  @P5 STG.E desc[UR6][R16.64], R143 ;  /* 0x0000008f10005986 */ /* 0x0003e4000c101906 */
[----:B-1----:R-:W-:-:S05]  /*76470*/  IMAD.WIDE R16, R140, 0x4, R4 ;  /* 0x000000048c107825 */ /* 0x002fca00078e0204 */
[----:B---3--:R1:W-:Y:S02]  /*76480*/  @P6 STG.E desc[UR6][R16.64], R141 ;  /* 0x0000008d10006986 */ /* 0x0083e4000c101906 */
[C---:B-1----:R-:W-:Y:S02]  /*76490*/  IMAD.WIDE R16, R140.reuse, 0x4, R6 ;  /* 0x000000048c107825 */ /* 0x042fe400078e0206 */
[----:B------:R-:W2:Y:S04]  /*764a0*/  LDL.LU R141, [R1+0x584] ;  /* 0x00058400018d7983 */ /* 0x000ea80000300800 */
[----:B----4-:R1:W-:Y:S02]  /*764b0*/  @P0 STG.E desc[UR6][R16.64], R142 ;  /* 0x0000008e10000986 */ /* 0x0103e4000c101906 */
[----:B-1----:R-:W-:-:S02]  /*764c0*/  IMAD.WIDE R16, R140, 0x4, R8 ;  /* 0x000000048c107825 */ /* 0x002fc400078e0208 */
[----:B------:R-:W3:Y:S04]  /*764d0*/  LDL.LU R142, [R1+0x1ea8] ;  /* 0x001ea800018e7983 */ /* 0x000ee80000300800 */
[----:B------:R-:W4:Y:S04]  /*764e0*/  LDL.LU R140, [R1+0x1d78] ;  /* 0x001d7800018c7983 */ /* 0x000f280000300800 */
[----:B------:R-:W3:Y:S01]  /*764f0*/  LDL.LU R143, [R1+0x2370] ;  /* 0x00237000018f7983 */ /* 0x000ee20000300800 */
        /* <DEDUP_REMOVED lines=60> */
[----:B----4-:R1:W-:Y:S04]  /*768c0*/  @P0 STG.E desc[UR6][R16.64], R140 ;  /* 0x0000008c10000986 */ /* 0x0103e8000c101906 */
[----:B-1----:R-:W2:Y:S04]  /*768d0*/  LDL.LU R140, [R1+0x1978] ;  /* 0x00197800018c7983 */ /* 0x002ea80000300800 */
[----:B------:R-:W3:Y:S04]  /*768e0*/  LDL.LU R152, [R1+0x1578] ;  /* 0x0015780001987983 */ /* 0x000ee80000300800 */
[----:B------:R-:W4:Y:S04]  /*768f0*/  LDL.LU R145, [R1+0x1178] ;  /* 0x0011780001917983 */ /* 0x000f280000300800 */
[----:B------:R-:W4:Y:S04]  /*76900*/  LDL.LU R146, [R1+0xd78] ;  /* 0x000d780001927983 */ /* 0x000f280000300800 */
[----:B------:R-:W4:Y:S04]  /*76910*/  LDL.LU R144, [R1+0x988] ;  /* 0x0009880001907983 */ /* 0x000f280000300800 */
[----:B------:R-:W4:Y:S01]  /*76920*/  LDL.LU R141, [R1+0x2374] ;  /* 0x00237400018d7983 */ /* 0x000f220000300800 */
[----:B------:R-:W-:-:S03]  /*76930*/  LOP3.LUT P4, RZ, R26, 0x20000, RZ, 0xc0, !PT ;  /* 0x000200001aff7812 */ /* 0x000fc6000788c0ff */
[----:B------:R-:W4:Y:S01]  /*76940*/  LDL.LU R142, [R1+0x588] ;  /* 0x00058800018e7983 */ /* 0x000f220000300800 */
[----:B------:R-:W-:Y:S01]  /*76950*/  IMAD.WIDE R16, R143, 0x4, R6 ;  /* 0x000000048f107825 */ /* 0x000fe200078e0206 */
[----:B------:R-:W-:Y:S02]  /*76960*/  LOP3.LUT P1, RZ, R26, 0x20000000, RZ, 0xc0, !PT ;  /* 0x200000001aff7812 */ /* 0x000fe4000782c0ff */
[----:B------:R-:W-:Y:S02]  /*76970*/  LOP3.LUT R19, R19, 0x7fffffff, RZ, 0xc0, !PT ;  /* 0x7fffffff13137812 */ /* 0x000fe400078ec0ff */
[----:B------:R-:W-:-:S09]  /*76980*/  LOP3.LUT R18, R18, 0xfffffffe, RZ, 0xc0, !PT ;  /* 0xfffffffe12127812 */ /* 0x000fd200078ec0ff */
[----:B------:R-:W-:Y:S02]  /*76990*/  @P1 LOP3.LUT R19, R19, 0x80000000, RZ, 0xfc, !PT ;  /* 0x8000000013131812 */ /* 0x000fe400078efcff */
        /* <DEDUP_REMOVED lines=10> */
[----:B------:R-:W-:-:S09]  /*76a40*/  LOP3.LUT R18, R18, 0xfffffff7, RZ, 0xc0, !PT ;  /* 0xfffffff712127812 */ /* 0x000fd200078ec0ff */
[----:B------:R-:W-:Y:S02]  /*76a50*/  @P1 LOP3.LUT R18, R18, 0x8, RZ, 0xfc, !PT ;  /* 0x0000000812121812 */ /* 0x000fe400078efcff */
[----:B------:R-:W-:Y:S01]  /*76a60*/  LOP3.LUT P1, RZ, R26, 0x1000000, RZ, 0xc0, !PT ;  /* 0x010000001aff7812 */ /* 0x000fe2000782c0ff */
[----:B--2---:R1:W-:Y:S04]  /*76a70*/  @P4 STG.E desc[UR6][R16.64], R140 ;  /* 0x0000008c10004986 */ /* 0x0043e8000c101906 */
[----:B-1----:R-:W2:Y:S04]  /*76a80*/  LDL.LU R140, [R1+0x1eac] ;  /* 0x001eac00018c7983 */ /* 0x002ea80000300800 */
[----:B------:R-:W2:Y:S04]  /*76a90*/  LDL.LU R77, [R1+0x1d7c] ;  /* 0x001d7c00014d7983 */ /* 0x000ea80000300800 */
[----:B------:R-:W2:Y:S01]  /*76aa0*/  LDL.LU R78, [R1+0x197c] ;  /* 0x00197c00014e7983 */ /* 0x000ea20000300800 */
[----:B------:R-:W-:-:S03]  /*76ab0*/  IMAD.WIDE R16, R143, 0x4, R8 ;  /* 0x000000048f107825 */ /* 0x000fc600078e0208 */
[----:B------:R-:W2:Y:S04]  /*76ac0*/  LDL.LU R151, [R1+0x117c] ;  /* 0x00117c0001977983 */ /* 0x000ea80000300800 */
[----:B------:R-:W2:Y:S04]  /*76ad0*/  LDL.LU R149, [R1+0xd7c] ;  /* 0x000d7c0001957983 */ /* 0x000ea80000300800 */
[----:B------:R-:W2:Y:S04]  /*76ae0*/  LDL.LU R150, [R1+0x98c] ;  /* 0x00098c0001967983 */ /* 0x000ea80000300800 */
[----:B------:R-:W2:Y:S04]  /*76af0*/  LDL.LU R148, [R1+0x237c] ;  /* 0x00237c0001947983 */ /* 0x000ea80000300800 */
[----:B------:R-:W2:Y:S01]  /*76b00*/  LDL.LU R147, [R1+0x58c] ;  /* 0x00058c0001937983 */ /* 0x000ea20000300800 */
[----:B------:R-:W-:-:S03]  /*76b10*/  LOP3.LUT R18, R18, 0xffffffef, RZ, 0xc0, !PT ;  /* 0xffffffef12127812 */ /* 0x000fc600078ec0ff */
[----:B------:R-:W2:Y:S04]  /*76b20*/  LDL.LU R143, [R1+0x2380] ;  /* 0x00238000018f7983 */ /* 0x000ea80000300800 */
[----:B---3--:R1:W-:Y:S01]  /*76b30*/  @P5 STG.E desc[UR6][R16.64], R152 ;  /* 0x0000009810005986 */ /* 0x0083e2000c101906 */
[----:B------:R-:W-:Y:S02]  /*76b40*/  @P1 LOP3.LUT R18, R18, 0x10, RZ, 0xfc, !PT ;  /* 0x0000001012121812 */ /* 0x000fe400078efcff */
[----:B------:R-:W-:Y:S01]  /*76b50*/  LOP3.LUT P1, RZ, R26, 0x800000, RZ, 0xc0, !PT ;  /* 0x008000001aff7812 */ /* 0x000fe2000782c0ff */
[----:B-1----:R-:W3:Y:S01]  /*76b60*/  LDL.LU R152, [R1+0x157c] ;  /* 0x00157c0001987983 */ /* 0x002ee20000300800 */
[----:B------:R-:W-:Y:S02]  /*76b70*/  LOP3.LUT R18, R18, 0xffffffdf, RZ, 0xc0, !PT ;  /* 0xffffffdf12127812 */ /* 0x000fe400078ec0ff */
[----:B------:R-:W-:-:S09]  /*76b80*/  LOP3.LUT P6, RZ, R26, 0x80000, RZ, 0xc0, !PT ;  /* 0x000800001aff7812 */ /* 0x000fd200078cc0ff */
[----:B------:R-:W-:Y:S02]  /*76b90*/  @P1 LOP3.LUT R18, R18, 0x20, RZ, 0xfc, !PT ;  /* 0x0000002012121812 */ /* 0x000fe400078efcff */
[C---:B------:R-:W-:Y:S02]  /*76ba0*/  LOP3.LUT P1, RZ, R26.reuse, 0x400000, RZ, 0xc0, !PT ;  /* 0x004000001aff7812 */ /* 0x040fe4000782c0ff */
[----:B------:R-:W-:Y:S01]  /*76bb0*/  LOP3.LUT P0, RZ, R26, 0x100000, RZ, 0xc0, !PT ;  /* 0x001000001aff7812 */ /* 0x000fe2000780c0ff */
[----:B----4-:R-:W-:Y:S01]  /*76bc0*/  IMAD.WIDE R16, R141, 0x4, R2 ;  /* 0x000000048d107825 */ /* 0x010fe200078e0202 */
[----:B------:R-:W-:-:S04]  /*76bd0*/  LOP3.LUT R18, R18, 0xffffffbf, RZ, 0xc0, !PT ;  /* 0xffffffbf12127812 */ /* 0x000fc800078ec0ff */
[----:B------:R1:W-:Y:S05]  /*76be0*/  @P6 STG.E desc[UR6][R16.64], R145 ;  /* 0x0000009110006986 */ /* 0x0003ea000c101906 */
[----:B------:R-:W-:Y:S02]  /*76bf0*/  @P1 LOP3.LUT R18, R18, 0x40, RZ, 0xfc, !PT ;  /* 0x0000004012121812 */ /* 0x000fe400078efcff */
[----:B------:R-:W-:Y:S01]  /*76c00*/  LOP3.LUT P1, RZ, R26, 0x200000, RZ, 0xc0, !PT ;  /* 0x002000001aff7812 */ /* 0x000fe2000782c0ff */
[C---:B-1----:R-:W-:Y:S01]  /*76c10*/  IMAD.WIDE R16, R141.reuse, 0x4, R4 ;  /* 0x000000048d107825 */ /* 0x042fe200078e0204 */
[----:B------:R-:W4:Y:S04]  /*76c20*/  LDL.LU R145, [R1+0x1d80] ;  /* 0x001d800001917983 */ /* 0x000f280000300800 */
[----:B------:R1:W-:Y:S02]  /*76c30*/  @P0 STG.E desc[UR6][R16.64], R146 ;  /* 0x0000009210000986 */ /* 0x0003e4000c101906 */
[----:B-1----:R-:W-:-:S02]  /*76c40*/  IMAD.WIDE R16, R141, 0x4, R6 ;  /* 0x000000048d107825 */ /* 0x002fc400078e0206 */
[----:B------:R-:W4:Y:S04]  /*76c50*/  LDL.LU R146, [R1+0x1980] ;  /* 0x0019800001927983 */ /* 0x000f280000300800 */
[----:B------:R1:W-:Y:S01]  /*76c60*/  @P1 STG.E desc[UR6][R16.64], R144 ;  /* 0x0000009010001986 */ /* 0x0003e2000c101906 */
[C---:B------:R-:W-:Y:S01]  /*76c70*/  LOP3.LUT P1, RZ, R18.reuse, 0x40, RZ, 0xc0, !PT ;  /* 0x0000004012ff7812 */ /* 0x040fe2000782c0ff */
[----:B-1----:R-:W-:Y:S02]  /*76c80*/  IMAD.WIDE R16, R141, 0x4, R8 ;  /* 0x000000048d107825 */ /* 0x002fe400078e0208 */
[----:B------:R-:W4:Y:S04]  /*76c90*/  LDL.LU R144, [R1+0x1580] ;  /* 0x0015800001907983 */ /* 0x000f280000300800 */
[----:B------:R-:W4:Y:S06]  /*76ca0*/  LDL.LU R141, [R1+0x1180] ;  /* 0x00118000018d7983 */ /* 0x000f2c0000300800 */
[----:B------:R1:W-:Y:S01]  /*76cb0*/  @P1 STG.E desc[UR6][R16.64], R142 ;  /* 0x0000008e10001986 */ /* 0x0003e2000c101906 */
[----:B------:R-:W-:Y:S01]  /*76cc0*/  LOP3.LUT P1, RZ, R18, 0x20, RZ, 0xc0, !PT ;  /* 0x0000002012ff7812 */ /* 0x000fe2000782c0ff */
[----:B-1----:R-:W-:-:S12]  /*76cd0*/  IMAD.WIDE R16, R79, 0x4, R2 ;  /* 0x000000044f107825 */ /* 0x002fd800078e0202 */
[----:B--2---:R1:W-:Y:S04]  /*76ce0*/  @P1 STG.E desc[UR6][R16.64], R140 ;  /* 0x0000008c10001986 */ /* 0x0043e8000c101906 */
[----:B-1----:R-:W2:Y:S04]  /*76cf0*/  LDL.LU R140, [R1+0xd80] ;  /* 0x000d8000018c7983 */ /* 0x002ea80000300800 */
[----:B------:R-:W2:Y:S01]  /*76d00*/  LDL.LU R142, [R1+0x2384] ;  /* 0x00238400018e7983 */ /* 0x000ea20000300800 */
        /* <DEDUP_REMOVED lines=15> */
[----:B------:R-:W-:Y:S02]  /*76e00*/  LOP3.LUT P3, RZ, R26, 0x80000000, RZ, 0xc0, !PT ;  /* 0x800000001aff7812 */ /* 0x000fe4000786c0ff */
        /* <DEDUP_REMOVED lines=12> */
[----:B----4-:R1:W-:Y:S02]  /*76ed0*/  @P3 STG.E desc[UR6][R16.64], R145 ;  /* 0x0000009110003986 */ /* 0x0103e4000c101906 */
[----:B-1----:R-:W-:-:S05]  /*76ee0*/  IMAD.WIDE R16, R143, 0x4, R4 ;  /* 0x000000048f107825 */ /* 0x002fca00078e0204 */
[----:B------:R1:W-:Y:S02]  /*76ef0*/  @P4 STG.E desc[UR6][R16.64], R146 ;  /* 0x0000009210004986 */ /* 0x0003e4000c101906 */
[----:B-1----:R-:W-:-:S05]  /*76f00*/  IMAD.WIDE R16, R143, 0x4, R6 ;  /* 0x000000048f107825 */ /* 0x002fca00078e0206 */
[----:B------:R1:W-:Y:S02]  /*76f10*/  @P5 STG.E desc[UR6][R16.64], R144 ;  /* 0x0000009010005986 */ /* 0x0003e4000c101906 */
[----:B-1----:R-:W-:Y:S02]  /*76f20*/  IMAD.WIDE R16, R143, 0x4, R8 ;  /* 0x000000048f107825 */ /* 0x002fe400078e0208 */
[----:B------:R-:W4:Y:S04]  /*76f30*/  LDL.LU R143, [R1+0x990] ;  /* 0x00099000018f7983 */ /* 0x000f280000300800 */
[----:B------:R1:W-:Y:S04]  /*76f40*/  @P6 STG.E desc[UR6][R16.64], R141 ;  /* 0x0000008d10006986 */ /* 0x0003e8000c101906 */
[----:B-1----:R-:W3:Y:S04]  /*76f50*/  LDL.LU R141, [R1+0x590] ;  /* 0x00059000018d7983 */ /* 0x002ee80000300800 */
[----:B------:R-:W3:Y:S04]  /*76f60*/  LDL.LU R245, [R1+0x190] ;  /* 0x0001900001f57983 */ /* 0x000ee80000300800 */
[----:B------:R-:W3:Y:S04]  /*76f70*/  LDL.LU R249, [R1+0x1d84] ;  /* 0x001d840001f97983 */ /* 0x000ee80000300800 */
[----:B------:R-:W3:Y:S01]  /*76f80*/  LDL.LU R244, [R1+0x1984] ;  /* 0x0019840001f47983 */ /* 0x000ee20000300800 */
[----:B--2---:R-:W-:-:S05]  /*76f90*/  IMAD.WIDE R16, R142, 0x4, R2 ;  /* 0x000000048e107825 */ /* 0x004fca00078e0202 */
[----:B------:R1:W-:Y:S04]  /*76fa0*/  @P0 STG.E desc[UR6][R16.64], R140 ;  /* 0x0000008c10000986 */ /* 0x0003e8000c101906 */
[----:B-1----:R-:W2:Y:S04]  /*76fb0*/  LDL.LU R140, [R1+0x2388] ;  /* 0x00238800018c7983 */ /* 0x002ea80000300800 */
[----:B------:R-:W2:Y:S01]  /*76fc0*/  LDL.LU R248, [R1+0x1584] ;  /* 0x0015840001f87983 */ /* 0x000ea20000300800 */
[----:B------:R-:W-:Y:S02]  /*76fd0*/  LOP3.LUT P1, RZ, R27, 0x10000, RZ, 0xc0, !PT ;  /* 0x000100001bff7812 */ /* 0x000fe4000782c0ff */
[----:B------:R-:W-:Y:S01]  /*76fe0*/  LOP3.LUT R19, R19, 0xff7fffff, RZ, 0xc0, !PT ;  /* 0xff7fffff13137812 */ /* 0x000fe200078ec0ff */
        /* <DEDUP_REMOVED lines=9> */
[----:B------:R-:W-:-:S02]  /*77080*/  LOP3.LUT P4, RZ, R27, 0x10, RZ, 0xc0, !PT ;  /* 0x000000101bff7812 */ /* 0x000fc4000788c0ff */
[----:B------:R-:W-:Y:S02]  /*77090*/  LOP3.LUT P5, RZ, R27, 0x20, RZ, 0xc0, !PT ;  /* 0x000000201bff7812 */ /* 0x000fe400078ac0ff */
[----:B------:R-:W-:Y:S02]  /*770a0*/  @P1 LOP3.LUT R19, R19, 0x800000, RZ, 0xfc, !PT ;  /* 0x0080000013131812 */ /* 0x000fe400078efcff */
[C---:B------:R-:W-:Y:S01]  /*770b0*/  LOP3.LUT P1, RZ, R27.reuse, 0x8000, RZ, 0xc0, !PT ;  /* 0x000080001bff7812 */ /* 0x040fe2000782c0ff */
[----:B------:R-:W-:Y:S01]  /*770c0*/  IMAD.WIDE R16, R142, 0x4, R4 ;  /* 0x000000048e107825 */ /* 0x000fe200078e0204 */
[----:B------:R-:W-:Y:S02]  /*770d0*/  LOP3.LUT P6, RZ, R27, 0x40, RZ, 0xc0, !PT ;  /* 0x000000401bff7812 */ /* 0x000fe400078cc0ff */
[----:B------:R-:W-:Y:S02]  /*770e0*/  LOP3.LUT R19, R19, 0xfeffffff, RZ, 0xc0, !PT ;  /* 0xfeffffff13137812 */ /* 0x000fe400078ec0ff */
[----:B------:R-:W-:Y:S01]  /*770f0*/  LOP3.LUT P0, RZ, R27, 0x80, RZ, 0xc0, !PT ;  /* 0x000000801bff7812 */ /* 0x000fe2000780c0ff */
[----:B------:R-:W2:Y:S04]  /*77100*/  LDL.LU R146, [R1+0x1188] ;  /* 0x0011880001927983 */ /* 0x000ea80000300800 */
[----:B------:R-:W2:Y:S02]  /*77110*/  LDL.LU R144, [R1+0xd88] ;  /* 0x000d880001907983 */ /* 0x000ea40000300800 */
        /* <DEDUP_REMOVED lines=20> */
[----:B----4-:R1:W-:Y:S02]  /*77260*/  @P4 STG.E desc[UR6][R16.64], R143 ;  /* 0x0000008f10004986 */ /* 0x0103e4000c101906 */
[C---:B-1----:R-:W-:Y:S02]  /*77270*/  IMAD.WIDE R16, R142.reuse, 0x4, R6 ;  /* 0x000000048e107825 */ /* 0x042fe400078e0206 */
[----:B------:R-:W4:Y:S04]  /*77280*/  LDL.LU R143, [R1+0x998] ;  /* 0x00099800018f7983 */ /* 0x000f280000300800 */
[----:B---3--:R1:W-:Y:S02]  /*77290*/  @P5 STG.E desc[UR6][R16.64], R141 ;  /* 0x0000008d10005986 */ /* 0x0083e4000c101906 */
[----:B-1----:R-:W-:-:S02]  /*772a0*/  IMAD.WIDE R16, R142, 0x4, R8 ;  /* 0x000000048e107825 */ /* 0x002fc400078e0208 */
[----:B------:R-:W3:Y:S04]  /*772b0*/  LDL.LU R141, [R1+0x598] ;  /* 0x00059800018d7983 */ /* 0x000ee80000300800 */
        /* <DEDUP_REMOVED lines=8> */
[----:B------:R1:W-:Y:S02]  /*77340*/  @P1 STG.E desc[UR6][R16.64], R248 ;  /* 0x000000f810001986 */ /* 0x0003e4000c101906 */
        /* <DEDUP_REMOVED lines=32> */
[----:B----4-:R-:W-:-:S05]  /*77550*/  IMAD.WIDE R16, R142, 0x4, R2 ;  /* 0x000000048e107825 */ /* 0x010fca00078e0202 */
[----:B------:R1:W-:Y:S02]  /*77560*/  @P4 STG.E desc[UR6][R16.64], R144 ;  /* 0x0000009010004986 */ /* 0x0003e4000c101906 */
[----:B-1----:R-:W-:-:S05]  /*77570*/  IMAD.WIDE R16, R142, 0x4, R4 ;  /* 0x000000048e107825 */ /* 0x002fca00078e0204 */
[----:B------:R1:W-:Y:S02]  /*77580*/  @P5 STG.E desc[UR6][R16.64], R143 ;  /* 0x0000008f10005986 */ /* 0x0003e4000c101906 */
[----:B-1----:R-:W-:-:S05]  /*77590*/  IMAD.WIDE R16, R142, 0x4, R6 ;  /* 0x000000048e107825 */ /* 0x002fca00078e0206 */
[----:B---3--:R1:W-:Y:S02]  /*775a0*/  @P6 STG.E desc[UR6][R16.64], R141 ;  /* 0x0000008d10006986 */ /* 0x0083e4000c101906 */
[----:B-1----:R-:W-:-:S05]  /*775b0*/  IMAD.WIDE R16, R142, 0x4, R8 ;  /* 0x000000048e107825 */ /* 0x002fca00078e0208 */
[----:B--2---:R1:W-:Y:S04]  /*775c0*/  @P0 STG.E desc[UR6][R16.64], R140 ;  /* 0x0000008c10000986 */ /* 0x0043e8000c101906 */
        /* <DEDUP_REMOVED lines=30> */
[----:B------:R-:W2:Y:S04]  /*777b0*/  LDL.LU R149, [R1+0x23a0] ;  /* 0x0023a00001957983 */ /* 0x000ea80000300800 */
[----:B------:R-:W2:Y:S01]  /*777c0*/  LDL.LU R152, [R1+0x1d90] ;  /* 0x001d900001987983 */ /* 0x000ea20000300800 */
[----:B------:R-:W-:-:S03]  /*777d0*/  LOP3.LUT R19, R19, 0xffefffff, RZ, 0xc0, !PT ;  /* 0xffefffff13137812 */ /* 0x000fc600078ec0ff */
[----:B------:R-:W2:Y:S01]  /*777e0*/  LDL.LU R151, [R1+0x1990] ;  /* 0x0019900001977983 */ /* 0x000ea20000300800 */
[C---:B------:R-:W-:Y:S02]  /*777f0*/  LOP3.LUT P5, RZ, R27.reuse, 0x1000000, RZ, 0xc0, !PT ;  /* 0x010000001bff7812 */ /* 0x040fe400078ac0ff */
[----:B------:R-:W-:Y:S02]  /*77800*/  LOP3.LUT P6, RZ, R27, 0x2000000, RZ, 0xc0, !PT ;  /* 0x020000001bff7812 */ /* 0x000fe400078cc0ff */
[----:B------:R-:W-:Y:S02]  /*77810*/  @P1 LOP3.LUT R19, R19, 0x100000, RZ, 0xfc, !PT ;  /* 0x0010000013131812 */ /* 0x000fe400078efcff */
[----:B------:R-:W-:Y:S01]  /*77820*/  LOP3.LUT P1, RZ, R27, 0x20000000, RZ, 0xc0, !PT ;  /* 0x200000001bff7812 */ /* 0x000fe2000782c0ff */
[----:B------:R-:W-:Y:S01]  /*77830*/  IMAD.WIDE R16, R144, 0x4, R4 ;  /* 0x0000000490107825 */ /* 0x000fe200078e0204 */
[----:B------:R-:W2:Y:S01]  /*77840*/  LDL.LU R150, [R1+0x1590] ;  /* 0x0015900001967983 */ /* 0x000ea20000300800 */
[----:B------:R-:W-:-:S02]  /*77850*/  LOP3.LUT R19, R19, 0xffdfffff, RZ, 0xc0, !PT ;  /* 0xffdfffff13137812 */ /* 0x000fc400078ec0ff */
[----:B------:R-:W-:-:S08]  /*77860*/  LOP3.LUT P0, RZ, R27, 0x4000000, RZ, 0xc0, !PT ;  /* 0x040000001bff7812 */ /* 0x000fd0000780c0ff */
[----:B------:R-:W-:Y:S02]  /*77870*/  @P1 LOP3.LUT R19, R19, 0x200000, RZ, 0xfc, !PT ;  /* 0x0020000013131812 */ /* 0x000fe400078efcff */
[----:B------:R-:W-:Y:S01]  /*77880*/  LOP3.LUT P1, RZ, R27, 0x10000000, RZ, 0xc0, !PT ;  /* 0x100000001bff7812 */ /* 0x000fe2000782c0ff */
[----:B---3--:R1:W-:Y:S01]  /*77890*/  @P5 STG.E desc[UR6][R16.64], R145 ;  /* 0x0000009110005986 */ /* 0x0083e2000c101906 */
[----:B------:R-:W-:Y:S01]  /*778a0*/  LOP3.LUT R19, R19, 0xffbfffff, RZ, 0xc0, !PT ;  /* 0xffbfffff13137812 */ /* 0x000fe200078ec0ff */
[----:B-1----:R-:W-:-:S10]  /*778b0*/  IMAD.WIDE R16, R144, 0x4, R6 ;  /* 0x0000000490107825 */ /* 0x002fd400078e0206 */
[----:B------:R-:W-:Y:S02]  /*778c0*/  @P1 LOP3.LUT R19, R19, 0x400000, RZ, 0xfc, !PT ;  /* 0x0040000013131812 */ /* 0x000fe400078efcff */
[----:B------:R-:W-:Y:S01]  /*778d0*/  LOP3.LUT P1, RZ, R27, 0x8000000, RZ, 0xc0, !PT ;  /* 0x080000001bff7812 */ /* 0x000fe2000782c0ff */
[----:B----4-:R1:W-:Y:S04]  /*778e0*/  @P6 STG.E desc[UR6][R16.64], R146 ;  /* 0x0000009210006986 */ /* 0x0103e8000c101906 */
[----:B-1----:R-:W3:Y:S01]  /*778f0*/  LDL.LU R146, [R1+0x23a4] ;  /* 0x0023a40001927983 */ /* 0x002ee20000300800 */
[----:B------:R-:W-:-:S03]  /*77900*/  IMAD.WIDE R16, R144, 0x4, R8 ;  /* 0x0000000490107825 */ /* 0x000fc600078e0208 */
[----:B------:R-:W4:Y:S04]  /*77910*/  LDL.LU R148, [R1+0x1190] ;  /* 0x0011900001947983 */ /* 0x000f280000300800 */
[----:B------:R-:W4:Y:S04]  /*77920*/  LDL.LU R147, [R1+0xd90] ;  /* 0x000d900001937983 */ /* 0x000f280000300800 */
[----:B------:R-:W4:Y:S04]  /*77930*/  LDL.LU R145, [R1+0x9a0] ;  /* 0x0009a00001917983 */ /* 0x000f280000300800 */
[----:B------:R1:W-:Y:S04]  /*77940*/  @P0 STG.E desc[UR6][R16.64], R143 ;  /* 0x0000008f10000986 */ /* 0x0003e8000c101906 */
[----:B------:R-:W4:Y:S01]  /*77950*/  LDL.LU R144, [R1+0x5a0] ;  /* 0x0005a00001907983 */ /* 0x000f220000300800 */
[----:B-1----:R-:W-:-:S03]  /*77960*/  IMAD.WIDE R16, R77, 0x4, R2 ;  /* 0x000000044d107825 */ /* 0x002fc600078e0202 */
[----:B------:R-:W4:Y:S04]  /*77970*/  LDL.LU R143, [R1+0x23a8] ;  /* 0x0023a800018f7983 */ /* 0x000f280000300800 */
[----:B------:R1:W-:Y:S01]  /*77980*/  @P1 STG.E desc[UR6][R16.64], R141 ;  /* 0x0000008d10001986 */ /* 0x0003e2000c101906 */
[----:B------:R-:W-:Y:S01]  /*77990*/  LOP3.LUT P1, RZ, R19, 0x400000, RZ, 0xc0, !PT ;  /* 0x0040000013ff7812 */ /* 0x000fe2000782c0ff */
[----:B-1----:R-:W-:Y:S02]  /*779a0*/  IMAD.WIDE R16, R77, 0x4, R4 ;  /* 0x000000044d107825 */ /* 0x002fe400078e0204 */
        /* <DEDUP_REMOVED lines=25> */
[----:B---3--:R-:W-:-:S08]  /*77b40*/  IMAD.WIDE R16, R146, 0x4, R2 ;  /* 0x0000000492107825 */ /* 0x008fd000078e0202 */
[----:B----4-:R1:W-:Y:S01]  /*77b50*/  @P1 STG.E desc[UR6][R16.64], R148 ;  /* 0x0000009410001986 */ /* 0x0103e2000c101906 */
        /* <DEDUP_REMOVED lines=38> */
[----:B------:R-:W-:-:S03]  /*77dc0*/  LOP3.LUT P0, RZ, R28, 0x2000, RZ, 0xc0, !PT ;  /* 0x000020001cff7812 */ /* 0x000fc6000780c0ff */
[----:B------:R-:W4:Y:S01]  /*77dd0*/  LDL.LU R145, [R1+0x1d9c] ;  /* 0x001d9c0001917983 */ /* 0x000f220000300800 */
[----:B------:R-:W-:Y:S02]  /*77de0*/  LOP3.LUT P1, RZ, R28, 0x400000, RZ, 0xc0, !PT ;  /* 0x004000001cff7812 */ /* 0x000fe4000782c0ff */
[----:B------:R-:W-:-:S11]  /*77df0*/  LOP3.LUT R19, R19, 0xffffff7f, RZ, 0xc0, !PT ;  /* 0xffffff7f13137812 */ /* 0x000fd600078ec0ff */
[----:B------:R-:W-:Y:S02]  /*77e00*/  @P1 LOP3.LUT R19, R19, 0x80, RZ, 0xfc, !PT ;  /* 0x0000008013131812 */ /* 0x000fe400078efcff */
[----:B------:R-:W-:Y:S02]  /*77e10*/  LOP3.LUT P1, RZ, R28, 0x200000, RZ, 0xc0, !PT ;  /* 0x002000001cff7812 */ /* 0x000fe4000782c0ff */
[----:B------:R-:W-:-:S11]  /*77e20*/  LOP3.LUT R19, R19, 0xfffffeff, RZ, 0xc0, !PT ;  /* 0xfffffeff13137812 */ /* 0x000fd600078ec0ff */
[----:B------:R-:W-:Y:S02]  /*77e30*/  @P1 LOP3.LUT R19, R19, 0x100, RZ, 0xfc, !PT ;  /* 0x0000010013131812 */ /* 0x000fe400078efcff */
[----:B------:R-:W-:Y:S01]  /*77e40*/  LOP3.LUT P1, RZ, R28, 0x100000, RZ, 0xc0, !PT ;  /* 0x001000001cff7812 */ /* 0x000fe2000782c0ff */
[----:B---3--:R2:W-:Y:S01]  /*77e50*/  @P4 STG.E desc[UR6][R16.64], R146 ;  /* 0x0000009210004986 */ /* 0x0085e2000c101906 */
        /* <DEDUP_REMOVED lines=13> */
[----:B------:R1:W-:Y:S02]  /*77f30*/  @P6 STG.E desc[UR6][R16.64], R141 ;  /* 0x0000008d10006986 */ /* 0x0003e4000c101906 */
[----:B-1----:R-:W-:-:S02]  /*77f40*/  IMAD.WIDE R16, R140, 0x4, R6 ;  /* 0x000000048c107825 */ /* 0x002fc400078e0206 */
[----:B------:R-:W3:Y:S04]  /*77f50*/  LDL.LU R141, [R1+0x159c] ;  /* 0x00159c00018d7983 */ /* 0x000ee80000300800 */
[----:B------:R1:W-:Y:S02]  /*77f60*/  @P0 STG.E desc[UR6][R16.64], R142 ;  /* 0x0000008e10000986 */ /* 0x0003e4000c101906 */
[----:B-1----:R-:W-:Y:S02]  /*77f70*/  IMAD.WIDE R16, R140, 0x4, R8 ;  /* 0x000000048c107825 */ /* 0x002fe400078e0208 */
        /* <DEDUP_REMOVED lines=47> */
[C---:B-1----:R-:W-:Y:S02]  /*78270*/  IMAD.WIDE R16, R143.reuse, 0x4, R6 ;  /* 0x000000048f107825 */ /* 0x042fe400078e0206 */
[----:B------:R-:W4:Y:S04]  /*78280*/  LDL.LU R145, [R1+0x9ac] ;  /* 0x0009ac0001917983 */ /* 0x000f280000300800 */
[----:B--2---:R1:W-:Y:S02]  /*78290*/  @P4 STG.E desc[UR6][R16.64], R144 ;  /* 0x0000009010004986 */ /* 0x0043e4000c101906 */
[----:B-1----:R-:W-:-:S02]  /*782a0*/  IMAD.WIDE R16, R143, 0x4, R8 ;  /* 0x000000048f107825 */ /* 0x002fc400078e0208 */
[----:B------:R-:W2:Y:S04]  /*782b0*/  LDL.LU R143, [R1+0x5ac] ;  /* 0x0005ac00018f7983 */ /* 0x000ea80000300800 */
[----:B---3--:R1:W-:Y:S04]  /*782c0*/  @P5 STG.E desc[UR6][R16.64], R141 ;  /* 0x0000008d10005986 */ /* 0x0083e8000c101906 */
[----:B------:R-:W3:Y:S04]  /*782d0*/  LDL.LU R144, [R1+0x1da0] ;  /* 0x001da00001907983 */ /* 0x000ee80000300800 */
[----:B-1----:R-:W3:Y:S01]  /*782e0*/  LDL.LU R141, [R1+0x19a0] ;  /* 0x0019a000018d7983 */ /* 0x002ee20000300800 */
[----:B----4-:R-:W-:-:S05]  /*782f0*/  IMAD.WIDE R16, R146, 0x4, R2 ;  /* 0x0000000492107825 */ /* 0x010fca00078e0202 */
[----:B------:R1:W-:Y:S02]  /*78300*/  @P6 STG.E desc[UR6][R16.64], R142 ;  /* 0x0000008e10006986 */ /* 0x0003e4000c101906 */
[----:B-1----:R-:W-:Y:S02]  /*78310*/  IMAD.WIDE R16, R146, 0x4, R4 ;  /* 0x0000000492107825 */ /* 0x002fe400078e0204 */
[----:B------:R-:W4:Y:S04]  /*78320*/  LDL.LU R142, [R1+0x15a0] ;  /* 0x0015a000018e7983 */ /* 0x000f280000300800 */
[----:B------:R1:W-:Y:S04]  /*78330*/  @P0 STG.E desc[UR6][R16.64], R140 ;  /* 0x0000008c10000986 */ /* 0x0003e8000c101906 */
[----:B-1----:R-:W3:Y:S04]  /*78340*/  LDL.LU R140, [R1+0x23c0] ;  /* 0x0023c000018c7983 */ /* 0x002ee80000300800 */
[----:B------:R-:W4:Y:S01]  /*78350*/  LDL.LU R244, [R1+0x11a0] ;  /* 0x0011a00001f47983 */ /* 0x000f220000300800 */
[----:B------:R-:W-:-:S03]  /*78360*/  LOP3.LUT P1, RZ, R29, 0x200, RZ, 0xc0, !PT ;  /* 0x000002001dff7812 */ /* 0x000fc6000782c0ff */
[----:B------:R-:W4:Y:S01]  /*78370*/  LDL.LU R79, [R1+0x23c4] ;  /* 0x0023c400014f7983 */ /* 0x000f220000300800 */
[----:B------:R-:W-:-:S03]  /*78380*/  LOP3.LUT R20, R20, 0x7fffffff, RZ, 0xc0, !PT ;  /* 0x7fffffff14147812 */ /* 0x000fc600078ec0ff */
[----:B------:R-:W4:Y:S01]  /*78390*/  LDL.LU R248, [R1+0xda0] ;  /* 0x000da00001f87983 */ /* 0x000f220000300800 */
[----:B------:R-:W-:-:S03]  /*783a0*/  LOP3.LUT R19, R19, 0xfffffffe, RZ, 0xc0, !PT ;  /* 0xfffffffe13137812 */ /* 0x000fc600078ec0ff */
        /* <DEDUP_REMOVED lines=8> */
[----:B------:R-:W-:Y:S02]  /*78430*/  @P1 LOP3.LUT R20, R20, 0x80000000, RZ, 0xfc, !PT ;  /* 0x8000000014141812 */ /* 0x000fe400078efcff */
[----:B------:R-:W-:Y:S02]  /*78440*/  LOP3.LUT P1, RZ, R29, 0x100, RZ, 0xc0, !PT ;  /* 0x000001001dff7812 */ /* 0x000fe4000782c0ff */
[----:B------:R-:W-:Y:S01]  /*78450*/  LOP3.LUT P5, RZ, R28, 0x40000000, RZ, 0xc0, !PT ;  /* 0x400000001cff7812 */ /* 0x000fe200078ac0ff */
[----:B------:R-:W-:Y:S01]  /*78460*/  IMAD.WIDE R16, R146, 0x4, R6 ;  /* 0x0000000492107825 */ /* 0x000fe200078e0206 */
[----:B------:R-:W-:Y:S01]  /*78470*/  LOP3.LUT P6, RZ, R28, 0x80000000, RZ, 0xc0, !PT ;  /* 0x800000001cff7812 */ /* 0x000fe200078cc0ff */
[----:B------:R-:W4:Y:S08]  /*78480*/  LDL.LU R147, [R1+0x11a4] ;  /* 0x0011a40001937983 */ /* 0x000f300000300800 */
        /* <DEDUP_REMOVED lines=21> */
[----:B------:R1:W-:Y:S02]  /*785e0*/  @P4 STG.E desc[UR6][R16.64], R145 ;  /* 0x0000009110004986 */ /* 0x0003e4000c101906 */
[----:B-1----:R-:W-:-:S05]  /*785f0*/  IMAD.WIDE R16, R146, 0x4, R8 ;  /* 0x0000000492107825 */ /* 0x002fca00078e0208 */
[----:B--2---:R1:W-:Y:S04]  /*78600*/  @P5 STG.E desc[UR6][R16.64], R143 ;  /* 0x0000008f10005986 */ /* 0x0043e8000c101906 */
[----:B-1----:R-:W2:Y:S04]  /*78610*/  LDL.LU R143, [R1+0x23cc] ;  /* 0x0023cc00018f7983 */ /* 0x002ea80000300800 */
[----:B------:R-:W2:Y:S04]  /*78620*/  LDL.LU R145, [R1+0xda4] ;  /* 0x000da40001917983 */ /* 0x000ea80000300800 */
[----:B------:R-:W2:Y:S01]  /*78630*/  LDL.LU R146, [R1+0x9b4] ;  /* 0x0009b40001927983 */ /* 0x000ea20000300800 */
[----:B---3--:R-:W-:-:S05]  /*78640*/  IMAD.WIDE R16, R140, 0x4, R2 ;  /* 0x000000048c107825 */ /* 0x008fca00078e0202 */
[----:B------:R1:W-:Y:S02]  /*78650*/  @P6 STG.E desc[UR6][R16.64], R144 ;  /* 0x0000009010006986 */ /* 0x0003e4000c101906 */
[C---:B-1----:R-:W-:Y:S02]  /*78660*/  IMAD.WIDE R16, R140.reuse, 0x4, R4 ;  /* 0x000000048c107825 */ /* 0x042fe400078e0204 */
[----:B------:R-:W3:Y:S04]  /*78670*/  LDL.LU R144, [R1+0x5b4] ;  /* 0x0005b40001907983 */ /* 0x000ee80000300800 */
[----:B------:R1:W-:Y:S02]  /*78680*/  @P0 STG.E desc[UR6][R16.64], R141 ;  /* 0x0000008d10000986 */ /* 0x0003e4000c101906 */
[----:B-1----:R-:W-:-:S02]  /*78690*/  IMAD.WIDE R16, R140, 0x4, R6 ;  /* 0x000000048c107825 */ /* 0x002fc400078e0206 */
[----:B------:R-:W3:Y:S04]  /*786a0*/  LDL.LU R141, [R1+0x1b4] ;  /* 0x0001b400018d7983 */ /* 0x000ee80000300800 */
[----:B----4-:R1:W-:Y:S02]  /*786b0*/  @P1 STG.E desc[UR6][R16.64], R142 ;  /* 0x0000008e10001986 */ /* 0x0103e4000c101906 */
[----:B-1----:R-:W-:Y:S02]  /*786c0*/  IMAD.WIDE R16, R140, 0x4, R8 ;  /* 0x000000048c107825 */ /* 0x002fe400078e0208 */
        /* <DEDUP_REMOVED lines=39> */
[----:B---3--:R1:W-:Y:S02]  /*78940*/  @P5 STG.E desc[UR6][R16.64], R144 ;  /* 0x0000009010005986 */ /* 0x0083e4000c101906 */
[----:B-1----:R-:W-:Y:S02]  /*78950*/  IMAD.WIDE R16, R143, 0x4, R8 ;  /* 0x000000048f107825 */ /* 0x002fe400078e0208 */
[----:B------:R-:W2:Y:S04]  /*78960*/  LDL.LU R143, [R1+0x19a8] ;  /* 0x0019a800018f7983 */ /* 0x000ea80000300800 */
[----:B------:R1:W-:Y:S04]  /*78970*/  @P6 STG.E desc[UR6][R16.64], R141 ;  /* 0x0000008d10006986 */ /* 0x0003e8000c101906 */
[----:B-1----:R-:W3:Y:S04]  /*78980*/  LDL.LU R141, [R1+0x15a8] ;  /* 0x0015a800018d7983 */ /* 0x002ee80000300800 */
[----:B------:R-:W3:Y:S04]  /*78990*/  LDL.LU R245, [R1+0x11a8] ;  /* 0x0011a80001f57983 */ /* 0x000ee80000300800 */
[----:B------:R-:W3:Y:S04]  /*789a0*/  LDL.LU R249, [R1+0xda8] ;  /* 0x000da80001f97983 */ /* 0x000ee80000300800 */
[----:B------:R-:W3:Y:S01]  /*789b0*/  LDL.LU R244, [R1+0x9b8] ;  /* 0x0009b80001f47983 */ /* 0x000ee20000300800 */
[----:B----4-:R-:W-:-:S05]  /*789c0*/  IMAD.WIDE R16, R142, 0x4, R2 ;  /* 0x000000048e107825 */ /* 0x010fca00078e0202 */
[----:B------:R1:W-:Y:S04]  /*789d0*/  @P0 STG.E desc[UR6][R16.64], R140 ;  /* 0x0000008c10000986 */ /* 0x0003e8000c101906 */
[----:B-1----:R-:W4:Y:S04]  /*789e0*/  LDL.LU R140, [R1+0x23d4] ;  /* 0x0023d400018c7983 */ /* 0x002f280000300800 */
[----:B------:R-:W4:Y:S01]  /*789f0*/  LDL.LU R248, [R1+0x5b8] ;  /* 0x0005b80001f87983 */ /* 0x000f220000300800 */
[C---:B------:R-:W-:Y:S02]  /*78a00*/  LOP3.LUT P1, RZ, R29.reuse, 0x10000000, RZ, 0xc0, !PT ;  /* 0x100000001dff7812 */ /* 0x040fe4000782c0ff */
        /* <DEDUP_REMOVED lines=13> */
[C---:B------:R-:W-:Y:S01]  /*78ae0*/  LOP3.LUT P1, RZ, R29.reuse, 0x8000000, RZ, 0xc0, !PT ;  /* 0x080000001dff7812 */ /* 0x040fe2000782c0ff */
        /* <DEDUP_REMOVED lines=33> */
[----:B------:R4:W-:Y:S02]  /*78d00*/  @P6 STG.E desc[UR6][R16.64], R245 ;  /* 0x000000f510006986 */ /* 0x0009e4000c101906 */
[----:B----4-:R-:W-:-:S05]  /*78d10*/  IMAD.WIDE R16, R140, 0x4, R2 ;  /* 0x000000048c107825 */ /* 0x010fca00078e0202 */
        /* <DEDUP_REMOVED lines=26> */
[----:B------:R-:W-:Y:S02]  /*78ec0*/  LOP3.LUT P4, RZ, R29, 0x80000000, RZ, 0xc0, !PT ;  /* 0x800000001dff7812 */ /* 0x000fe4000788c0ff */
        /* <DEDUP_REMOVED lines=133> */
[----:B------:R-:W-:Y:S01]  /*79720*/  IMAD.WIDE R16, R147, 0x4, R8 ;  /* 0x0000000493107825 */ /* 0x000fe200078e0208 */
        /* <DEDUP_REMOVED lines=15> */
[----:B------:R-:W-:Y:S02]  /*79820*/  LOP3.LUT R20, R20, 0xfffff7ff, RZ, 0xc0, !PT ;  /* 0xfffff7ff14147812 */ /* 0x000fe400078ec0ff */
[----:B------:R-:W-:-:S07]  /*79830*/  LOP3.LUT P0, RZ, R30, 0x2000000, RZ, 0xc0, !PT ;  /* 0x020000001eff7812 */ /* 0x000fce000780c0ff */
        /* <DEDUP_REMOVED lines=9> */
[----:B---3--:R-:W-:-:S03]  /*798d0*/  IMAD.WIDE R16, R143, 0x4, R2 ;  /* 0x000000048f107825 */ /* 0x008fc600078e0202 */
[----:B------:R-:W3:Y:S04]  /*798e0*/  LDL.LU R149, [R1+0x15c0] ;  /* 0x0015c00001957983 */ /* 0x000ee80000300800 */
[----:B------:R1:W-:Y:S01]  /*798f0*/  @P5 STG.E desc[UR6][R16.64], R145 ;  /* 0x0000009110005986 */ /* 0x0003e2000c101906 */
[----:B------:R-:W-:Y:S01]  /*79900*/  LOP3.LUT R20, R20, 0xffffefff, RZ, 0xc0, !PT ;  /* 0xffffefff14147812 */ /* 0x000fe200078ec0ff */
[----:B-1----:R-:W-:-:S05]  /*79910*/  IMAD.WIDE R16, R143, 0x4, R4 ;  /* 0x000000048f107825 */ /* 0x002fca00078e0204 */
[----:B----4-:R1:W-:Y:S01]  /*79920*/  @P6 STG.E desc[UR6][R16.64], R146 ;  /* 0x0000009210006986 */ /* 0x0103e2000c101906 */
[----:B------:R-:W-:Y:S02]  /*79930*/  @P1 LOP3.LUT R20, R20, 0x1000, RZ, 0xfc, !PT ;  /* 0x0000100014141812 */ /* 0x000fe400078efcff */
[----:B------:R-:W-:Y:S01]  /*79940*/  LOP3.LUT P1, RZ, R30, 0x10000000, RZ, 0xc0, !PT ;  /* 0x100000001eff7812 */ /* 0x000fe2000782c0ff */
[----:B-1----:R-:W-:-:S05]  /*79950*/  IMAD.WIDE R16, R143, 0x4, R6 ;  /* 0x000000048f107825 */ /* 0x002fca00078e0206 */
[----:B------:R1:W-:Y:S01]  /*79960*/  @P0 STG.E desc[UR6][R16.64], R144 ;  /* 0x0000009010000986 */ /* 0x0003e2000c101906 */
[----:B------:R-:W-:-:S03]  /*79970*/  LOP3.LUT R20, R20, 0xffffdfff, RZ, 0xc0, !PT ;  /* 0xffffdfff14147812 */ /* 0x000fc600078ec0ff */
[----:B-1----:R-:W4:Y:S04]  /*79980*/  LDL.LU R144, [R1+0x26c4] ;  /* 0x0026c40001907983 */ /* 0x002f280000300800 */
[----:B------:R-:W4:Y:S04]  /*79990*/  LDL.LU R148, [R1+0x11c0] ;  /* 0x0011c00001947983 */ /* 0x000f280000300800 */
[----:B------:R-:W4:Y:S01]  /*799a0*/  LDL.LU R147, [R1+0xdc0] ;  /* 0x000dc00001937983 */ /* 0x000f220000300800 */
[----:B------:R-:W-:-:S03]  /*799b0*/  @P1 LOP3.LUT R20, R20, 0x2000, RZ, 0xfc, !PT ;  /* 0x0000200014141812 */ /* 0x000fc600078efcff */
[----:B------:R-:W4:Y:S01]  /*799c0*/  LDL.LU R145, [R1+0x9d0] ;  /* 0x0009d00001917983 */ /* 0x000f220000300800 */
[----:B------:R-:W-:Y:S01]  /*799d0*/  LOP3.LUT P1, RZ, R30, 0x8000000, RZ, 0xc0, !PT ;  /* 0x080000001eff7812 */ /* 0x000fe2000782c0ff */
[----:B------:R-:W-:Y:S01]  /*799e0*/  IMAD.WIDE R16, R143, 0x4, R8 ;  /* 0x000000048f107825 */ /* 0x000fe200078e0208 */
[----:B------:R-:W-:Y:S01]  /*799f0*/  LOP3.LUT R20, R20, 0xffffbfff, RZ, 0xc0, !PT ;  /* 0xffffbfff14147812 */ /* 0x000fe200078ec0ff */
[----:B------:R-:W4:Y:S10]  /*79a00*/  LDL.LU R146, [R1+0x5d0] ;  /* 0x0005d00001927983 */ /* 0x000f340000300800 */
[----:B------:R-:W-:-:S02]  /*79a10*/  @P1 LOP3.LUT R20, R20, 0x4000, RZ, 0xfc, !PT ;  /* 0x0000400014141812 */ /* 0x000fc400078efcff */
[----:B------:R-:W-:-:S13]  /*79a20*/  LOP3.LUT P1, RZ, R30, 0x4000000, RZ, 0xc0, !PT ;  /* 0x040000001eff7812 */ /* 0x000fda000782c0ff */
[----:B------:R1:W-:Y:S01]  /*79a30*/  @P1 STG.E desc[UR6][R16.64], R141 ;  /* 0x0000008d10001986 */ /* 0x0003e2000c101906 */
[----:B------:R-:W-:Y:S01]  /*79a40*/  LOP3.LUT P1, RZ, R20, 0x4000, RZ, 0xc0, !PT ;  /* 0x0000400014ff7812 */ /* 0x000fe2000782c0ff */
[----:B-1----:R-:W-:Y:S02]  /*79a50*/  IMAD.WIDE R16, R78, 0x4, R2 ;  /* 0x000000044e107825 */ /* 0x002fe400078e0202 */
[----:B------:R-:W4:Y:S10]  /*79a60*/  LDL.LU R141, [R1+0x1d0] ;  /* 0x0001d000018d7983 */ /* 0x000f340000300800 */
        /* <DEDUP_REMOVED lines=15> */
[C---:B------:R-:W-:Y:S02]  /*79b60*/  LOP3.LUT P2, RZ, R31.reuse, 0x8, RZ, 0xc0, !PT ;  /* 0x000000081fff7812 */ /* 0x040fe4000784c0ff */
        /* <DEDUP_REMOVED lines=11> */
[----:B----4-:R1:W-:Y:S02]  /*79c20*/  @P1 STG.E desc[UR6][R16.64], R148 ;  /* 0x0000009410001986 */ /* 0x0103e4000c101906 */
[----:B-1----:R-:W-:-:S05]  /*79c30*/  IMAD.WIDE R16, R144, 0x4, R2 ;  /* 0x0000000490107825 */ /* 0x002fca00078e0202 */
[----:B------:R1:W-:Y:S02]  /*79c40*/  @P2 STG.E desc[UR6][R16.64], R147 ;  /* 0x0000009310002986 */ /* 0x0003e4000c101906 */
[----:B-1----:R-:W-:-:S05]  /*79c50*/  IMAD.WIDE R16, R144, 0x4, R4 ;  /* 0x0000000490107825 */ /* 0x002fca00078e0204 */
[----:B------:R1:W-:Y:S04]  /*79c60*/  @P3 STG.E desc[UR6][R16.64], R145 ;  /* 0x0000009110003986 */ /* 0x0003e8000c101906 */
[----:B-1----:R-:W3:Y:S01]  /*79c70*/  LDL.LU R145, [R1+0x15c4] ;  /* 0x0015c40001917983 */ /* 0x002ee20000300800 */
[C---:B------:R-:W-:Y:S02]  /*79c80*/  LOP3.LUT P4, RZ, R31.reuse, 0x20, RZ, 0xc0, !PT ;  /* 0x000000201fff7812 */ /* 0x040fe4000788c0ff */
[C---:B------:R-:W-:Y:S01]  /*79c90*/  LOP3.LUT P5, RZ, R31.reuse, 0x40, RZ, 0xc0, !PT ;  /* 0x000000401fff7812 */ /* 0x040fe200078ac0ff */
        /* <DEDUP_REMOVED lines=60> */
[----:B-1----:R-:W4:Y:S01]  /*7a060*/  LDL.LU R146, [R1+0x19cc] ;  /* 0x0019cc0001927983 */ /* 0x002f220000300800 */
[----:B--2---:R-:W-:-:S05]  /*7a070*/  IMAD.WIDE R16, R140, 0x4, R2 ;  /* 0x000000048c107825 */ /* 0x004fca00078e0202 */
[----:B------:R1:W-:Y:S02]  /*7a080*/  @P6 STG.E desc[UR6][R16.64], R144 ;  /* 0x0000009010006986 */ /* 0x0003e4000c101906 */
[C---:B-1----:R-:W-:Y:S02]  /*7a090*/  IMAD.WIDE R16, R140.reuse, 0x4, R4 ;  /* 0x000000048c107825 */ /* 0x042fe400078e0204 */
[----:B------:R-:W2:Y:S04]  /*7a0a0*/  LDL.LU R144, [R1+0x15cc] ;  /* 0x0015cc0001907983 */ /* 0x000ea80000300800 */
[----:B------:R1:W-:Y:S02]  /*7a0b0*/  @P0 STG.E desc[UR6][R16.64], R141 ;  /* 0x0000008d10000986 */ /* 0x0003e4000c101906 */
[----:B-1----:R-:W-:-:S05]  /*7a0c0*/  IMAD.WIDE R16, R140, 0x4, R6 ;  /* 0x000000048c107825 */ /* 0x002fca00078e0206 */
[----:B------:R1:W-:Y:S02]  /*7a0d0*/  @P1 STG.E desc[UR6][R16.64], R142 ;  /* 0x0000008e10001986 */ /* 0x0003e4000c101906 */
[----:B-1----:R-:W-:Y:S02]  /*7a0e0*/  IMAD.WIDE R16, R140, 0x4, R8 ;  /* 0x000000048c107825 */ /* 0x002fe400078e0208 */
[----:B------:R-:W2:Y:S04]  /*7a0f0*/  LDL.LU R142, [R1+0x11cc] ;  /* 0x0011cc00018e7983 */ /* 0x000ea80000300800 */
[----:B------:R-:W2:Y:S04]  /*7a100*/  LDL.LU R140, [R1+0xdcc] ;  /* 0x000dcc00018c7983 */ /* 0x000ea80000300800 */
        /* <DEDUP_REMOVED lines=35> */
[----:B----4-:R1:W-:Y:S02]  /*7a340*/  @P4 STG.E desc[UR6][R16.64], R146 ;  /* 0x0000009210004986 */ /* 0x0103e4000c101906 */
[----:B-1----:R-:W-:-:S05]  /*7a350*/  IMAD.WIDE R16, R143, 0x4, R6 ;  /* 0x000000048f107825 */ /* 0x002fca00078e0206 */
[----:B--2---:R1:W-:Y:S04]  /*7a360*/  @P5 STG.E desc[UR6][R16.64], R144 ;  /* 0x0000009010005986 */ /* 0x0043e8000c101906 */
[----:B-1----:R-:W2:Y:S01]  /*7a370*/  LDL.LU R144, [R1+0x9dc] ;  /* 0x0009dc0001907983 */ /* 0x002ea20000300800 */
[----:B------:R-:W-:-:S03]  /*7a380*/  IMAD.WIDE R16, R143, 0x4, R8 ;  /* 0x000000048f107825 */ /* 0x000fc600078e0208 */
[----:B------:R-:W3:Y:S04]  /*7a390*/  LDL.LU R143, [R1+0x5dc] ;  /* 0x0005dc00018f7983 */ /* 0x000ee80000300800 */
[----:B------:R1:W-:Y:S02]  /*7a3a0*/  @P6 STG.E desc[UR6][R16.64], R142 ;  /* 0x0000008e10006986 */ /* 0x0003e4000c101906 */
[----:B-1----:R-:W-:Y:S02]  /*7a3b0*/  IMAD.WIDE R16, R141, 0x4, R2 ;  /* 0x000000048d107825 */ /* 0x002fe400078e0202 */
        /* <DEDUP_REMOVED lines=23> */
[----:B------:R-:W-:Y:S02]  /*7a530*/  LOP3.LUT R21, R21, 0xfeffffff, RZ, 0xc0, !PT ;  /* 0xfeffffff15157812 */ /* 0x000fe400078ec0ff */
[C---:B------:R-:W-:Y:S02]  /*7a540*/  LOP3.LUT P6, RZ, R31.reuse, 0x40000000, RZ, 0xc0, !PT ;  /* 0x400000001fff7812 */ /* 0x040fe400078cc0ff */
[----:B------:R-:W-:Y:S01]  /*7a550*/  LOP3.LUT P0, RZ, R31, 0x80000000, RZ, 0xc0, !PT ;  /* 0x800000001fff7812 */ /* 0x000fe2000780c0ff */
[----:B------:R-:W4:Y:S04]  /*7a560*/  LDL.LU R146, [R1+0x15d4] ;  /* 0x0015d40001927983 */ /* 0x000f280000300800 */
        /* <DEDUP_REMOVED lines=26> */
[----:B------:R-:W3:Y:S04]  /*7a710*/  LDL.LU R141, [R1+0x9e4] ;  /* 0x0009e400018d7983 */ /* 0x000ee80000300800 */
[----:B----4-:R1:W-:Y:S04]  /*7a720*/  @P6 STG.E desc[UR6][R16.64], R142 ;  /* 0x0000008e10006986 */ /* 0x0103e8000c101906 */
[----:B-1----:R-:W4:Y:S01]  /*7a730*/  LDL.LU R142, [R1+0x2718] ;  /* 0x00271800018e7983 */ /* 0x002f220000300800 */
[----:B------:R-:W-:-:S05]  /*7a740*/  IMAD.WIDE R16, R140, 0x4, R2 ;  /* 0x000000048c107825 */ /* 0x000fca00078e0202 */
        /* <DEDUP_REMOVED lines=39> */
[----:B----4-:R-:W-:-:S05]  /*7a9c0*/  IMAD.WIDE R16, R142, 0x4, R2 ;  /* 0x000000048e107825 */ /* 0x010fca00078e0202 */
[----:B--2---:R1:W-:Y:S02]  /*7a9d0*/  @P4 STG.E desc[UR6][R16.64], R144 ;  /* 0x0000009010004986 */ /* 0x0043e4000c101906 */
[----:B-1----:R-:W-:-:S05]  /*7a9e0*/  IMAD.WIDE R16, R142, 0x4, R4 ;  /* 0x000000048e107825 */ /* 0x002fca00078e0204 */
[----:B---3--:R1:W-:Y:S02]  /*7a9f0*/  @P5 STG.E desc[UR6][R16.64], R143 ;  /* 0x0000008f10005986 */ /* 0x0083e4000c101906 */
[C---:B-1----:R-:W-:Y:S02]  /*7aa00*/  IMAD.WIDE R16, R142.reuse, 0x4, R6 ;  /* 0x000000048e107825 */ /* 0x042fe400078e0206 */
[----:B------:R-:W2:Y:S04]  /*7aa10*/  LDL.LU R143, [R1+0x1ec8] ;  /* 0x001ec800018f7983 */ /* 0x000ea80000300800 */
[----:B------:R1:W-:Y:S02]  /*7aa20*/  @P6 STG.E desc[UR6][R16.64], R141 ;  /* 0x0000008d10006986 */ /* 0x0003e4000c101906 */
[----:B-1----:R-:W-:-:S02]  /*7aa30*/  IMAD.WIDE R16, R142, 0x4, R8 ;  /* 0x000000048e107825 */ /* 0x002fc400078e0208 */
[----:B------:R-:W3:Y:S04]  /*7aa40*/  LDL.LU R141, [R1+0x1dd8] ;  /* 0x001dd800018d7983 */ /* 0x000ee80000300800 */
[----:B------:R-:W4:Y:S04]  /*7aa50*/  LDL.LU R142, [R1+0x19d8] ;  /* 0x0019d800018e7983 */ /* 0x000f280000300800 */
[----:B------:R1:W-:Y:S04]  /*7aa60*/  @P0 STG.E desc[UR6][R16.64], R140 ;  /* 0x0000008c10000986 */ /* 0x0003e8000c101906 */
[----:B-1----:R-:W2:Y:S04]  /*7aa70*/  LDL.LU R140, [R1+0x2720] ;  /* 0x00272000018c7983 */ /* 0x002ea80000300800 */
        /* <DEDUP_REMOVED lines=10> */
[----:B------:R-:W-:-:S03]  /*7ab20*/  LOP3.LUT P4, RZ, R32, 0x8000, RZ, 0xc0, !PT ;  /* 0x0000800020ff7812 */ /* 0x000fc6000788c0ff */
[----:B------:R-:W4:Y:S04]  /*7ab30*/  LDL.LU R148, [R1+0x11dc] ;  /* 0x0011dc0001947983 */ /* 0x000f280000300800 */
[----:B------:R-:W4:Y:S04]  /*7ab40*/  LDL.LU R147, [R1+0xddc] ;  /* 0x000ddc0001937983 */ /* 0x000f280000300800 */
[----:B------:R-:W4:Y:S04]  /*7ab50*/  LDL.LU R145, [R1+0x9ec] ;  /* 0x0009ec0001917983 */ /* 0x000f280000300800 */
[----:B------:R-:W4:Y:S01]  /*7ab60*/  LDL.LU R146, [R1+0x273c] ;  /* 0x00273c0001927983 */ /* 0x000f220000300800 */
[----:B------:R-:W-:-:S02]  /*7ab70*/  LOP3.LUT P5, RZ, R32, 0x10000, RZ, 0xc0, !PT ;  /* 0x0001000020ff7812 */ /* 0x000fc400078ac0ff */
[C---:B------:R-:W-:Y:S01]  /*7ab80*/  LOP3.LUT P6, RZ, R32.reuse, 0x20000, RZ, 0xc0, !PT ;  /* 0x0002000020ff7812 */ /* 0x040fe200078cc0ff */
        /* <DEDUP_REMOVED lines=35> */
[----:B------:R-:W2:Y:S01]  /*7adc0*/  LDL.LU R143, [R1+0x2740] ;  /* 0x00274000018f7983 */ /* 0x000ea20000300800 */
[----:B------:R-:W-:Y:S02]  /*7add0*/  @P1 LOP3.LUT R21, R21, 0x400000, RZ, 0xfc, !PT ;  /* 0x0040000015151812 */ /* 0x000fe400078efcff */
        /* <DEDUP_REMOVED lines=39> */
[----:B------:R-:W4:Y:S04]  /*7b050*/  LDL.LU R146, [R1+0x11e0] ;  /* 0x0011e00001927983 */ /* 0x000f280000300800 */
[----:B------:R1:W-:Y:S04]  /*7b060*/  @P4 STG.E desc[UR6][R16.64], R144 ;  /* 0x0000009010004986 */ /* 0x0003e8000c101906 */
[----:B-1----:R-:W4:Y:S01]  /*7b070*/  LDL.LU R144, [R1+0xde0] ;  /* 0x000de00001907983 */ /* 0x002f220000300800 */
[----:B--2---:R-:W-:-:S05]  /*7b080*/  IMAD.WIDE R16, R143, 0x4, R2 ;  /* 0x000000048f107825 */ /* 0x004fca00078e0202 */
[----:B------:R1:W-:Y:S02]  /*7b090*/  @P5 STG.E desc[UR6][R16.64], R141 ;  /* 0x0000008d10005986 */ /* 0x0003e4000c101906 */
[C---:B-1----:R-:W-:Y:S02]  /*7b0a0*/  IMAD.WIDE R16, R143.reuse, 0x4, R4 ;  /* 0x000000048f107825 */ /* 0x042fe400078e0204 */
[----:B------:R-:W2:Y:S04]  /*7b0b0*/  LDL.LU R141, [R1+0x9f0] ;  /* 0x0009f000018d7983 */ /* 0x000ea80000300800 */
[----:B---3--:R1:W-:Y:S02]  /*7b0c0*/  @P6 STG.E desc[UR6][R16.64], R142 ;  /* 0x0000008e10006986 */ /* 0x0083e4000c101906 */
[----:B-1----:R-:W-:-:S02]  /*7b0d0*/  IMAD.WIDE R16, R143, 0x4, R6 ;  /* 0x000000048f107825 */ /* 0x002fc400078e0206 */
[----:B------:R-:W3:Y:S04]  /*7b0e0*/  LDL.LU R142, [R1+0x5f0] ;  /* 0x0005f000018e7983 */ /* 0x000ee80000300800 */
[----:B----4-:R1:W-:Y:S04]  /*7b0f0*/  @P0 STG.E desc[UR6][R16.64], R140 ;  /* 0x0000008c10000986 */ /* 0x0103e8000c101906 */
[----:B-1----:R-:W4:Y:S04]  /*7b100*/  LDL.LU R140, [R1+0x274c] ;  /* 0x00274c00018c7983 */ /* 0x002f280000300800 */
[----:B------:R-:W3:Y:S04]  /*7b110*/  LDL.LU R249, [R1+0x1f0] ;  /* 0x0001f00001f97983 */ /* 0x000ee80000300800 */
[----:B------:R-:W3:Y:S01]  /*7b120*/  LDL.LU R78, [R1+0x2754] ;  /* 0x00275400014e7983 */ /* 0x000ee20000300800 */
[----:B------:R-:W-:-:S03]  /*7b130*/  IMAD.WIDE R16, R143, 0x4, R8 ;  /* 0x000000048f107825 */ /* 0x000fc600078e0208 */
        /* <DEDUP_REMOVED lines=10> */
[C---:B------:R-:W-:Y:S01]  /*7b1e0*/  LOP3.LUT P5, RZ, R153.reuse, 0x8, RZ, 0xc0, !PT ;  /* 0x0000000899ff7812 */ /* 0x040fe200078ac0ff */
[----:B------:R-:W3:Y:S01]  /*7b1f0*/  LDL.LU R148, [R1+0x1f4] ;  /* 0x0001f40001947983 */ /* 0x000ee20000300800 */
[----:B------:R-:W-:-:S03]  /*7b200*/  LOP3.LUT P6, RZ, R153, 0x10, RZ, 0xc0, !PT ;  /* 0x0000001099ff7812 */ /* 0x000fc600078cc0ff */
[----:B------:R-:W3:Y:S01]  /*7b210*/  LDL.LU R145, [R1+0x1de8] ;  /* 0x001de80001917983 */ /* 0x000ee20000300800 */
        /* <DEDUP_REMOVED lines=9> */
[----:B------:R1:W-:Y:S04]  /*7b2b0*/  @P4 STG.E desc[UR6][R16.64], R146 ;  /* 0x0000009210004986 */ /* 0x0003e8000c101906 */
[----:B-1----:R-:W3:Y:S06]  /*7b2c0*/  LDL.LU R146, [R1+0x19e8] ;  /* 0x0019e80001927983 */ /* 0x002eec0000300800 */
[----:B------:R-:W-:-:S02]  /*7b2d0*/  @P1 LOP3.LUT R21, R21, 0x200, RZ, 0xfc, !PT ;  /* 0x0000020015151812 */ /* 0x000fc400078efcff */
[----:B------:R-:W-:Y:S02]  /*7b2e0*/  LOP3.LUT P1, RZ, R153, 0x800, RZ, 0xc0, !PT ;  /* 0x0000080099ff7812 */ /* 0x000fe4000782c0ff */
[----:B------:R-:W-:-:S11]  /*7b2f0*/  LOP3.LUT R21, R21, 0xfffffbff, RZ, 0xc0, !PT ;  /* 0xfffffbff15157812 */ /* 0x000fd600078ec0ff */
[----:B------:R-:W-:Y:S02]  /*7b300*/  @P1 LOP3.LUT R21, R21, 0x400, RZ, 0xfc, !PT ;  /* 0x0000040015151812 */ /* 0x000fe400078efcff */
[----:B------:R-:W-:Y:S01]  /*7b310*/  LOP3.LUT P1, RZ, R153, 0x400, RZ, 0xc0, !PT ;  /* 0x0000040099ff7812 */ /* 0x000fe2000782c0ff */
        /* <DEDUP_REMOVED lines=64> */
[----:B---3--:R-:W-:-:S05]  /*7b720*/  IMAD.WIDE R16, R147, 0x4, R2 ;  /* 0x0000000493107825 */ /* 0x008fca00078e0202 */
        /* <DEDUP_REMOVED lines=32> */
[----:B------:R-:W2:Y:S01]  /*7b930*/  LDL.LU R152, [R1+0x1fc] ;  /* 0x0001fc0001987983 */ /* 0x000ea20000300800 */
[----:B------:R-:W-:-:S03]  /*7b940*/  LOP3.LUT R21, R21, 0xffffffef, RZ, 0xc0, !PT ;  /* 0xffffffef15157812 */ /* 0x000fc600078ec0ff */
[----:B------:R-:W2:Y:S04]  /*7b950*/  LDL.LU R148, [R1+0x23f8] ;  /* 0x0023f80001947983 */ /* 0x000ea80000300800 */
[----:B------:R-:W2:Y:S01]  /*7b960*/  LDL.LU R151, [R1+0x1df0] ;  /* 0x001df00001977983 */ /* 0x000ea20000300800 */
[----:B------:R-:W-:Y:S02]  /*7b970*/  LOP3.LUT P5, RZ, R153, 0x1000000, RZ, 0xc0, !PT ;  /* 0x0100000099ff7812 */ /* 0x000fe400078ac0ff */
[----:B------:R-:W-:Y:S02]  /*7b980*/  @P1 LOP3.LUT R21, R21, 0x10, RZ, 0xfc, !PT ;  /* 0x0000001015151812 */ /* 0x000fe400078efcff */
[C---:B------:R-:W-:Y:S02]  /*7b990*/  LOP3.LUT P1, RZ, R153.reuse, 0x20000000, RZ, 0xc0, !PT ;  /* 0x2000000099ff7812 */ /* 0x040fe4000782c0ff */
[----:B------:R-:W-:Y:S01]  /*7b9a0*/  LOP3.LUT P6, RZ, R153, 0x2000000, RZ, 0xc0, !PT ;  /* 0x0200000099ff7812 */ /* 0x000fe200078cc0ff */
[----:B------:R-:W-:Y:S01]  /*7b9b0*/  IMAD.WIDE R16, R147, 0x4, R8 ;  /* 0x0000000493107825 */ /* 0x000fe200078e0208 */
[----:B------:R-:W-:-:S02]  /*7b9c0*/  LOP3.LUT R21, R21, 0xffffffdf, RZ, 0xc0, !PT ;  /* 0xffffffdf15157812 */ /* 0x000fc400078ec0ff */
[----:B------:R-:W-:Y:S01]  /*7b9d0*/  LOP3.LUT P0, RZ, R153, 0x4000000, RZ, 0xc0, !PT ;  /* 0x0400000099ff7812 */ /* 0x000fe2000780c0ff */
[----:B------:R-:W2:Y:S04]  /*7b9e0*/  LDL.LU R149, [R1+0x19f0] ;  /* 0x0019f00001957983 */ /* 0x000ea80000300800 */
[----:B---3--:R4:W-:Y:S02]  /*7b9f0*/  @P5 STG.E desc[UR6][R16.64], R145 ;  /* 0x0000009110005986 */ /* 0x0089e4000c101906 */
[----:B------:R-:W-:Y:S02]  /*7ba00*/  @P1 LOP3.LUT R21, R21, 0x20, RZ, 0xfc, !PT ;  /* 0x0000002015151812 */ /* 0x000fe400078efcff */
[----:B------:R-:W-:Y:S01]  /*7ba10*/  LOP3.LUT P1, RZ, R153, 0x10000000, RZ, 0xc0, !PT ;  /* 0x1000000099ff7812 */ /* 0x000fe2000782c0ff */
[----:B----4-:R-:W-:Y:S01]  /*7ba20*/  IMAD.WIDE R16, R141, 0x4, R2 ;  /* 0x000000048d107825 */ /* 0x010fe200078e0202 */
[----:B------:R-:W-:-:S04]  /*7ba30*/  LOP3.LUT R21, R21, 0xffffffbf, RZ, 0xc0, !PT ;  /* 0xffffffbf15157812 */ /* 0x000fc800078ec0ff */
[----:B------:R1:W-:Y:S07]  /*7ba40*/  @P6 STG.E desc[UR6][R16.64], R146 ;  /* 0x0000009210006986 */ /* 0x0003ee000c101906 */
[----:B------:R-:W-:Y:S02]  /*7ba50*/  @P1 LOP3.LUT R21, R21, 0x40, RZ, 0xfc, !PT ;  /* 0x0000004015151812 */ /* 0x000fe400078efcff */
[----:B------:R-:W-:Y:S01]  /*7ba60*/  LOP3.LUT P1, RZ, R153, 0x8000000, RZ, 0xc0, !PT ;  /* 0x0800000099ff7812 */ /* 0x000fe2000782c0ff */
[----:B-1----:R-:W-:-:S05]  /*7ba70*/  IMAD.WIDE R16, R141, 0x4, R4 ;  /* 0x000000048d107825 */ /* 0x002fca00078e0204 */
[----:B------:R1:W-:Y:S04]  /*7ba80*/  @P0 STG.E desc[UR6][R16.64], R143 ;  /* 0x0000008f10000986 */ /* 0x0003e8000c101906 */
[----:B-1----:R-:W3:Y:S04]  /*7ba90*/  LDL.LU R143, [R1+0x23fc] ;  /* 0x0023fc00018f7983 */ /* 0x002ee80000300800 */
[----:B------:R-:W4:Y:S04]  /*7baa0*/  LDL.LU R150, [R1+0x15f0] ;  /* 0x0015f00001967983 */ /* 0x000f280000300800 */
[----:B------:R-:W3:Y:S01]  /*7bab0*/  LDL.LU R147, [R1+0x11f0] ;  /* 0x0011f00001937983 */ /* 0x000ee20000300800 */
[----:B------:R-:W-:-:S03]  /*7bac0*/  IMAD.WIDE R16, R141, 0x4, R6 ;  /* 0x000000048d107825 */ /* 0x000fc600078e0206 */
[----:B------:R-:W3:Y:S04]  /*7bad0*/  LDL.LU R145, [R1+0xe00] ;  /* 0x000e000001917983 */ /* 0x000ee80000300800 */
[----:B------:R-:W3:Y:S04]  /*7bae0*/  LDL.LU R146, [R1+0xdf0] ;  /* 0x000df00001927983 */ /* 0x000ee80000300800 */
[----:B------:R1:W-:Y:S01]  /*7baf0*/  @P1 STG.E desc[UR6][R16.64], R144 ;  /* 0x0000009010001986 */ /* 0x0003e2000c101906 */
[----:B------:R-:W-:Y:S01]  /*7bb00*/  LOP3.LUT P1, RZ, R21, 0x40, RZ, 0xc0, !PT ;  /* 0x0000004015ff7812 */ /* 0x000fe2000782c0ff */
[----:B-1----:R-:W-:-:S02]  /*7bb10*/  IMAD.WIDE R16, R141, 0x4, R8 ;  /* 0x000000048d107825 */ /* 0x002fc400078e0208 */
[----:B------:R-:W3:Y:S04]  /*7bb20*/  LDL.LU R144, [R1+0xa00] ;  /* 0x000a000001907983 */ /* 0x000ee80000300800 */
[----:B------:R-:W3:Y:S06]  /*7bb30*/  LDL.LU R141, [R1+0x600] ;  /* 0x00060000018d7983 */ /* 0x000eec0000300800 */
        /* <DEDUP_REMOVED lines=26> */
[----:B------:R-:W-:Y:S01]  /*7bce0*/  LOP3.LUT P6, RZ, R154, 0x100, RZ, 0xc0, !PT ;  /* 0x000001009aff7812 */ /* 0x000fe200078cc0ff */
[----:B------:R-:W2:Y:S01]  /*7bcf0*/  LDL.LU R151, [R1+0x2408] ;  /* 0x0024080001977983 */ /* 0x000ea20000300800 */
[----:B-1----:R-:W-:-:S09]  /*7bd00*/  IMAD.WIDE R16, R148, 0x4, R6 ;  /* 0x0000000494107825 */ /* 0x002fd200078e0206 */
[----:B----4-:R1:W-:Y:S02]  /*7bd10*/  @P1 STG.E desc[UR6][R16.64], R150 ;  /* 0x0000009610001986 */ /* 0x0103e4000c101906 */
[----:B-1----:R-:W-:-:S05]  /*7bd20*/  IMAD.WIDE R16, R148, 0x4, R8 ;  /* 0x0000000494107825 */ /* 0x002fca00078e0208 */
[----:B---3--:R1:W-:Y:S02]  /*7bd30*/  @P2 STG.E desc[UR6][R16.64], R147 ;  /* 0x0000009310002986 */ /* 0x0083e4000c101906 */
        /* <DEDUP_REMOVED lines=8> */
[----:B------:R-:W3:Y:S04]  /*7bdc0*/  LDL.LU R143, [R1+0x19f4] ;  /* 0x0019f400018f7983 */ /* 0x000ee80000300800 */
[----:B------:R1:W-:Y:S04]  /*7bdd0*/  @P6 STG.E desc[UR6][R16.64], R141 ;  /* 0x0000008d10006986 */ /* 0x0003e8000c101906 */
[----:B-1----:R-:W4:Y:S04]  /*7bde0*/  LDL.LU R141, [R1+0x15f4] ;  /* 0x0015f400018d7983 */ /* 0x002f280000300800 */
[----:B------:R-:W4:Y:S04]  /*7bdf0*/  LDL.LU R245, [R1+0x11f4] ;  /* 0x0011f40001f57983 */ /* 0x000f280000300800 */
[----:B------:R-:W4:Y:S04]  /*7be00*/  LDL.LU R249, [R1+0xe04] ;  /* 0x000e040001f97983 */ /* 0x000f280000300800 */
[----:B------:R-:W4:Y:S01]  /*7be10*/  LDL.LU R244, [R1+0xdf4] ;  /* 0x000df40001f47983 */ /* 0x000f220000300800 */
[----:B--2---:R-:W-:-:S05]  /*7be20*/  IMAD.WIDE R16, R142, 0x4, R2 ;  /* 0x000000048e107825 */ /* 0x004fca00078e0202 */
[----:B------:R1:W-:Y:S04]  /*7be30*/  @P0 STG.E desc[UR6][R16.64], R140 ;  /* 0x0000008c10000986 */ /* 0x0003e8000c101906 */
[----:B-1----:R-:W2:Y:S04]  /*7be40*/  LDL.LU R140, [R1+0x2404] ;  /* 0x00240400018c7983 */ /* 0x002ea80000300800 */
[----:B------:R-:W2:Y:S01]  /*7be50*/  LDL.LU R248, [R1+0xa04] ;  /* 0x000a040001f87983 */ /* 0x000ea20000300800 */
[----:B------:R-:W-:-:S03]  /*7be60*/  LOP3.LUT P1, RZ, R154, 0x400000, RZ, 0xc0, !PT ;  /* 0x004000009aff7812 */ /* 0x000fc6000782c0ff */
[----:B------:R-:W2:Y:S01]  /*7be70*/  LDL.LU R77, [R1+0x604] ;  /* 0x00060400014d7983 */ /* 0x000ea20000300800 */
[----:B------:R-:W-:-:S03]  /*7be80*/  LOP3.LUT R22, R22, 0xff7fffff, RZ, 0xc0, !PT ;  /* 0xff7fffff16167812 */ /* 0x000fc600078ec0ff */
        /* <DEDUP_REMOVED lines=11> */
[----:B------:R-:W-:Y:S01]  /*7bf40*/  LOP3.LUT P1, RZ, R154, 0x200000, RZ, 0xc0, !PT ;  /* 0x002000009aff7812 */ /* 0x000fe2000782c0ff */
[----:B------:R-:W-:Y:S01]  /*7bf50*/  IMAD.WIDE R16, R142, 0x4, R4 ;  /* 0x000000048e107825 */ /* 0x000fe200078e0204 */
[----:B------:R-:W2:Y:S01]  /*7bf60*/  LDL.LU R146, [R1+0x608] ;  /* 0x0006080001927983 */ /* 0x000ea20000300800 */
[----:B------:R-:W-:-:S03]  /*7bf70*/  LOP3.LUT R22, R22, 0xfeffffff, RZ, 0xc0, !PT ;  /* 0xfeffffff16167812 */ /* 0x000fc600078ec0ff */
[----:B------:R-:W2:Y:S07]  /*7bf80*/  LDL.LU R144, [R1+0x1dfc] ;  /* 0x001dfc0001907983 */ /* 0x000eae0000300800 */
        /* <DEDUP_REMOVED lines=22> */
[----:B---3--:R1:W-:Y:S02]  /*7c0f0*/  @P4 STG.E desc[UR6][R16.64], R143 ;  /* 0x0000008f10004986 */ /* 0x0083e4000c101906 */
[C---:B-1----:R-:W-:Y:S02]  /*7c100*/  IMAD.WIDE R16, R142.reuse, 0x4, R6 ;  /* 0x000000048e107825 */ /* 0x042fe400078e0206 */
[----:B------:R-:W3:Y:S04]  /*7c110*/  LDL.LU R143, [R1+0x19fc] ;  /* 0x0019fc00018f7983 */ /* 0x000ee80000300800 */
[----:B----4-:R1:W-:Y:S02]  /*7c120*/  @P5 STG.E desc[UR6][R16.64], R141 ;  /* 0x0000008d10005986 */ /* 0x0103e4000c101906 */
[----:B-1----:R-:W-:-:S02]  /*7c130*/  IMAD.WIDE R16, R142, 0x4, R8 ;  /* 0x000000048e107825 */ /* 0x002fc400078e0208 */
[----:B------:R-:W4:Y:S04]  /*7c140*/  LDL.LU R141, [R1+0x15fc] ;  /* 0x0015fc00018d7983 */ /* 0x000f280000300800 */
[----:B------:R-:W3:Y:S04]  /*7c150*/  LDL.LU R142, [R1+0x2410] ;  /* 0x00241000018e7983 */ /* 0x000ee80000300800 */
        /* <DEDUP_REMOVED lines=39> */
[----:B---3--:R-:W-:-:S05]  /*7c3d0*/  IMAD.WIDE R16, R142, 0x4, R2 ;  /* 0x000000048e107825 */ /* 0x008fca00078e0202 */
[----:B------:R1:W-:Y:S02]  /*7c3e0*/  @P4 STG.E desc[UR6][R16.64], R144 ;  /* 0x0000009010004986 */ /* 0x0003e4000c101906 */
[C---:B-1----:R-:W-:Y:S02]  /*7c3f0*/  IMAD.WIDE R16, R142.reuse, 0x4, R4 ;  /* 0x000000048e107825 */ /* 0x042fe400078e0204 */
[----:B------:R-:W3:Y:S04]  /*7c400*/  LDL.LU R144, [R1+0xe0c] ;  /* 0x000e0c0001907983 */ /* 0x000ee80000300800 */
[----:B------:R1:W-:Y:S02]  /*7c410*/  @P5 STG.E desc[UR6][R16.64], R143 ;  /* 0x0000008f10005986 */ /* 0x0003e4000c101906 */
[----:B-1----:R-:W-:-:S02]  /*7c420*/  IMAD.WIDE R16, R142, 0x4, R6 ;  /* 0x000000048e107825 */ /* 0x002fc400078e0206 */
[----:B------:R-:W3:Y:S04]  /*7c430*/  LDL.LU R143, [R1+0xdfc] ;  /* 0x000dfc00018f7983 */ /* 0x000ee80000300800 */
[----:B----4-:R1:W-:Y:S01]  /*7c440*/  @P6 STG.E desc[UR6][R16.64], R141 ;  /* 0x0000008d10006986 */ /* 0x0103e2000c101906 */
[----:B------:R-:W-:Y:S01]  /*7c450*/  LOP3.LUT P0, RZ, R154, 0x10000000, RZ, 0xc0, !PT ;  /* 0x100000009aff7812 */ /* 0x000fe2000780c0ff */
        /* <DEDUP_REMOVED lines=39> */
[----:B------:R1:W-:Y:S02]  /*7c6d0*/  @P5 STG.E desc[UR6][R16.64], R143 ;  /* 0x0000008f10005986 */ /* 0x0003e4000c101906 */
[C---:B-1----:R-:W-:Y:S02]  /*7c6e0*/  IMAD.WIDE R16, R142.reuse, 0x4, R6 ;  /* 0x000000048e107825 */ /* 0x042fe400078e0206 */
[----:B------:R-:W3:Y:S04]  /*7c6f0*/  LDL.LU R143, [R1+0x1204] ;  /* 0x00120400018f7983 */ /* 0x000ee80000300800 */
[----:B----4-:R1:W-:Y:S02]  /*7c700*/  @P6 STG.E desc[UR6][R16.64], R141 ;  /* 0x0000008d10006986 */ /* 0x0103e4000c101906 */
        /* <DEDUP_REMOVED lines=157> */
[----:B------:R-:W-:Y:S02]  /*7d0e0*/  LOP3.LUT P4, RZ, R155, 0x80000000, RZ, 0xc0, !PT ;  /* 0x800000009bff7812 */ /* 0x000fe4000788c0ff */
        /* <DEDUP_REMOVED lines=153> */
[C---:B------:R-:W-:Y:S02]  /*7da80*/  LOP3.LUT P6, RZ, R156.reuse, 0x1000000, RZ, 0xc0, !PT ;  /* 0x010000009cff7812 */ /* 0x040fe400078cc0ff */
        /* <DEDUP_REMOVED lines=311> */
[C---:B------:R-:W-:Y:S02]  /*7ee00*/  LOP3.LUT P5, RZ, R158.reuse, 0x10000, RZ, 0xc0, !PT ;  /* 0x000100009eff7812 */ /* 0x040fe400078ac0ff */
        /* <DEDUP_REMOVED lines=42> */
[----:B------:R-:W-:Y:S02]  /*7f0b0*/  LOP3.LUT P5, RZ, R158, 0x80000000, RZ, 0xc0, !PT ;  /* 0x800000009eff7812 */ /* 0x000fe400078ac0ff */
        /* <DEDUP_REMOVED lines=162> */
[C---:B------:R-:W-:Y:S01]  /*7fae0*/  LOP3.LUT P6, RZ, R159.reuse, 0x800000, RZ, 0xc0, !PT ;  /* 0x008000009fff7812 */ /* 0x040fe200078cc0ff */
[----:B------:R-:W2:Y:S01]  /*7faf0*/  LDL.LU R151, [R1+0x65c] ;  /* 0x00065c0001977983 */ /* 0x000ea20000300800 */
[----:B------:R-:W-:Y:S02]  /*7fb00*/  @P1 LOP3.LUT R24, R24, 0x100000, RZ, 0xfc, !PT ;  /* 0x0010000018181812 */ /* 0x000fe400078efcff */
[----:B------:R-:W-:Y:S01]  /*7fb10*/  LOP3.LUT P1, RZ, R159, 0x8000000, RZ, 0xc0, !PT ;  /* 0x080000009fff7812 */ /* 0x000fe2000782c0ff */
[----:B------:R-:W-:Y:S01]  /*7fb20*/  IMAD.WIDE R16, R144, 0x4, R4 ;  /* 0x0000000490107825 */ /* 0x000fe200078e0204 */
[----:B------:R-:W-:-:S05]  /*7fb30*/  LOP3.LUT R24, R24, 0xffdfffff, RZ, 0xc0, !PT ;  /* 0xffdfffff18187812 */ /* 0x000fca00078ec0ff */
[----:B---3--:R1:W-:Y:S06]  /*7fb40*/  @P5 STG.E desc[UR6][R16.64], R145 ;  /* 0x0000009110005986 */ /* 0x0083ec000c101906 */
[----:B------:R-:W-:Y:S02]  /*7fb50*/  @P1 LOP3.LUT R24, R24, 0x200000, RZ, 0xfc, !PT ;  /* 0x0020000018181812 */ /* 0x000fe400078efcff */
[C---:B------:R-:W-:Y:S01]  /*7fb60*/  LOP3.LUT P1, RZ, R159.reuse, 0x4000000, RZ, 0xc0, !PT ;  /* 0x040000009fff7812 */ /* 0x040fe2000782c0ff */
        /* <DEDUP_REMOVED lines=185> */
[C---:B------:R-:W-:Y:S01]  /*80700*/  LOP3.LUT P5, RZ, R160.reuse, 0x10000000, RZ, 0xc0, !PT ;  /* 0x10000000a0ff7812 */ /* 0x040fe200078ac0ff */
        /* <DEDUP_REMOVED lines=332> */
[C---:B------:R-:W-:Y:S01]  /*81bd0*/  LOP3.LUT P6, RZ, R162.reuse, 0x400000, RZ, 0xc0, !PT ;  /* 0x00400000a2ff7812 */ /* 0x040fe200078cc0ff */
        /* <DEDUP_REMOVED lines=204> */
[C---:B------:R-:W-:Y:S01]  /*828a0*/  LOP3.LUT P5, RZ, R163.reuse, 0x8000000, RZ, 0xc0, !PT ;  /* 0x08000000a3ff7812 */ /* 0x040fe200078ac0ff */
        /* <DEDUP_REMOVED lines=163> */
[----:B------:R1:W-:Y:S02]  /*832e0*/  @P2 STG.E desc[UR6][R16.64], R147 ;  /* 0x0000009310002986 */ /* 0x0003e4000c101906 */
[----:B-1----:R-:W-:-:S05]  /*832f0*/  IMAD.WIDE R16, R144, 0x4, R6 ;  /* 0x0000000490107825 */ /* 0x002fca00078e0206 */
[----:B------:R1:W-:Y:S02]  /*83300*/  @P3 STG.E desc[UR6][R16.64], R145 ;  /* 0x0000009110003986 */ /* 0x0003e4000c101906 */
[----:B-1----:R-:W-:Y:S01]  /*83310*/  IMAD.WIDE R16, R144, 0x4, R8 ;  /* 0x0000000490107825 */ /* 0x002fe200078e0208 */
[C---:B------:R-:W-:Y:S02]  /*83320*/  LOP3.LUT P6, RZ, R164.reuse, 0x40000000, RZ, 0xc0, !PT ;  /* 0x40000000a4ff7812 */ /* 0x040fe400078cc0ff */
[----:B------:R-:W-:Y:S02]  /*83330*/  LOP3.LUT P0, RZ, R164, 0x80000000, RZ, 0xc0, !PT ;  /* 0x80000000a4ff7812 */ /* 0x000fe4000780c0ff */
[----:B--2---:R3:W-:Y:S02]  /*83340*/  @P4 STG.E desc[UR6][R16.64], R143 ;  /* 0x0000008f10004986 */ /* 0x0047e4000c101906 */
[----:B---3--:R-:W-:-:S05]  /*83350*/  IMAD.WIDE R16, R146, 0x4, R2 ;  /* 0x0000000492107825 */ /* 0x008fca00078e0202 */
[----:B------:R1:W-:Y:S04]  /*83360*/  @P5 STG.E desc[UR6][R16.64], R141 ;  /* 0x0000008d10005986 */ /* 0x0003e8000c101906 */
[----:B-1----:R-:W2:Y:S01]  /*83370*/  LDL.LU R141, [R1+0x6ac] ;  /* 0x0006ac00018d7983 */ /* 0x002ea20000300800 */
[----:B------:R-:W-:-:S03]  /*83380*/  IMAD.WIDE R16, R146, 0x4, R4 ;  /* 0x0000000492107825 */ /* 0x000fc600078e0204 */
[----:B------:R-:W3:Y:S04]  /*83390*/  LDL.LU R144, [R1+0x1f90] ;  /* 0x001f900001907983 */ /* 0x000ee80000300800 */
[----:B------:R-:W3:Y:S04]  /*833a0*/  LDL.LU R143, [R1+0x1aa0] ;  /* 0x001aa000018f7983 */ /* 0x000ee80000300800 */
[----:B----4-:R1:W-:Y:S02]  /*833b0*/  @P6 STG.E desc[UR6][R16.64], R142 ;  /* 0x0000008e10006986 */ /* 0x0103e4000c101906 */
[----:B-1----:R-:W-:-:S02]  /*833c0*/  IMAD.WIDE R16, R146, 0x4, R6 ;  /* 0x0000000492107825 */ /* 0x002fc400078e0206 */
[----:B------:R-:W4:Y:S04]  /*833d0*/  LDL.LU R142, [R1+0x16a0] ;  /* 0x0016a000018e7983 */ /* 0x000f280000300800 */
[----:B------:R1:W-:Y:S04]  /*833e0*/  @P0 STG.E desc[UR6][R16.64], R140 ;  /* 0x0000008c10000986 */ /* 0x0003e8000c101906 */
[----:B-1----:R-:W3:Y:S04]  /*833f0*/  LDL.LU R140, [R1+0x2564] ;  /* 0x00256400018c7983 */ /* 0x002ee80000300800 */
[----:B------:R-:W4:Y:S04]  /*83400*/  LDL.LU R79, [R1+0x2568] ;  /* 0x00256800014f7983 */ /* 0x000f280000300800 */
[----:B------:R-:W4:Y:S04]  /*83410*/  LDL.LU R244, [R1+0x12a0] ;  /* 0x0012a00001f47983 */ /* 0x000f280000300800 */
[----:B------:R-:W4:Y:S04]  /*83420*/  LDL.LU R248, [R1+0xeb0] ;  /* 0x000eb00001f87983 */ /* 0x000f280000300800 */
[----:B------:R-:W4:Y:S01]  /*83430*/  LDL.LU R77, [R1+0xab0] ;  /* 0x000ab000014d7983 */ /* 0x000f220000300800 */
[----:B------:R-:W-:-:S03]  /*83440*/  LOP3.LUT P4, RZ, R165, 0x1, RZ, 0xc0, !PT ;  /* 0x00000001a5ff7812 */ /* 0x000fc6000788c0ff */
[----:B------:R-:W4:Y:S01]  /*83450*/  LDL.LU R78, [R1+0x6b0] ;  /* 0x0006b000014e7983 */ /* 0x000f220000300800 */
[----:B------:R-:W-:-:S03]  /*83460*/  IMAD.WIDE R16, R146, 0x4, R8 ;  /* 0x0000000492107825 */ /* 0x000fc600078e0208 */
[----:B------:R-:W4:Y:S01]  /*83470*/  LDL.LU R148, [R1+0x256c] ;  /* 0x00256c0001947983 */ /* 0x000f220000300800 */
        /* <DEDUP_REMOVED lines=25> */
[----:B------:R-:W2:Y:S01]  /*83610*/  LDL.LU R146, [R1+0xab4] ;  /* 0x000ab40001927983 */ /* 0x000ea20000300800 */
[----:B---3--:R-:W-:-:S05]  /*83620*/  IMAD.WIDE R16, R140, 0x4, R2 ;  /* 0x000000048c107825 */ /* 0x008fca00078e0202 */
[----:B------:R1:W-:Y:S02]  /*83630*/  @P5 STG.E desc[UR6][R16.64], R144 ;  /* 0x0000009010005986 */ /* 0x0003e4000c101906 */
[C---:B-1----:R-:W-:Y:S02]  /*83640*/  IMAD.WIDE R16, R140.reuse, 0x4, R4 ;  /* 0x000000048c107825 */ /* 0x042fe400078e0204 */
[----:B------:R-:W3:Y:S04]  /*83650*/  LDL.LU R144, [R1+0x6b4] ;  /* 0x0006b40001907983 */ /* 0x000ee80000300800 */
[----:B------:R1:W-:Y:S02]  /*83660*/  @P6 STG.E desc[UR6][R16.64], R143 ;  /* 0x0000008f10006986 */ /* 0x0003e4000c101906 */
[----:B-1----:R-:W-:-:S05]  /*83670*/  IMAD.WIDE R16, R140, 0x4, R6 ;  /* 0x000000048c107825 */ /* 0x002fca00078e0206 */
[----:B----4-:R1:W-:Y:S02]  /*83680*/  @P0 STG.E desc[UR6][R16.64], R142 ;  /* 0x0000008e10000986 */ /* 0x0103e4000c101906 */
        /* <DEDUP_REMOVED lines=33> */
[----:B------:R-:W4:Y:S04]  /*838a0*/  LDL.LU R79, [R1+0x257c] ;  /* 0x00257c00014f7983 */ /* 0x000f280000300800 */
[----:B--2---:R1:W-:Y:S01]  /*838b0*/  @P1 STG.E desc[UR6][R16.64], R152 ;  /* 0x0000009810001986 */ /* 0x0043e2000c101906 */
        /* <DEDUP_REMOVED lines=17> */
[----:B---3--:R1:W-:Y:S02]  /*839d0*/  @P4 STG.E desc[UR6][R16.64], R144 ;  /* 0x0000009010004986 */ /* 0x0083e4000c101906 */
[----:B-1----:R-:W-:-:S05]  /*839e0*/  IMAD.WIDE R16, R141, 0x4, R8 ;  /* 0x000000048d107825 */ /* 0x002fca00078e0208 */
[----:B------:R4:W-:Y:S02]  /*839f0*/  @P5 STG.E desc[UR6][R16.64], R166 ;  /* 0x000000a610005986 */ /* 0x0009e4000c101906 */
[C---:B----4-:R-:W-:Y:S02]  /*83a00*/  IMAD.WIDE R16, R143.reuse, 0x4, R2 ;  /* 0x000000048f107825 */ /* 0x050fe400078e0202 */
[----:B------:R-:W2:Y:S04]  /*83a10*/  LDL.LU R166, [R1+0x2898] ;  /* 0x0028980001a67983 */ /* 0x000ea80000300800 */
[----:B------:R1:W-:Y:S02]  /*83a20*/  @P6 STG.E desc[UR6][R16.64], R142 ;  /* 0x0000008e10006986 */ /* 0x0003e4000c101906 */
[----:B-1----:R-:W-:-:S05]  /*83a30*/  IMAD.WIDE R16, R143, 0x4, R4 ;  /* 0x000000048f107825 */ /* 0x002fca00078e0204 */
[----:B------:R1:W-:Y:S04]  /*83a40*/  @P0 STG.E desc[UR6][R16.64], R140 ;  /* 0x0000008c10000986 */ /* 0x0003e8000c101906 */
[----:B-1----:R-:W3:Y:S04]  /*83a50*/  LDL.LU R140, [R1+0x16a8] ;  /* 0x0016a800018c7983 */ /* 0x002ee80000300800 */
[----:B------:R-:W4:Y:S04]  /*83a60*/  LDL.LU R152, [R1+0x12a8] ;  /* 0x0012a80001987983 */ /* 0x000f280000300800 */
[----:B------:R-:W2:Y:S04]  /*83a70*/  LDL.LU R145, [R1+0xeb8] ;  /* 0x000eb80001917983 */ /* 0x000ea80000300800 */
[----:B------:R-:W2:Y:S04]  /*83a80*/  LDL.LU R146, [R1+0xab8] ;  /* 0x000ab80001927983 */ /* 0x000ea80000300800 */
[----:B------:R-:W2:Y:S04]  /*83a90*/  LDL.LU R144, [R1+0x6b8] ;  /* 0x0006b80001907983 */ /* 0x000ea80000300800 */
[----:B------:R-:W2:Y:S01]  /*83aa0*/  LDL.LU R141, [R1+0x2578] ;  /* 0x00257800018d7983 */ /* 0x000ea20000300800 */
[----:B------:R-:W-:-:S03]  /*83ab0*/  LOP3.LUT P4, RZ, R165, 0x80000, RZ, 0xc0, !PT ;  /* 0x00080000a5ff7812 */ /* 0x000fc6000788c0ff */
[----:B------:R-:W2:Y:S01]  /*83ac0*/  LDL.LU R142, [R1+0x2b8] ;  /* 0x0002b800018e7983 */ /* 0x000ea20000300800 */
        /* <DEDUP_REMOVED lines=18> */
[----:B---3--:R1:W-:Y:S04]  /*83bf0*/  @P4 STG.E desc[UR6][R16.64], R140 ;  /* 0x0000008c10004986 */ /* 0x0083e8000c101906 */
[----:B-1----:R-:W3:Y:S04]  /*83c00*/  LDL.LU R140, [R1+0x1f9c] ;  /* 0x001f9c00018c7983 */ /* 0x002ee80000300800 */
[----:B------:R-:W3:Y:S04]  /*83c10*/  LDL.LU R77, [R1+0x1aac] ;  /* 0x001aac00014d7983 */ /* 0x000ee80000300800 */
[----:B------:R-:W3:Y:S01]  /*83c20*/  LDL.LU R78, [R1+0x16ac] ;  /* 0x0016ac00014e7983 */ /* 0x000ee20000300800 */
[----:B------:R-:W-:-:S03]  /*83c30*/  IMAD.WIDE R16, R143, 0x4, R8 ;  /* 0x000000048f107825 */ /* 0x000fc600078e0208 */
[----:B------:R-:W3:Y:S04]  /*83c40*/  LDL.LU R151, [R1+0xebc] ;  /* 0x000ebc0001977983 */ /* 0x000ee80000300800 */
[----:B------:R-:W3:Y:S04]  /*83c50*/  LDL.LU R149, [R1+0xabc] ;  /* 0x000abc0001957983 */ /* 0x000ee80000300800 */
[----:B------:R-:W3:Y:S04]  /*83c60*/  LDL.LU R150, [R1+0x6bc] ;  /* 0x0006bc0001967983 */ /* 0x000ee80000300800 */
[----:B------:R-:W3:Y:S01]  /*83c70*/  LDL.LU R148, [R1+0x2580] ;  /* 0x0025800001947983 */ /* 0x000ee20000300800 */
[----:B------:R-:W-:-:S03]  /*83c80*/  LOP3.LUT R26, R26, 0xffffffef, RZ, 0xc0, !PT ;  /* 0xffffffef1a1a7812 */ /* 0x000fc600078ec0ff */
[----:B------:R-:W3:Y:S04]  /*83c90*/  LDL.LU R147, [R1+0x2bc] ;  /* 0x0002bc0001937983 */ /* 0x000ee80000300800 */
[----:B------:R-:W3:Y:S04]  /*83ca0*/  LDL.LU R143, [R1+0x2584] ;  /* 0x00258400018f7983 */ /* 0x000ee80000300800 */
[----:B----4-:R1:W-:Y:S01]  /*83cb0*/  @P5 STG.E desc[UR6][R16.64], R152 ;  /* 0x0000009810005986 */ /* 0x0103e2000c101906 */
[----:B------:R-:W-:Y:S02]  /*83cc0*/  @P1 LOP3.LUT R26, R26, 0x10, RZ, 0xfc, !PT ;  /* 0x000000101a1a1812 */ /* 0x000fe400078efcff */
[----:B------:R-:W-:Y:S01]  /*83cd0*/  LOP3.LUT P1, RZ, R165, 0x2000000, RZ, 0xc0, !PT ;  /* 0x02000000a5ff7812 */ /* 0x000fe2000782c0ff */
[----:B-1----:R-:W4:Y:S01]  /*83ce0*/  LDL.LU R152, [R1+0x12ac] ;  /* 0x0012ac0001987983 */ /* 0x002f220000300800 */
[----:B------:R-:W-:-:S02]  /*83cf0*/  LOP3.LUT R26, R26, 0xffffffdf, RZ, 0xc0, !PT ;  /* 0xffffffdf1a1a7812 */ /* 0x000fc400078ec0ff */
[----:B------:R-:W-:-:S09]  /*83d00*/  LOP3.LUT P6, RZ, R165, 0x200000, RZ, 0xc0, !PT ;  /* 0x00200000a5ff7812 */ /* 0x000fd200078cc0ff */
[----:B------:R-:W-:Y:S02]  /*83d10*/  @P1 LOP3.LUT R26, R26, 0x20, RZ, 0xfc, !PT ;  /* 0x000000201a1a1812 */ /* 0x000fe400078efcff */
[C---:B------:R-:W-:Y:S02]  /*83d20*/  LOP3.LUT P1, RZ, R165.reuse, 0x1000000, RZ, 0xc0, !PT ;  /* 0x01000000a5ff7812 */ /* 0x040fe4000782c0ff */
[----:B------:R-:W-:Y:S01]  /*83d30*/  LOP3.LUT P0, RZ, R165, 0x400000, RZ, 0xc0, !PT ;  /* 0x00400000a5ff7812 */ /* 0x000fe2000780c0ff */
[----:B--2---:R-:W-:Y:S01]  /*83d40*/  IMAD.WIDE R16, R141, 0x4, R2 ;  /* 0x000000048d107825 */ /* 0x004fe200078e0202 */
[----:B------:R-:W-:-:S04]  /*83d50*/  LOP3.LUT R26, R26, 0xffffffbf, RZ, 0xc0, !PT ;  /* 0xffffffbf1a1a7812 */ /* 0x000fc800078ec0ff */
[----:B------:R1:W-:Y:S05]  /*83d60*/  @P6 STG.E desc[UR6][R16.64], R145 ;  /* 0x0000009110006986 */ /* 0x0003ea000c101906 */
[----:B------:R-:W-:Y:S02]  /*83d70*/  @P1 LOP3.LUT R26, R26, 0x40, RZ, 0xfc, !PT ;  /* 0x000000401a1a1812 */ /* 0x000fe400078efcff */
[----:B------:R-:W-:Y:S01]  /*83d80*/  LOP3.LUT P1, RZ, R165, 0x800000, RZ, 0xc0, !PT ;  /* 0x00800000a5ff7812 */ /* 0x000fe2000782c0ff */
[C---:B-1----:R-:W-:Y:S01]  /*83d90*/  IMAD.WIDE R16, R141.reuse, 0x4, R4 ;  /* 0x000000048d107825 */ /* 0x042fe200078e0204 */
[----:B------:R-:W2:Y:S04]  /*83da0*/  LDL.LU R145, [R1+0x1fa0] ;  /* 0x001fa00001917983 */ /* 0x000ea80000300800 */
[----:B------:R1:W-:Y:S02]  /*83db0*/  @P0 STG.E desc[UR6][R16.64], R146 ;  /* 0x0000009210000986 */ /* 0x0003e4000c101906 */
[----:B-1----:R-:W-:-:S02]  /*83dc0*/  IMAD.WIDE R16, R141, 0x4, R6 ;  /* 0x000000048d107825 */ /* 0x002fc400078e0206 */
[----:B------:R-:W2:Y:S04]  /*83dd0*/  LDL.LU R146, [R1+0x1ab0] ;  /* 0x001ab00001927983 */ /* 0x000ea80000300800 */
[----:B------:R1:W-:Y:S01]  /*83de0*/  @P1 STG.E desc[UR6][R16.64], R144 ;  /* 0x0000009010001986 */ /* 0x0003e2000c101906 */
[C---:B------:R-:W-:Y:S01]  /*83df0*/  LOP3.LUT P1, RZ, R26.reuse, 0x40, RZ, 0xc0, !PT ;  /* 0x000000401aff7812 */ /* 0x040fe2000782c0ff */
[----:B-1----:R-:W-:Y:S02]  /*83e00*/  IMAD.WIDE R16, R141, 0x4, R8 ;  /* 0x000000048d107825 */ /* 0x002fe400078e0208 */
[----:B------:R-:W2:Y:S04]  /*83e10*/  LDL.LU R144, [R1+0x16b0] ;  /* 0x0016b00001907983 */ /* 0x000ea80000300800 */
[----:B------:R-:W2:Y:S06]  /*83e20*/  LDL.LU R141, [R1+0x12b0] ;  /* 0x0012b000018d7983 */ /* 0x000eac0000300800 */
[----:B------:R1:W-:Y:S01]  /*83e30*/  @P1 STG.E desc[UR6][R16.64], R142 ;  /* 0x0000008e10001986 */ /* 0x0003e2000c101906 */
[----:B------:R-:W-:Y:S01]  /*83e40*/  LOP3.LUT P1, RZ, R26, 0x20, RZ, 0xc0, !PT ;  /* 0x000000201aff7812 */ /* 0x000fe2000782c0ff */
[----:B-1----:R-:W-:-:S02]  /*83e50*/  IMAD.WIDE R16, R79, 0x4, R2 ;  /* 0x000000044f107825 */ /* 0x002fc400078e0202 */
[----:B------:R-:W2:Y:S10]  /*83e60*/  LDL.LU R142, [R1+0xec0] ;  /* 0x000ec000018e7983 */ /* 0x000eb40000300800 */
[----:B---3--:R1:W-:Y:S04]  /*83e70*/  @P1 STG.E desc[UR6][R16.64], R140 ;  /* 0x0000008c10001986 */ /* 0x0083e8000c101906 */
[----:B-1----:R-:W3:Y:S01]  /*83e80*/  LDL.LU R140, [R1+0x2588] ;  /* 0x00258800018c7983 */ /* 0x002ee20000300800 */
        /* <DEDUP_REMOVED lines=8> */
[----:B----4-:R1:W-:Y:S01]  /*83f10*/  @P1 STG.E desc[UR6][R16.64], R152 ;  /* 0x0000009810001986 */ /* 0x0103e2000c101906 */
        /* <DEDUP_REMOVED lines=9> */
[----:B-1----:R-:W-:Y:S01]  /*83fb0*/  IMAD.WIDE R16, R148, 0x4, R6 ;  /* 0x0000000494107825 */ /* 0x002fe200078e0206 */
[C---:B------:R-:W-:Y:S02]  /*83fc0*/  LOP3.LUT P4, RZ, R166.reuse, 0x4, RZ, 0xc0, !PT ;  /* 0x00000004a6ff7812 */ /* 0x040fe4000788c0ff */
[C---:B------:R-:W-:Y:S02]  /*83fd0*/  LOP3.LUT P5, RZ, R166.reuse, 0x8, RZ, 0xc0, !PT ;  /* 0x00000008a6ff7812 */ /* 0x040fe400078ac0ff */
[----:B------:R-:W-:-:S02]  /*83fe0*/  LOP3.LUT P6, RZ, R166, 0x10, RZ, 0xc0, !PT ;  /* 0x00000010a6ff7812 */ /* 0x000fc400078cc0ff */
[----:B------:R-:W-:Y:S01]  /*83ff0*/  LOP3.LUT P0, RZ, R166, 0x20, RZ, 0xc0, !PT ;  /* 0x00000020a6ff7812 */ /* 0x000fe2000780c0ff */
[----:B------:R1:W-:Y:S04]  /*84000*/  @P1 STG.E desc[UR6][R16.64], R150 ;  /* 0x0000009610001986 */ /* 0x0003e8000c101906 */
[----:B------:R-:W4:Y:S01]  /*84010*/  LDL.LU R149, [R1+0x2590] ;  /* 0x0025900001957983 */ /* 0x000f220000300800 */
[----:B-1----:R-:W-:-:S05]  /*84020*/  IMAD.WIDE R16, R148, 0x4, R8 ;  /* 0x0000000494107825 */ /* 0x002fca00078e0208 */
[----:B------:R1:W-:Y:S02]  /*84030*/  @P2 STG.E desc[UR6][R16.64], R147 ;  /* 0x0000009310002986 */ /* 0x0003e4000c101906 */
[----:B-1----:R-:W-:-:S05]  /*84040*/  IMAD.WIDE R16, R143, 0x4, R2 ;  /* 0x000000048f107825 */ /* 0x002fca00078e0202 */
[----:B--2---:R1:W-:Y:S02]  /*84050*/  @P3 STG.E desc[UR6][R16.64], R145 ;  /* 0x0000009110003986 */ /* 0x0043e4000c101906 */
[----:B-1----:R-:W-:-:S05]  /*84060*/  IMAD.WIDE R16, R143, 0x4, R4 ;  /* 0x000000048f107825 */ /* 0x002fca00078e0204 */
[----:B------:R1:W-:Y:S02]  /*84070*/  @P4 STG.E desc[UR6][R16.64], R146 ;  /* 0x0000009210004986 */ /* 0x0003e4000c101906 */
[----:B-1----:R-:W-:-:S05]  /*84080*/  IMAD.WIDE R16, R143, 0x4, R6 ;  /* 0x000000048f107825 */ /* 0x002fca00078e0206 */
[----:B------:R1:W-:Y:S02]  /*84090*/  @P5 STG.E desc[UR6][R16.64], R144 ;  /* 0x0000009010005986 */ /* 0x0003e4000c101906 */
[----:B-1----:R-:W-:-:S05]  /*840a0*/  IMAD.WIDE R16, R143, 0x4, R8 ;  /* 0x000000048f107825 */ /* 0x002fca00078e0208 */
[----:B------:R1:W-:Y:S04]  /*840b0*/  @P6 STG.E desc[UR6][R16.64], R141 ;  /* 0x0000008d10006986 */ /* 0x0003e8000c101906 */
[----:B-1----:R-:W2:Y:S01]  /*840c0*/  LDL.LU R141, [R1+0xac0] ;  /* 0x000ac000018d7983 */ /* 0x002ea20000300800 */
[----:B---3--:R-:W-:-:S05]  /*840d0*/  IMAD.WIDE R16, R140, 0x4, R2 ;  /* 0x000000048c107825 */ /* 0x008fca00078e0202 */
[----:B------:R1:W-:Y:S04]  /*840e0*/  @P0 STG.E desc[UR6][R16.64], R142 ;  /* 0x0000008e10000986 */ /* 0x0003e8000c101906 */
[----:B-1----:R-:W3:Y:S04]  /*840f0*/  LDL.LU R142, [R1+0x6c0] ;  /* 0x0006c000018e7983 */ /* 0x002ee80000300800 */
        /* <DEDUP_REMOVED lines=15> */
[----:B------:R-:W-:Y:S01]  /*841f0*/  LOP3.LUT P5, RZ, R166, 0x80, RZ, 0xc0, !PT ;  /* 0x00000080a6ff7812 */ /* 0x000fe200078ac0ff */
[----:B------:R-:W-:Y:S01]  /*84200*/  IMAD.WIDE R16, R140, 0x4, R4 ;  /* 0x000000048c107825 */ /* 0x000fe200078e0204 */
        /* <DEDUP_REMOVED lines=13> */
[----:B--2---:R1:W-:Y:S02]  /*842e0*/  @P4 STG.E desc[UR6][R16.64], R141 ;  /* 0x0000008d10004986 */ /* 0x0043e4000c101906 */
[C---:B-1----:R-:W-:Y:S02]  /*842f0*/  IMAD.WIDE R16, R140.reuse, 0x4, R6 ;  /* 0x000000048c107825 */ /* 0x042fe400078e0206 */
[----:B------:R-:W2:Y:S06]  /*84300*/  LDL.LU R141, [R1+0xac8] ;  /* 0x000ac800018d7983 */ /* 0x000eac0000300800 */
[----:B------:R-:W-:Y:S01]  /*84310*/  @P1 LOP3.LUT R27, R27, 0x4000000, RZ, 0xfc, !PT ;  /* 0x040000001b1b1812 */ /* 0x000fe200078efcff */
[----:B---3--:R1:W-:Y:S02]  /*84320*/  @P5 STG.E desc[UR6][R16.64], R142 ;  /* 0x0000008e10005986 */ /* 0x0083e4000c101906 */
[----:B-1----:R-:W-:-:S02]  /*84330*/  IMAD.WIDE R16, R140, 0x4, R8 ;  /* 0x000000048c107825 */ /* 0x002fc400078e0208 */
[----:B------:R-:W3:Y:S04]  /*84340*/  LDL.LU R142, [R1+0x6c8] ;  /* 0x0006c800018e7983 */ /* 0x000ee80000300800 */
[----:B------:R-:W2:Y:S01]  /*84350*/  LDL.LU R140, [R1+0x2598] ;  /* 0x00259800018c7983 */ /* 0x000ea20000300800 */
        /* <DEDUP_REMOVED lines=10> */
[C---:B------:R-:W-:Y:S02]  /*84400*/  LOP3.LUT P1, RZ, R166.reuse, 0x800, RZ, 0xc0, !PT ;  /* 0x00000800a6ff7812 */ /* 0x040fe4000782c0ff */
[----:B------:R-:W-:Y:S02]  /*84410*/  LOP3.LUT P0, RZ, R166, 0x200, RZ, 0xc0, !PT ;  /* 0x00000200a6ff7812 */ /* 0x000fe4000780c0ff */
[----:B------:R-:W-:Y:S01]  /*84420*/  LOP3.LUT R27, R27, 0xbfffffff, RZ, 0xc0, !PT ;  /* 0xbfffffff1b1b7812 */ /* 0x000fe200078ec0ff */
[----:B----4-:R1:W-:Y:S08]  /*84430*/  @P6 STG.E desc[UR6][R16.64], R245 ;  /* 0x000000f510006986 */ /* 0x0103f0000c101906 */
[----:B------:R-:W-:-:S02]  /*84440*/  @P1 LOP3.LUT R27, R27, 0x40000000, RZ, 0xfc, !PT ;  /* 0x400000001b1b1812 */ /* 0x000fc400078efcff */
[----:B------:R-:W-:Y:S01]  /*84450*/  LOP3.LUT P1, RZ, R166, 0x400, RZ, 0xc0, !PT ;  /* 0x00000400a6ff7812 */ /* 0x000fe2000782c0ff */
[----:B-1----:R-:W-:-:S05]  /*84460*/  IMAD.WIDE R16, R77, 0x4, R2 ;  /* 0x000000044d107825 */ /* 0x002fca00078e0202 */
        /* <DEDUP_REMOVED lines=49> */
[----:B------:R-:W2:Y:S04]  /*84780*/  LDL.LU R144, [R1+0x259c] ;  /* 0x00259c0001907983 */ /* 0x000ea80000300800 */
[----:B------:R-:W4:Y:S04]  /*84790*/  LDL.LU R143, [R1+0x12bc] ;  /* 0x0012bc00018f7983 */ /* 0x000f280000300800 */
[----:B------:R-:W4:Y:S04]  /*847a0*/  LDL.LU R142, [R1+0xecc] ;  /* 0x000ecc00018e7983 */ /* 0x000f280000300800 */
[----:B------:R-:W4:Y:S04]  /*847b0*/  LDL.LU R141, [R1+0xacc] ;  /* 0x000acc00018d7983 */ /* 0x000f280000300800 */
[----:B------:R-:W4:Y:S01]  /*847c0*/  LDL.LU R77, [R1+0x25a0] ;  /* 0x0025a000014d7983 */ /* 0x000f220000300800 */
[----:B------:R-:W-:-:S02]  /*847d0*/  LOP3.LUT P4, RZ, R166, 0x2000000, RZ, 0xc0, !PT ;  /* 0x02000000a6ff7812 */ /* 0x000fc4000788c0ff */
[----:B------:R-:W-:Y:S02]  /*847e0*/  LOP3.LUT R27, R27, 0xffff7fff, RZ, 0xc0, !PT ;  /* 0xffff7fff1b1b7812 */ /* 0x000fe400078ec0ff */
[C---:B------:R-:W-:Y:S02]  /*847f0*/  LOP3.LUT P5, RZ, R166.reuse, 0x4000000, RZ, 0xc0, !PT ;  /* 0x04000000a6ff7812 */ /* 0x040fe400078ac0ff */
[C---:B------:R-:W-:Y:S02]  /*84800*/  LOP3.LUT P6, RZ, R166.reuse, 0x8000000, RZ, 0xc0, !PT ;  /* 0x08000000a6ff7812 */ /* 0x040fe400078cc0ff */
[----:B------:R-:W-:Y:S01]  /*84810*/  LOP3.LUT P0, RZ, R166, 0x10000000, RZ, 0xc0, !PT ;  /* 0x10000000a6ff7812 */ /* 0x000fe2000780c0ff */
[----:B--2---:R-:W-:-:S05]  /*84820*/  IMAD.WIDE R16, R144, 0x4, R2 ;  /* 0x0000000490107825 */ /* 0x004fca00078e0202 */
[----:B---3--:R1:W-:Y:S04]  /*84830*/  @P4 STG.E desc[UR6][R16.64], R140 ;  /* 0x0000008c10004986 */ /* 0x0083e8000c101906 */
[----:B-1----:R-:W2:Y:S01]  /*84840*/  LDL.LU R140, [R1+0x6cc] ;  /* 0x0006cc00018c7983 */ /* 0x002ea20000300800 */
[----:B------:R-:W-:-:S03]  /*84850*/  LOP3.LUT P1, RZ, R167, 0x20, RZ, 0xc0, !PT ;  /* 0x00000020a7ff7812 */ /* 0x000fc6000782c0ff */
[----:B------:R-:W3:Y:S04]  /*84860*/  LDL.LU R78, [R1+0x2cc] ;  /* 0x0002cc00014e7983 */ /* 0x000ee80000300800 */
[----:B------:R-:W3:Y:S04]  /*84870*/  LDL.LU R79, [R1+0x1fb0] ;  /* 0x001fb000014f7983 */ /* 0x000ee80000300800 */
[----:B------:R-:W3:Y:S04]  /*84880*/  LDL.LU R149, [R1+0x25a4] ;  /* 0x0025a40001957983 */ /* 0x000ee80000300800 */
[----:B------:R-:W3:Y:S04]  /*84890*/  LDL.LU R152, [R1+0x1ac0] ;  /* 0x001ac00001987983 */ /* 0x000ee80000300800 */
[----:B------:R-:W3:Y:S01]  /*848a0*/  LDL.LU R151, [R1+0x16c0] ;  /* 0x0016c00001977983 */ /* 0x000ee20000300800 */
[----:B------:R-:W-:-:S03]  /*848b0*/  IMAD.WIDE R16, R144, 0x4, R4 ;  /* 0x0000000490107825 */ /* 0x000fc600078e0204 */
        /* <DEDUP_REMOVED lines=19> */
[----:B----4-:R1:W-:Y:S10]  /*849f0*/  @P5 STG.E desc[UR6][R16.64], R145 ;  /* 0x0000009110005986 */ /* 0x0103f4000c101906 */
[----:B------:R-:W-:-:S02]  /*84a00*/  @P1 LOP3.LUT R27, R27, 0x200000, RZ, 0xfc, !PT ;  /* 0x002000001b1b1812 */ /* 0x000fc400078efcff */
[----:B------:R-:W-:Y:S01]  /*84a10*/  LOP3.LUT P1, RZ, R166, 0x40000000, RZ, 0xc0, !PT ;  /* 0x40000000a6ff7812 */ /* 0x000fe2000782c0ff */
[----:B-1----:R-:W-:Y:S01]  /*84a20*/  IMAD.WIDE R16, R144, 0x4, R6 ;  /* 0x0000000490107825 */ /* 0x002fe200078e0206 */
[----:B------:R-:W-:-:S04]  /*84a30*/  LOP3.LUT R27, R27, 0xffbfffff, RZ, 0xc0, !PT ;  /* 0xffbfffff1b1b7812 */ /* 0x000fc800078ec0ff */
[----:B------:R1:W-:Y:S07]  /*84a40*/  @P6 STG.E desc[UR6][R16.64], R146 ;  /* 0x0000009210006986 */ /* 0x0003ee000c101906 */
[----:B------:R-:W-:Y:S02]  /*84a50*/  @P1 LOP3.LUT R27, R27, 0x400000, RZ, 0xfc, !PT ;  /* 0x004000001b1b1812 */ /* 0x000fe400078efcff */
[----:B------:R-:W-:Y:S01]  /*84a60*/  LOP3.LUT P1, RZ, R166, 0x20000000, RZ, 0xc0, !PT ;  /* 0x20000000a6ff7812 */ /* 0x000fe2000782c0ff */
[----:B-1----:R-:W4:Y:S01]  /*84a70*/  LDL.LU R146, [R1+0x25a8] ;  /* 0x0025a80001927983 */ /* 0x002f220000300800 */
[----:B------:R-:W-:-:S03]  /*84a80*/  IMAD.WIDE R16, R144, 0x4, R8 ;  /* 0x0000000490107825 */ /* 0x000fc600078e0208 */
[----:B------:R-:W4:Y:S04]  /*84a90*/  LDL.LU R148, [R1+0xed0] ;  /* 0x000ed00001947983 */ /* 0x000f280000300800 */
[----:B------:R-:W4:Y:S04]  /*84aa0*/  LDL.LU R147, [R1+0xad0] ;  /* 0x000ad00001937983 */ /* 0x000f280000300800 */
[----:B------:R-:W4:Y:S04]  /*84ab0*/  LDL.LU R145, [R1+0x6d0] ;  /* 0x0006d00001917983 */ /* 0x000f280000300800 */
[----:B------:R1:W-:Y:S02]  /*84ac0*/  @P0 STG.E desc[UR6][R16.64], R143 ;  /* 0x0000008f10000986 */ /* 0x0003e4000c101906 */
[----:B-1----:R-:W-:-:S05]  /*84ad0*/  IMAD.WIDE R16, R77, 0x4, R2 ;  /* 0x000000044d107825 */ /* 0x002fca00078e0202 */
[----:B------:R1:W-:Y:S01]  /*84ae0*/  @P1 STG.E desc[UR6][R16.64], R142 ;  /* 0x0000008e10001986 */ /* 0x0003e2000c101906 */
[----:B------:R-:W-:Y:S01]  /*84af0*/  LOP3.LUT P1, RZ, R27, 0x400000, RZ, 0xc0, !PT ;  /* 0x004000001bff7812 */ /* 0x000fe2000782c0ff */
[----:B-1----:R-:W-:Y:S02]  /*84b00*/  IMAD.WIDE R16, R77, 0x4, R4 ;  /* 0x000000044d107825 */ /* 0x002fe400078e0204 */
[----:B------:R-:W4:Y:S04]  /*84b10*/  LDL.LU R142, [R1+0x25ac] ;  /* 0x0025ac00018e7983 */ /* 0x000f280000300800 */
[----:B------:R-:W4:Y:S04]  /*84b20*/  LDL.LU R144, [R1+0x2d0] ;  /* 0x0002d00001907983 */ /* 0x000f280000300800 */
[----:B------:R-:W4:Y:S04]  /*84b30*/  LDL.LU R143, [R1+0x1fb4] ;  /* 0x001fb400018f7983 */ /* 0x000f280000300800 */
        /* <DEDUP_REMOVED lines=8> */
[----:B---3--:R1:W-:Y:S01]  /*84bc0*/  @P1 STG.E desc[UR6][R16.64], R78 ;  /* 0x0000004e10001986 */ /* 0x0083e2000c101906 */
        /* <DEDUP_REMOVED lines=20> */
[----:B----4-:R-:W-:-:S07]  /*84d10*/  IMAD.WIDE R16, R146, 0x4, R2 ;  /* 0x0000000492107825 */ /* 0x010fce00078e0202 */
[----:B------:R1:W-:Y:S02]  /*84d20*/  @P1 STG.E desc[UR6][R16.64], R148 ;  /* 0x0000009410001986 */ /* 0x0003e4000c101906 */
[----:B-1----:R-:W-:-:S05]  /*84d30*/  IMAD.WIDE R16, R146, 0x4, R4 ;  /* 0x0000000492107825 */ /* 0x002fca00078e0204 */
[----:B------:R1:W-:Y:S02]  /*84d40*/  @P2 STG.E desc[UR6][R16.64], R147 ;  /* 0x0000009310002986 */ /* 0x0003e4000c101906 */
[----:B-1----:R-:W-:-:S05]  /*84d50*/  IMAD.WIDE R16, R146, 0x4, R6 ;  /* 0x0000000492107825 */ /* 0x002fca00078e0206 */
[----:B------:R1:W-:Y:S02]  /*84d60*/  @P3 STG.E desc[UR6][R16.64], R145 ;  /* 0x0000009110003986 */ /* 0x0003e4000c101906 */
[----:B-1----:R-:W-:Y:S02]  /*84d70*/  IMAD.WIDE R16, R146, 0x4, R8 ;  /* 0x0000000492107825 */ /* 0x002fe400078e0208 */
[----:B------:R-:W4:Y:S04]  /*84d80*/  LDL.LU R146, [R1+0x12c4] ;  /* 0x0012c40001927983 */ /* 0x000f280000300800 */
[----:B------:R1:W-:Y:S02]  /*84d90*/  @P4 STG.E desc[UR6][R16.64], R144 ;  /* 0x0000009010004986 */ /* 0x0003e4000c101906 */
[----:B-1----:R-:W-:-:S02]  /*84da0*/  IMAD.WIDE R16, R142, 0x4, R2 ;  /* 0x000000048e107825 */ /* 0x002fc400078e0202 */
[----:B------:R-:W3:Y:S04]  /*84db0*/  LDL.LU R144, [R1+0xed4] ;  /* 0x000ed40001907983 */ /* 0x000ee80000300800 */
[----:B------:R1:W-:Y:S02]  /*84dc0*/  @P5 STG.E desc[UR6][R16.64], R143 ;  /* 0x0000008f10005986 */ /* 0x0003e4000c101906 */
[C---:B-1----:R-:W-:Y:S02]  /*84dd0*/  IMAD.WIDE R16, R142.reuse, 0x4, R4 ;  /* 0x000000048e107825 */ /* 0x042fe400078e0204 */
[----:B------:R-:W3:Y:S04]  /*84de0*/  LDL.LU R143, [R1+0xad4] ;  /* 0x000ad400018f7983 */ /* 0x000ee80000300800 */
[----:B------:R1:W-:Y:S02]  /*84df0*/  @P6 STG.E desc[UR6][R16.64], R141 ;  /* 0x0000008d10006986 */ /* 0x0003e4000c101906 */
[----:B-1----:R-:W-:-:S02]  /*84e00*/  IMAD.WIDE R16, R142, 0x4, R6 ;  /* 0x000000048e107825 */ /* 0x002fc400078e0206 */
[----:B------:R-:W3:Y:S04]  /*84e10*/  LDL.LU R141, [R1+0x6d4] ;  /* 0x0006d400018d7983 */ /* 0x000ee80000300800 */
[----:B--2---:R1:W-:Y:S04]  /*84e20*/  @P0 STG.E desc[UR6][R16.64], R140 ;  /* 0x0000008c10000986 */ /* 0x0043e8000c101906 */
[----:B-1----:R-:W2:Y:S01]  /*84e30*/  LDL.LU R140, [R1+0x25b0] ;  /* 0x0025b000018c7983 */ /* 0x002ea20000300800 */
[----:B------:R-:W-:Y:S02]  /*84e40*/  LOP3.LUT P1, RZ, R167, 0x1000000, RZ, 0xc0, !PT ;  /* 0x01000000a7ff7812 */ /* 0x000fe4000782c0ff */
[----:B------:R-:W-:Y:S01]  /*84e50*/  LOP3.LUT R27, R27, 0xffffff7f, RZ, 0xc0, !PT ;  /* 0xffffff7f1b1b7812 */ /* 0x000fe200078ec0ff */
[----:B------:R-:W3:Y:S04]  /*84e60*/  LDL.LU R79, [R1+0x1fb8] ;  /* 0x001fb800014f7983 */ /* 0x000ee80000300800 */
[----:B------:R-:W3:Y:S04]  /*84e70*/  LDL.LU R152, [R1+0x1ac8] ;  /* 0x001ac80001987983 */ /* 0x000ee80000300800 */
[----:B------:R-:W3:Y:S04]  /*84e80*/  LDL.LU R151, [R1+0x16c8] ;  /* 0x0016c80001977983 */ /* 0x000ee80000300800 */
[----:B------:R-:W3:Y:S04]  /*84e90*/  LDL.LU R148, [R1+0xed8] ;  /* 0x000ed80001947983 */ /* 0x000ee80000300800 */
[----:B------:R-:W3:Y:S01]  /*84ea0*/  LDL.LU R147, [R1+0xad8] ;  /* 0x000ad80001937983 */ /* 0x000ee20000300800 */
[----:B------:R-:W-:-:S03]  /*84eb0*/  IMAD.WIDE R16, R142, 0x4, R8 ;  /* 0x000000048e107825 */ /* 0x000fc600078e0208 */
[----:B------:R-:W3:Y:S04]  /*84ec0*/  LDL.LU R145, [R1+0x25b8] ;  /* 0x0025b80001917983 */ /* 0x000ee80000300800 */
[----:B------:R-:W3:Y:S04]  /*84ed0*/  LDL.LU R142, [R1+0x25bc] ;  /* 0x0025bc00018e7983 */ /* 0x000ee80000300800 */
        /* <DEDUP_REMOVED lines=29> */
[----:B--2---:R-:W-:-:S05]  /*850b0*/  IMAD.WIDE R16, R140, 0x4, R2 ;  /* 0x000000048c107825 */ /* 0x004fca00078e0202 */
[----:B---3--:R1:W-:Y:S02]  /*850c0*/  @P5 STG.E desc[UR6][R16.64], R144 ;  /* 0x0000009010005986 */ /* 0x0083e4000c101906 */
        /* <DEDUP_REMOVED lines=9> */
[----:B------:R-:W4:Y:S04]  /*85160*/  LDL.LU R146, [R1+0x25c0] ;  /* 0x0025c00001927983 */ /* 0x000f280000300800 */
[----:B------:R1:W-:Y:S04]  /*85170*/  @P1 STG.E desc[UR6][R16.64], R168 ;  /* 0x000000a810001986 */ /* 0x0003e8000c101906 */
        /* <DEDUP_REMOVED lines=21> */
[----:B--2---:R1:W-:Y:S01]  /*852d0*/  @P1 STG.E desc[UR6][R16.64], R168 ;  /* 0x000000a810001986 */ /* 0x0043e2000c101906 */
[----:B------:R-:W-:-:S03]  /*852e0*/  LOP3.LUT P1, RZ, R27, 0x80, RZ, 0xc0, !PT ;  /* 0x000000801bff7812 */ /* 0x000fc6000782c0ff */
[----:B-1----:R-:W2:Y:S01]  /*852f0*/  LDL.LU R168, [R1+0x288c] ;  /* 0x00288c0001a87983 */ /* 0x002ea20000300800 */
[----:B------:R-:W-:-:S09]  /*85300*/  IMAD.WIDE R16, R145, 0x4, R8 ;  /* 0x0000000491107825 */ /* 0x000fd200078e0208 */
[----:B------:R1:W-:Y:S04]  /*85310*/  @P1 STG.E desc[UR6][R16.64], R170 ;  /* 0x000000aa10001986 */ /* 0x0003e8000c101906 */
[----:B-1----:R-:W2:Y:S01]  /*85320*/  LDL.LU R170, [R1+0x2888] ;  /* 0x0028880001aa7983 */ /* 0x002ea20000300800 */
[C---:B------:R-:W-:Y:S02]  /*85330*/  LOP3.LUT P2, RZ, R167.reuse, 0x2000000, RZ, 0xc0, !PT ;  /* 0x02000000a7ff7812 */ /* 0x040fe4000784c0ff */
[C---:B------:R-:W-:Y:S01]  /*85340*/  LOP3.LUT P3, RZ, R167.reuse, 0x4000000, RZ, 0xc0, !PT ;  /* 0x04000000a7ff7812 */ /* 0x040fe2000786c0ff */
[----:B------:R-:W-:Y:S01]  /*85350*/  IMAD.WIDE R16, R142, 0x4, R2 ;  /* 0x000000048e107825 */ /* 0x000fe200078e0202 */
[C---:B------:R-:W-:Y:S02]  /*85360*/  LOP3.LUT P4, RZ, R167.reuse, 0x8000000, RZ, 0xc0, !PT ;  /* 0x08000000a7ff7812 */ /* 0x040fe4000788c0ff */
[----:B------:R-:W-:-:S07]  /*85370*/  LOP3.LUT P5, RZ, R167, 0x10000000, RZ, 0xc0, !PT ;  /* 0x10000000a7ff7812 */ /* 0x000fce00078ac0ff */
[----:B------:R1:W-:Y:S01]  /*85380*/  @P2 STG.E desc[UR6][R16.64], R144 ;  /* 0x0000009010002986 */ /* 0x0003e2000c101906 */
[----:B------:R-:W-:Y:S01]  /*85390*/  LOP3.LUT P6, RZ, R167, 0x20000000, RZ, 0xc0, !PT ;  /* 0x20000000a7ff7812 */ /* 0x000fe200078cc0ff */
[----:B-1----:R-:W-:-:S05]  /*853a0*/  IMAD.WIDE R16, R142, 0x4, R4 ;  /* 0x000000048e107825 */ /* 0x002fca00078e0204 */
[----:B---3--:R1:W-:Y:S02]  /*853b0*/  @P3 STG.E desc[UR6][R16.64], R143 ;  /* 0x0000008f10003986 */ /* 0x0083e4000c101906 */
[----:B-1----:R-:W-:-:S05]  /*853c0*/  IMAD.WIDE R16, R142, 0x4, R6 ;  /* 0x000000048e107825 */ /* 0x002fca00078e0206 */
[----:B----4-:R1:W-:Y:S01]  /*853d0*/  @P4 STG.E desc[UR6][R16.64], R141 ;  /* 0x0000008d10004986 */ /* 0x0103e2000c101906 */
[----:B------:R-:W-:Y:S01]  /*853e0*/  LOP3.LUT P0, RZ, R167, 0x40000000, RZ, 0xc0, !PT ;  /* 0x40000000a7ff7812 */ /* 0x000fe2000780c0ff */
[----:B-1----:R-:W-:-:S05]  /*853f0*/  IMAD.WIDE R16, R142, 0x4, R8 ;  /* 0x000000048e107825 */ /* 0x002fca00078e0208 */
[----:B------:R1:W-:Y:S02]  /*85400*/  @P5 STG.E desc[UR6][R16.64], R140 ;  /* 0x0000008c10005986 */ /* 0x0003e4000c101906 */
[----:B-1----:R-:W-:-:S05]  /*85410*/  IMAD.WIDE R16, R146, 0x4, R2 ;  /* 0x0000000492107825 */ /* 0x002fca00078e0202 */
[----:B--2---:R1:W-:Y:S04]  /*85420*/  @P6 STG.E desc[UR6][R16.64], R168 ;  /* 0x000000a810006986 */ /* 0x0043e8000c101906 */
[----:B-1----:R-:W2:Y:S01]  /*85430*/  LDL.LU R168, [R1+0x2884] ;  /* 0x0028840001a87983 */ /* 0x002ea20000300800 */
[----:B------:R-:W-:-:S05]  /*85440*/  IMAD.WIDE R16, R146, 0x4, R4 ;  /* 0x0000000492107825 */ /* 0x000fca00078e0204 */
        /* <DEDUP_REMOVED lines=13> */
[----:B------:R-:W-:-:S02]  /*85520*/  LOP3.LUT R27, R27, 0xfffffffe, RZ, 0xc0, !PT ;  /* 0xfffffffe1b1b7812 */ /* 0x000fc400078ec0ff */
[----:B------:R-:W-:Y:S01]  /*85530*/  LOP3.LUT P4, RZ, R167, 0x80000000, RZ, 0xc0, !PT ;  /* 0x80000000a7ff7812 */ /* 0x000fe2000788c0ff */
[----:B------:R-:W-:Y:S01]  /*85540*/  IMAD.WIDE R16, R146, 0x4, R6 ;  /* 0x0000000492107825 */ /* 0x000fe200078e0206 */
[----:B------:R-:W4:Y:S04]  /*85550*/  LDL.LU R150, [R1+0x1fc4] ;  /* 0x001fc40001967983 */ /* 0x000f280000300800 */
[----:B------:R-:W4:Y:S04]  /*85560*/  LDL.LU R148, [R1+0x1ad4] ;  /* 0x001ad40001947983 */ /* 0x000f280000300800 */
[----:B------:R-:W4:Y:S01]  /*85570*/  LDL.LU R147, [R1+0x16d4] ;  /* 0x0016d40001937983 */ /* 0x000f220000300800 */
[----:B--2---:R-:W-:-:S02]  /*85580*/  LOP3.LUT P1, RZ, R168, 0x800, RZ, 0xc0, !PT ;  /* 0x00000800a8ff7812 */ /* 0x004fc4000782c0ff */
[----:B---3--:R-:W-:-:S11]  /*85590*/  LOP3.LUT R170, R170, 0x7fffffff, RZ, 0xc0, !PT ;  /* 0x7fffffffaaaa7812 */ /* 0x008fd600078ec0ff */
        /* <DEDUP_REMOVED lines=18> */
[----:B------:R-:W-:Y:S01]  /*856c0*/  LOP3.LUT P6, RZ, R168, 0x2, RZ, 0xc0, !PT ;  /* 0x00000002a8ff7812 */ /* 0x000fe200078cc0ff */
[----:B----4-:R1:W-:Y:S06]  /*856d0*/  @P4 STG.E desc[UR6][R16.64], R145 ;  /* 0x0000009110004986 */ /* 0x0103ec000c101906 */
[----:B------:R-:W-:-:S02]  /*856e0*/  @P1 LOP3.LUT R27, R27, 0x20, RZ, 0xfc, !PT ;  /* 0x000000201b1b1812 */ /* 0x000fc400078efcff */
[----:B------:R-:W-:Y:S01]  /*856f0*/  LOP3.LUT P1, RZ, R168, 0x10, RZ, 0xc0, !PT ;  /* 0x00000010a8ff7812 */ /* 0x000fe2000782c0ff */
[----:B-1----:R-:W-:Y:S01]  /*85700*/  IMAD.WIDE R16, R146, 0x4, R8 ;  /* 0x0000000492107825 */ /* 0x002fe200078e0208 */
[----:B------:R-:W-:Y:S02]  /*85710*/  LOP3.LUT P0, RZ, R168, 0x4, RZ, 0xc0, !PT ;  /* 0x00000004a8ff7812 */ /* 0x000fe4000780c0ff */
[----:B------:R-:W-:Y:S01]  /*85720*/  LOP3.LUT R27, R27, 0xffffffbf, RZ, 0xc0, !PT ;  /* 0xffffffbf1b1b7812 */ /* 0x000fe200078ec0ff */
[----:B------:R-:W2:Y:S04]  /*85730*/  LDL.LU R145, [R1+0x25cc] ;  /* 0x0025cc0001917983 */ /* 0x000ea80000300800 */
[----:B------:R1:W-:Y:S04]  /*85740*/  @P5 STG.E desc[UR6][R16.64], R141 ;  /* 0x0000008d10005986 */ /* 0x0003e8000c101906 */
[----:B------:R-:W3:Y:S01]  /*85750*/  LDL.LU R146, [R1+0xee4] ;  /* 0x000ee40001927983 */ /* 0x000ee20000300800 */
[----:B------:R-:W-:-:S02]  /*85760*/  @P1 LOP3.LUT R27, R27, 0x40, RZ, 0xfc, !PT ;  /* 0x000000401b1b1812 */ /* 0x000fc400078efcff */
[----:B------:R-:W-:Y:S01]  /*85770*/  LOP3.LUT P1, RZ, R168, 0x8, RZ, 0xc0, !PT ;  /* 0x00000008a8ff7812 */ /* 0x000fe2000782c0ff */
[C---:B-1----:R-:W-:Y:S01]  /*85780*/  IMAD.WIDE R16, R140.reuse, 0x4, R2 ;  /* 0x000000048c107825 */ /* 0x042fe200078e0202 */
[----:B------:R-:W4:Y:S04]  /*85790*/  LDL.LU R141, [R1+0x25d0] ;  /* 0x0025d000018d7983 */ /* 0x000f280000300800 */
[----:B------:R1:W-:Y:S02]  /*857a0*/  @P6 STG.E desc[UR6][R16.64], R144 ;  /* 0x0000009010006986 */ /* 0x0003e4000c101906 */
[C---:B-1----:R-:W-:Y:S02]  /*857b0*/  IMAD.WIDE R16, R140.reuse, 0x4, R4 ;  /* 0x000000048c107825 */ /* 0x042fe400078e0204 */
        /* <DEDUP_REMOVED lines=10> */
[----:B------:R-:W3:Y:S01]  /*85860*/  LDL.LU R142, [R1+0x25d4] ;  /* 0x0025d400018e7983 */ /* 0x000ee20000300800 */
[----:B-1----:R-:W-:-:S09]  /*85870*/  IMAD.WIDE R16, R149, 0x4, R2 ;  /* 0x0000000495107825 */ /* 0x002fd200078e0202 */
        /* <DEDUP_REMOVED lines=9> */
[----:B------:R1:W-:Y:S04]  /*85910*/  @P1 STG.E desc[UR6][R16.64], R169 ;  /* 0x000000a910001986 */ /* 0x0003e8000c101906 */
[----:B-1----:R-:W4:Y:S01]  /*85920*/  LDL.LU R169, [R1+0x287c] ;  /* 0x00287c0001a97983 */ /* 0x002f220000300800 */
[----:B------:R-:W-:Y:S02]  /*85930*/  LOP3.LUT P1, RZ, R27, 0x2, RZ, 0xc0, !PT ;  /* 0x000000021bff7812 */ /* 0x000fe4000782c0ff */
[----:B------:R-:W-:Y:S01]  /*85940*/  LOP3.LUT P2, RZ, R168, 0x1000, RZ, 0xc0, !PT ;  /* 0x00001000a8ff7812 */ /* 0x000fe2000784c0ff */
[----:B--2---:R-:W-:-:S10]  /*85950*/  IMAD.WIDE R16, R145, 0x4, R2 ;  /* 0x0000000491107825 */ /* 0x004fd400078e0202 */
        /* <DEDUP_REMOVED lines=8> */
[----:B----4-:R1:W-:Y:S04]  /*859e0*/  @P2 STG.E desc[UR6][R16.64], R169 ;  /* 0x000000a910002986 */ /* 0x0103e8000c101906 */
[----:B-1----:R-:W2:Y:S01]  /*859f0*/  LDL.LU R169, [R1+0x2878] ;  /* 0x0028780001a97983 */ /* 0x002ea20000300800 */
[C---:B------:R-:W-:Y:S02]  /*85a00*/  LOP3.LUT P3, RZ, R168.reuse, 0x2000, RZ, 0xc0, !PT ;  /* 0x00002000a8ff7812 */ /* 0x040fe4000786c0ff */
[C---:B------:R-:W-:Y:S01]  /*85a10*/  LOP3.LUT P4, RZ, R168.reuse, 0x4000, RZ, 0xc0, !PT ;  /* 0x00004000a8ff7812 */ /* 0x040fe2000788c0ff */
[----:B------:R-:W-:Y:S01]  /*85a20*/  IMAD.WIDE R16, R141, 0x4, R2 ;  /* 0x000000048d107825 */ /* 0x000fe200078e0202 */
[C---:B------:R-:W-:Y:S02]  /*85a30*/  LOP3.LUT P5, RZ, R168.reuse, 0x8000, RZ, 0xc0, !PT ;  /* 0x00008000a8ff7812 */ /* 0x040fe400078ac0ff */
[----:B------:R-:W-:-:S02]  /*85a40*/  LOP3.LUT P6, RZ, R168, 0x10000, RZ, 0xc0, !PT ;  /* 0x00010000a8ff7812 */ /* 0x000fc400078cc0ff */
[----:B------:R-:W-:Y:S01]  /*85a50*/  LOP3.LUT P0, RZ, R168, 0x20000, RZ, 0xc0, !PT ;  /* 0x00020000a8ff7812 */ /* 0x000fe2000780c0ff */
[----:B------:R-:W4:Y:S04]  /*85a60*/  LDL.LU R151, [R1+0x25dc] ;  /* 0x0025dc0001977983 */ /* 0x000f280000300800 */
[----:B---3--:R1:W-:Y:S02]  /*85a70*/  @P3 STG.E desc[UR6][R16.64], R146 ;  /* 0x0000009210003986 */ /* 0x0083e4000c101906 */
[----:B-1----:R-:W-:-:S05]  /*85a80*/  IMAD.WIDE R16, R141, 0x4, R4 ;  /* 0x000000048d107825 */ /* 0x002fca00078e0204 */
[----:B------:R1:W-:Y:S02]  /*85a90*/  @P4 STG.E desc[UR6][R16.64], R144 ;  /* 0x0000009010004986 */ /* 0x0003e4000c101906 */
[----:B-1----:R-:W-:-:S05]  /*85aa0*/  IMAD.WIDE R16, R141, 0x4, R6 ;  /* 0x000000048d107825 */ /* 0x002fca00078e0206 */
[----:B------:R1:W-:Y:S02]  /*85ab0*/  @P5 STG.E desc[UR6][R16.64], R143 ;  /* 0x0000008f10005986 */ /* 0x0003e4000c101906 */
[----:B-1----:R-:W-:-:S05]  /*85ac0*/  IMAD.WIDE R16, R141, 0x4, R8 ;  /* 0x000000048d107825 */ /* 0x002fca00078e0208 */
[----:B------:R1:W-:Y:S02]  /*85ad0*/  @P6 STG.E desc[UR6][R16.64], R140 ;  /* 0x0000008c10006986 */ /* 0x0003e4000c101906 */
[----:B-1----:R-:W-:Y:S01]  /*85ae0*/  IMAD.WIDE R16, R142, 0x4, R2 ;  /* 0x000000048e107825 */ /* 0x002fe200078e0202 */
[----:B------:R-:W-:Y:S02]  /*85af0*/  LOP3.LUT P1, RZ, R168, 0x40000000, RZ, 0xc0, !PT ;  /* 0x40000000a8ff7812 */ /* 0x000fe4000782c0ff */
[----:B------:R-:W-:Y:S02]  /*85b00*/  LOP3.LUT R170, R170, 0xff7fffff, RZ, 0xc0, !PT ;  /* 0xff7fffffaaaa7812 */ /* 0x000fe400078ec0ff */
[----:B--2---:R1:W-:Y:S04]  /*85b10*/  @P0 STG.E desc[UR6][R16.64], R169 ;  /* 0x000000a910000986 */ /* 0x0043e8000c101906 */
[----:B-1----:R-:W2:Y:S04]  /*85b20*/  LDL.LU R169, [R1+0x2874] ;  /* 0x0028740001a97983 */ /* 0x002ea80000300800 */
[----:B------:R-:W3:Y:S04]  /*85b30*/  LDL.LU R144, [R1+0x1ad8] ;  /* 0x001ad80001907983 */ /* 0x000ee80000300800 */
[----:B------:R-:W4:Y:S04]  /*85b40*/  LDL.LU R143, [R1+0x16d8] ;  /* 0x0016d800018f7983 */ /* 0x000f280000300800 */
[----:B------:R-:W2:Y:S04]  /*85b50*/  LDL.LU R249, [R1+0x12d8] ;  /* 0x0012d80001f97983 */ /* 0x000ea80000300800 */
[----:B------:R-:W2:Y:S04]  /*85b60*/  LDL.LU R244, [R1+0xee8] ;  /* 0x000ee80001f47983 */ /* 0x000ea80000300800 */
[----:B------:R-:W2:Y:S04]  /*85b70*/  LDL.LU R248, [R1+0xae8] ;  /* 0x000ae80001f87983 */ /* 0x000ea80000300800 */
[----:B------:R-:W2:Y:S04]  /*85b80*/  LDL.LU R141, [R1+0x6e8] ;  /* 0x0006e800018d7983 */ /* 0x000ea80000300800 */
[----:B------:R-:W2:Y:S01]  /*85b90*/  LDL.LU R140, [R1+0x25d8] ;  /* 0x0025d800018c7983 */ /* 0x000ea20000300800 */
[----:B------:R-:W-:-:S02]  /*85ba0*/  @P1 LOP3.LUT R170, R170, 0x800000, RZ, 0xfc, !PT ;  /* 0x00800000aaaa1812 */ /* 0x000fc400078efcff */
[----:B------:R-:W-:Y:S01]  /*85bb0*/  LOP3.LUT P1, RZ, R168, 0x20000000, RZ, 0xc0, !PT ;  /* 0x20000000a8ff7812 */ /* 0x000fe2000782c0ff */
[----:B------:R-:W2:Y:S04]  /*85bc0*/  LDL.LU R77, [R1+0x2e8] ;  /* 0x0002e800014d7983 */ /* 0x000ea80000300800 */
[----:B------:R-:W2:Y:S01]  /*85bd0*/  LDL.LU R78, [R1+0x1fcc] ;  /* 0x001fcc00014e7983 */ /* 0x000ea20000300800 */
[----:B------:R-:W-:-:S03]  /*85be0*/  LOP3.LUT R170, R170, 0xfeffffff, RZ, 0xc0, !PT ;  /* 0xfeffffffaaaa7812 */ /* 0x000fc600078ec0ff */
[----:B------:R-:W2:Y:S04]  /*85bf0*/  LDL.LU R79, [R1+0x1adc] ;  /* 0x001adc00014f7983 */ /* 0x000ea80000300800 */
[----:B------:R-:W2:Y:S04]  /*85c00*/  LDL.LU R152, [R1+0x16dc] ;  /* 0x0016dc0001987983 */ /* 0x000ea80000300800 */
[----:B------:R-:W2:Y:S01]  /*85c10*/  LDL.LU R149, [R1+0x12dc] ;  /* 0x0012dc0001957983 */ /* 0x000ea20000300800 */
[----:B------:R-:W-:-:S03]  /*85c20*/  LOP3.LUT P4, RZ, R168, 0x40000, RZ, 0xc0, !PT ;  /* 0x00040000a8ff7812 */ /* 0x000fc6000788c0ff */
[----:B------:R-:W2:Y:S04]  /*85c30*/  LDL.LU R150, [R1+0xeec] ;  /* 0x000eec0001967983 */ /* 0x000ea80000300800 */
[----:B------:R-:W2:Y:S04]  /*85c40*/  LDL.LU R148, [R1+0xaec] ;  /* 0x000aec0001947983 */ /* 0x000ea80000300800 */
[----:B------:R-:W2:Y:S04]  /*85c50*/  LDL.LU R147, [R1+0x6ec] ;  /* 0x0006ec0001937983 */ /* 0x000ea80000300800 */
[----:B------:R-:W2:Y:S01]  /*85c60*/  LDL.LU R145, [R1+0x25e0] ;  /* 0x0025e00001917983 */ /* 0x000ea20000300800 */
[----:B------:R-:W-:-:S02]  /*85c70*/  LOP3.LUT P5, RZ, R168, 0x80000, RZ, 0xc0, !PT ;  /* 0x00080000a8ff7812 */ /* 0x000fc400078ac0ff */
[----:B------:R-:W-:Y:S02]  /*85c80*/  @P1 LOP3.LUT R170, R170, 0x1000000, RZ, 0xfc, !PT ;  /* 0x01000000aaaa1812 */ /* 0x000fe400078efcff */
[----:B------:R-:W-:Y:S01]  /*85c90*/  LOP3.LUT P1, RZ, R168, 0x10000000, RZ, 0xc0, !PT ;  /* 0x10000000a8ff7812 */ /* 0x000fe2000782c0ff */
[----:B------:R-:W-:Y:S01]  /*85ca0*/  IMAD.WIDE R16, R142, 0x4, R4 ;  /* 0x000000048e107825 */ /* 0x000fe200078e0204 */
[----:B------:R-:W-:Y:S02]  /*85cb0*/  LOP3.LUT P6, RZ, R168, 0x100000, RZ, 0xc0, !PT ;  /* 0x00100000a8ff7812 */ /* 0x000fe400078cc0ff */
[----:B------:R-:W-:Y:S02]  /*85cc0*/  LOP3.LUT R170, R170, 0xfdffffff, RZ, 0xc0, !PT ;  /* 0xfdffffffaaaa7812 */ /* 0x000fe400078ec0ff */
[----:B------:R-:W-:Y:S01]  /*85cd0*/  LOP3.LUT P0, RZ, R168, 0x200000, RZ, 0xc0, !PT ;  /* 0x00200000a8ff7812 */ /* 0x000fe2000780c0ff */
[----:B------:R-:W2:Y:S06]  /*85ce0*/  LDL.LU R146, [R1+0x2ec] ;  /* 0x0002ec0001927983 */ /* 0x000eac0000300800 */
        /* <DEDUP_REMOVED lines=24> */
[----:B--2---:R1:W-:Y:S02]  /*85e70*/  @P6 STG.E desc[UR6][R16.64], R249 ;  /* 0x000000f910006986 */ /* 0x0043e4000c101906 */
[----:B-1----:R-:W-:-:S05]  /*85e80*/  IMAD.WIDE R16, R140, 0x4, R2 ;  /* 0x000000048c107825 */ /* 0x002fca00078e0202 */
[----:B------:R1:W-:Y:S02]  /*85e90*/  @P0 STG.E desc[UR6][R16.64], R244 ;  /* 0x000000f410000986 */ /* 0x0003e4000c101906 */
[----:B-1----:R-:W-:-:S05]  /*85ea0*/  IMAD.WIDE R16, R140, 0x4, R4 ;  /* 0x000000048c107825 */ /* 0x002fca00078e0204 */
[----:B------:R1:W-:Y:S01]  /*85eb0*/  @P1 STG.E desc[UR6][R16.64], R248 ;  /* 0x000000f810001986 */ /* 0x0003e2000c101906 */
[----:B------:R-:W-:Y:S01]  /*85ec0*/  LOP3.LUT P1, RZ, R170, 0x40000000, RZ, 0xc0, !PT ;  /* 0x40000000aaff7812 */ /* 0x000fe2000782c0ff */
[----:B-1----:R-:W-:-:S12]  /*85ed0*/  IMAD.WIDE R16, R140, 0x4, R6 ;  /* 0x000000048c107825 */ /* 0x002fd800078e0206 */
[----:B------:R1:W-:Y:S04]  /*85ee0*/  @P1 STG.E desc[UR6][R16.64], R141 ;  /* 0x0000008d10001986 */ /* 0x0003e8000c101906 */
[----:B-1----:R-:W2:Y:S01]  /*85ef0*/  LDL.LU R141, [R1+0x16e0] ;  /* 0x0016e000018d7983 */ /* 0x002ea20000300800 */
[----:B------:R-:W-:-:S03]  /*85f00*/  IMAD.WIDE R16, R140, 0x4, R8 ;  /* 0x000000048c107825 */ /* 0x000fc600078e0208 */
        /* <DEDUP_REMOVED lines=17> */
[----:B------:R-:W-:Y:S02]  /*86020*/  LOP3.LUT P2, RZ, R168, 0x80000000, RZ, 0xc0, !PT ;  /* 0x80000000a8ff7812 */ /* 0x000fe4000784c0ff */
[C---:B------:R-:W-:Y:S02]  /*86030*/  LOP3.LUT P3, RZ, R169.reuse, 0x1, RZ, 0xc0, !PT ;  /* 0x00000001a9ff7812 */ /* 0x040fe4000786c0ff */
[C---:B------:R-:W-:Y:S02]  /*86040*/  LOP3.LUT P4, RZ, R169.reuse, 0x2, RZ, 0xc0, !PT ;  /* 0x00000002a9ff7812 */ /* 0x040fe4000788c0ff */
[----:B------:R-:W-:-:S05]  /*86050*/  LOP3.LUT P5, RZ, R169, 0x4, RZ, 0xc0, !PT ;  /* 0x00000004a9ff7812 */ /* 0x000fca00078ac0ff */
[----:B------:R1:W-:Y:S01]  /*86060*/  @P1 STG.E desc[UR6][R16.64], R150 ;  /* 0x0000009610001986 */ /* 0x0003e2000c101906 */
[----:B------:R-:W-:Y:S02]  /*86070*/  LOP3.LUT P1, RZ, R170, 0x800000, RZ, 0xc0, !PT ;  /* 0x00800000aaff7812 */ /* 0x000fe4000782c0ff */
[C---:B------:R-:W-:Y:S02]  /*86080*/  LOP3.LUT P6, RZ, R169.reuse, 0x8, RZ, 0xc0, !PT ;  /* 0x00000008a9ff7812 */ /* 0x040fe400078cc0ff */
[----:B------:R-:W-:Y:S01]  /*86090*/  LOP3.LUT P0, RZ, R169, 0x10, RZ, 0xc0, !PT ;  /* 0x00000010a9ff7812 */ /* 0x000fe2000780c0ff */
[----:B------:R-:W2:Y:S01]  /*860a0*/  LDL.LU R149, [R1+0x25f0] ;  /* 0x0025f00001957983 */ /* 0x000ea20000300800 */
[----:B-1----:R-:W-:-:S07]  /*860b0*/  IMAD.WIDE R16, R145, 0x4, R4 ;  /* 0x0000000491107825 */ /* 0x002fce00078e0204 */
[----:B------:R1:W-:Y:S02]  /*860c0*/  @P1 STG.E desc[UR6][R16.64], R148 ;  /* 0x0000009410001986 */ /* 0x0003e4000c101906 */
[----:B-1----:R-:W-:-:S05]  /*860d0*/  IMAD.WIDE R16, R145, 0x4, R6 ;  /* 0x0000000491107825 */ /* 0x002fca00078e0206 */
[----:B------:R1:W-:Y:S02]  /*860e0*/  @P2 STG.E desc[UR6][R16.64], R147 ;  /* 0x0000009310002986 */ /* 0x0003e4000c101906 */
[----:B-1----:R-:W-:-:S05]  /*860f0*/  IMAD.WIDE R16, R145, 0x4, R8 ;  /* 0x0000000491107825 */ /* 0x002fca00078e0208 */
[----:B------:R3:W-:Y:S02]  /*86100*/  @P3 STG.E desc[UR6][R16.64], R146 ;  /* 0x0000009210003986 */ /* 0x0007e4000c101906 */
[----:B---3--:R-:W-:-:S05]  /*86110*/  IMAD.WIDE R16, R142, 0x4, R2 ;  /* 0x000000048e107825 */ /* 0x008fca00078e0202 */
[----:B------:R1:W-:Y:S02]  /*86120*/  @P4 STG.E desc[UR6][R16.64], R144 ;  /* 0x0000009010004986 */ /* 0x0003e4000c101906 */
[----:B-1----:R-:W-:-:S05]  /*86130*/  IMAD.WIDE R16, R142, 0x4, R4 ;  /* 0x000000048e107825 */ /* 0x002fca00078e0204 */
[----:B----4-:R1:W-:Y:S02]  /*86140*/  @P5 STG.E desc[UR6][R16.64], R143 ;  /* 0x0000008f10005986 */ /* 0x0103e4000c101906 */
[C---:B-1----:R-:W-:Y:S02]  /*86150*/  IMAD.WIDE R16, R142.reuse, 0x4, R6 ;  /* 0x000000048e107825 */ /* 0x042fe400078e0206 */
[----:B------:R-:W3:Y:S04]  /*86160*/  LDL.LU R143, [R1+0xef0] ;  /* 0x000ef000018f7983 */ /* 0x000ee80000300800 */
[----:B--2---:R1:W-:Y:S02]  /*86170*/  @P6 STG.E desc[UR6][R16.64], R141 ;  /* 0x0000008d10006986 */ /* 0x0043e4000c101906 */
[----:B-1----:R-:W-:-:S02]  /*86180*/  IMAD.WIDE R16, R142, 0x4, R8 ;  /* 0x000000048e107825 */ /* 0x002fc400078e0208 */
[----:B------:R-:W2:Y:S04]  /*86190*/  LDL.LU R141, [R1+0xaf0] ;  /* 0x000af000018d7983 */ /* 0x000ea80000300800 */
[----:B------:R-:W4:Y:S04]  /*861a0*/  LDL.LU R142, [R1+0x6f0] ;  /* 0x0006f000018e7983 */ /* 0x000f280000300800 */
        /* <DEDUP_REMOVED lines=13> */
[----:B------:R-:W4:Y:S04]  /*86280*/  LDL.LU R148, [R1+0x2f4] ;  /* 0x0002f40001947983 */ /* 0x000f280000300800 */
[----:B------:R-:W4:Y:S04]  /*86290*/  LDL.LU R147, [R1+0x1fd8] ;  /* 0x001fd80001937983 */ /* 0x000f280000300800 */
[----:B------:R-:W4:Y:S04]  /*862a0*/  LDL.LU R145, [R1+0x1ae8] ;  /* 0x001ae80001917983 */ /* 0x000f280000300800 */
[----:B------:R-:W4:Y:S01]  /*862b0*/  LDL.LU R146, [R1+0x16e8] ;  /* 0x0016e80001927983 */ /* 0x000f220000300800 */
[----:B------:R-:W-:-:S02]  /*862c0*/  LOP3.LUT P5, RZ, R169, 0x80, RZ, 0xc0, !PT ;  /* 0x00000080a9ff7812 */ /* 0x000fc400078ac0ff */
[C---:B------:R-:W-:Y:S02]  /*862d0*/  LOP3.LUT P0, RZ, R169.reuse, 0x800, RZ, 0xc0, !PT ;  /* 0x00000800a9ff7812 */ /* 0x040fe4000780c0ff */
[----:B------:R-:W-:Y:S02]  /*862e0*/  LOP3.LUT R170, R170, 0xffdfffff, RZ, 0xc0, !PT ;  /* 0xffdfffffaaaa7812 */ /* 0x000fe400078ec0ff */
[----:B------:R-:W-:-:S09]  /*862f0*/  LOP3.LUT P1, RZ, R169, 0x20000, RZ, 0xc0, !PT ;  /* 0x00020000a9ff7812 */ /* 0x000fd2000782c0ff */
[----:B------:R-:W-:Y:S02]  /*86300*/  @P0 LOP3.LUT R170, R170, 0x200000, RZ, 0xfc, !PT ;  /* 0x00200000aaaa0812 */ /* 0x000fe400078efcff */
[----:B------:R-:W-:Y:S02]  /*86310*/  LOP3.LUT P0, RZ, R169, 0x400, RZ, 0xc0, !PT ;  /* 0x00000400a9ff7812 */ /* 0x000fe4000780c0ff */
[----:B------:R-:W-:-:S11]  /*86320*/  LOP3.LUT R170, R170, 0xffbfffff, RZ, 0xc0, !PT ;  /* 0xffbfffffaaaa7812 */ /* 0x000fd600078ec0ff */
[----:B------:R-:W-:-:S04]  /*86330*/  @P0 LOP3.LUT R170, R170, 0x400000, RZ, 0xfc, !PT ;  /* 0x00400000aaaa0812 */ /* 0x000fc800078efcff */
        /* <DEDUP_REMOVED lines=13> */
[----:B------:R-:W-:Y:S01]  /*86410*/  LOP3.LUT P1, RZ, R169, 0x2000, RZ, 0xc0, !PT ;  /* 0x00002000a9ff7812 */ /* 0x000fe2000782c0ff */
[----:B---3--:R-:W-:-:S05]  /*86420*/  IMAD.WIDE R16, R140, 0x4, R2 ;  /* 0x000000048c107825 */ /* 0x008fca00078e0202 */
[----:B------:R1:W-:Y:S02]  /*86430*/  @P3 STG.E desc[UR6][R16.64], R143 ;  /* 0x0000008f10003986 */ /* 0x0003e4000c101906 */
[----:B-1----:R-:W-:-:S05]  /*86440*/  IMAD.WIDE R16, R140, 0x4, R4 ;  /* 0x000000048c107825 */ /* 0x002fca00078e0204 */
[----:B--2---:R1:W-:Y:S04]  /*86450*/  @P4 STG.E desc[UR6][R16.64], R141 ;  /* 0x0000008d10004986 */ /* 0x0043e8000c101906 */
[----:B-1----:R-:W2:Y:S01]  /*86460*/  LDL.LU R141, [R1+0x25f4] ;  /* 0x0025f400018d7983 */ /* 0x002ea20000300800 */
[----:B------:R-:W-:-:S03]  /*86470*/  IMAD.WIDE R16, R140, 0x4, R6 ;  /* 0x000000048c107825 */ /* 0x000fc600078e0206 */
[----:B------:R-:W3:Y:S04]  /*86480*/  LDL.LU R143, [R1+0x12e8] ;  /* 0x0012e800018f7983 */ /* 0x000ee80000300800 */
[----:B----4-:R1:W-:Y:S02]  /*86490*/  @P5 STG.E desc[UR6][R16.64], R142 ;  /* 0x0000008e10005986 */ /* 0x0103e4000c101906 */
[----:B-1----:R-:W-:Y:S02]  /*864a0*/  IMAD.WIDE R16, R140, 0x4, R8 ;  /* 0x000000048c107825 */ /* 0x002fe400078e0208 */
[----:B------:R-:W4:Y:S04]  /*864b0*/  LDL.LU R142, [R1+0xef8] ;  /* 0x000ef800018e7983 */ /* 0x000f280000300800 */
[----:B------:R-:W4:Y:S04]  /*864c0*/  LDL.LU R140, [R1+0xaf8] ;  /* 0x000af800018c7983 */ /* 0x000f280000300800 */
[----:B------:R-:W4:Y:S01]  /*864d0*/  LDL.LU R150, [R1+0x25f8] ;  /* 0x0025f80001967983 */ /* 0x000f220000300800 */
[----:B------:R-:W-:-:S03]  /*864e0*/  LOP3.LUT R170, R170, 0xffefffff, RZ, 0xc0, !PT ;  /* 0xffefffffaaaa7812 */ /* 0x000fc600078ec0ff */
[----:B------:R1:W-:Y:S01]  /*864f0*/  @P6 STG.E desc[UR6][R16.64], R249 ;  /* 0x000000f910006986 */ /* 0x0003e2000c101906 */
[----:B------:R-:W-:Y:S01]  /*86500*/  @P1 LOP3.LUT R170, R170, 0x100000, RZ, 0xfc, !PT ;  /* 0x00100000aaaa1812 */ /* 0x000fe200078efcff */
[----:B-1----:R-:W-:-:S05]  /*86510*/  IMAD.WIDE R16, R144, 0x4, R2 ;  /* 0x0000000490107825 */ /* 0x002fca00078e0202 */
[----:B------:R1:W-:Y:S01]  /*86520*/  @P0 STG.E desc[UR6][R16.64], R244 ;  /* 0x000000f410000986 */ /* 0x0003e2000c101906 */
[----:B------:R-:W-:Y:S01]  /*86530*/  LOP3.LUT P0, RZ, R170, 0x400000, RZ, 0xc0, !PT ;  /* 0x00400000aaff7812 */ /* 0x000fe2000780c0ff */
[----:B-1----:R-:W-:-:S12]  /*86540*/  IMAD.WIDE R16, R144, 0x4, R4 ;  /* 0x0000000490107825 */ /* 0x002fd800078e0204 */
[----:B------:R1:W-:Y:S01]  /*86550*/  @P0 STG.E desc[UR6][R16.64], R248 ;  /* 0x000000f810000986 */ /* 0x0003e2000c101906 */
[----:B------:R-:W-:Y:S02]  /*86560*/  LOP3.LUT P0, RZ, R170, 0x200000, RZ, 0xc0, !PT ;  /* 0x00200000aaff7812 */ /* 0x000fe4000780c0ff */
[----:B------:R-:W-:Y:S01]  /*86570*/  LOP3.LUT P1, RZ, R169, 0x1000, RZ, 0xc0, !PT ;  /* 0x00001000a9ff7812 */ /* 0x000fe2000782c0ff */
[----:B-1----:R-:W-:-:S10]  /*86580*/  IMAD.WIDE R16, R144, 0x4, R6 ;  /* 0x0000000490107825 */ /* 0x002fd400078e0206 */
[----:B------:R1:W-:Y:S02]  /*86590*/  @P0 STG.E desc[UR6][R16.64], R77 ;  /* 0x0000004d10000986 */ /* 0x0003e4000c101906 */
[----:B-1----:R-:W-:Y:S01]  /*865a0*/  IMAD.WIDE R16, R144, 0x4, R8 ;  /* 0x0000000490107825 */ /* 0x002fe200078e0208 */
[----:B------:R-:W-:Y:S01]  /*865b0*/  LOP3.LUT P2, RZ, R169, 0x40000, RZ, 0xc0, !PT ;  /* 0x00040000a9ff7812 */ /* 0x000fe2000784c0ff */
[----:B------:R-:W4:Y:S04]  /*865c0*/  LDL.LU R144, [R1+0x6f8] ;  /* 0x0006f80001907983 */ /* 0x000f280000300800 */
        /* <DEDUP_REMOVED lines=15> */
[C---:B------:R-:W-:Y:S02]  /*866c0*/  LOP3.LUT P4, RZ, R169.reuse, 0x100000, RZ, 0xc0, !PT ;  /* 0x00100000a9ff7812 */ /* 0x040fe4000788c0ff */
[C---:B------:R-:W-:Y:S02]  /*866d0*/  LOP3.LUT P5, RZ, R169.reuse, 0x200000, RZ, 0xc0, !PT ;  /* 0x00200000a9ff7812 */ /* 0x040fe400078ac0ff */
[----:B------:R-:W-:Y:S01]  /*866e0*/  LOP3.LUT P6, RZ, R169, 0x400000, RZ, 0xc0, !PT ;  /* 0x00400000a9ff7812 */ /* 0x000fe200078cc0ff */
[----:B--2---:R-:W-:-:S05]  /*866f0*/  IMAD.WIDE R16, R141, 0x4, R2 ;  /* 0x000000048d107825 */ /* 0x004fca00078e0202 */
[----:B------:R1:W-:Y:S02]  /*86700*/  @P1 STG.E desc[UR6][R16.64], R147 ;  /* 0x0000009310001986 */ /* 0x0003e4000c101906 */
[----:B-1----:R-:W-:-:S05]  /*86710*/  IMAD.WIDE R16, R141, 0x4, R4 ;  /* 0x000000048d107825 */ /* 0x002fca00078e0204 */
[----:B------:R1:W-:Y:S02]  /*86720*/  @P2 STG.E desc[UR6][R16.64], R145 ;  /* 0x0000009110002986 */ /* 0x0003e4000c101906 */
[----:B-1----:R-:W-:-:S05]  /*86730*/  IMAD.WIDE R16, R141, 0x4, R6 ;  /* 0x000000048d107825 */ /* 0x002fca00078e0206 */
[----:B------:R1:W-:Y:S02]  /*86740*/  @P3 STG.E desc[UR6][R16.64], R146 ;  /* 0x0000009210003986 */ /* 0x0003e4000c101906 */
[----:B-1----:R-:W-:Y:S02]  /*86750*/  IMAD.WIDE R16, R141, 0x4, R8 ;  /* 0x000000048d107825 */ /* 0x002fe400078e0208 */
[----:B------:R-:W2:Y:S04]  /*86760*/  LDL.LU R141, [R1+0x2600] ;  /* 0x00260000018d7983 */ /* 0x000ea80000300800 */
[----:B---3--:R4:W-:Y:S02]  /*86770*/  @P4 STG.E desc[UR6][R16.64], R143 ;  /* 0x0000008f10004986 */ /* 0x0089e4000c101906 */
[----:B----4-:R-:W-:-:S02]  /*86780*/  IMAD.WIDE R16, R150, 0x4, R2 ;  /* 0x0000000496107825 */ /* 0x010fc400078e0202 */
[----:B------:R-:W3:Y:S04]  /*86790*/  LDL.LU R143, [R1+0x2f8] ;  /* 0x0002f800018f7983 */ /* 0x000ee80000300800 */
[----:B------:R1:W-:Y:S02]  /*867a0*/  @P5 STG.E desc[UR6][R16.64], R142 ;  /* 0x0000008e10005986 */ /* 0x0003e4000c101906 */
[----:B-1----:R-:W-:-:S05]  /*867b0*/  IMAD.WIDE R16, R150, 0x4, R4 ;  /* 0x0000000496107825 */ /* 0x002fca00078e0204 */
[----:B------:R1:W-:Y:S04]  /*867c0*/  @P6 STG.E desc[UR6][R16.64], R140 ;  /* 0x0000008c10006986 */ /* 0x0003e8000c101906 */
[----:B-1----:R-:W4:Y:S04]  /*867d0*/  LDL.LU R140, [R1+0x1fdc] ;  /* 0x001fdc00018c7983 */ /* 0x002f280000300800 */
[----:B------:R-:W2:Y:S04]  /*867e0*/  LDL.LU R142, [R1+0x25fc] ;  /* 0x0025fc00018e7983 */ /* 0x000ea80000300800 */
[----:B------:R-:W4:Y:S04]  /*867f0*/  LDL.LU R148, [R1+0x1aec] ;  /* 0x001aec0001947983 */ /* 0x000f280000300800 */
[----:B------:R-:W4:Y:S01]  /*86800*/  LDL.LU R147, [R1+0x16ec] ;  /* 0x0016ec0001937983 */ /* 0x000f220000300800 */
[----:B------:R-:W-:-:S02]  /*86810*/  LOP3.LUT P3, RZ, R169, 0x8000000, RZ, 0xc0, !PT ;  /* 0x08000000a9ff7812 */ /* 0x000fc4000786c0ff */
[----:B------:R-:W-:Y:S02]  /*86820*/  LOP3.LUT R170, R170, 0xffff7fff, RZ, 0xc0, !PT ;  /* 0xffff7fffaaaa7812 */ /* 0x000fe400078ec0ff */
[----:B------:R-:W-:Y:S01]  /*86830*/  LOP3.LUT P0, RZ, R169, 0x800000, RZ, 0xc0, !PT ;  /* 0x00800000a9ff7812 */ /* 0x000fe2000780c0ff */
[----:B------:R-:W-:Y:S01]  /*86840*/  IMAD.WIDE R16, R150, 0x4, R6 ;  /* 0x0000000496107825 */ /* 0x000fe200078e0206 */
[----:B------:R-:W4:Y:S04]  /*86850*/  LDL.LU R146, [R1+0x12ec] ;  /* 0x0012ec0001927983 */ /* 0x000f280000300800 */
[----:B------:R-:W4:Y:S03]  /*86860*/  LDL.LU R145, [R1+0xefc] ;  /* 0x000efc0001917983 */ /* 0x000f260000300800 */
[----:B------:R-:W-:-:S04]  /*86870*/  @P3 LOP3.LUT R170, R170, 0x8000, RZ, 0xfc, !PT ;  /* 0x00008000aaaa3812 */ /* 0x000fc800078efcff */
[C---:B------:R-:W-:Y:S02]  /*86880*/  LOP3.LUT P6, RZ, R170.reuse, 0x1, RZ, 0xc0, !PT ;  /* 0x00000001aaff7812 */ /* 0x040fe400078cc0ff */
[----:B------:R-:W-:-:S11]  /*86890*/  LOP3.LUT R170, R170, 0xffffdfff, RZ, 0xc0, !PT ;  /* 0xffffdfffaaaa7812 */ /* 0x000fd600078ec0ff */
[----:B------:R-:W-:Y:S02]  /*868a0*/  @P6 LOP3.LUT R170, R170, 0x2000, RZ, 0xfc, !PT ;  /* 0x00002000aaaa6812 */ /* 0x000fe400078efcff */
[----:B------:R-:W-:Y:S02]  /*868b0*/  LOP3.LUT P6, RZ, R169, 0x80000000, RZ, 0xc0, !PT ;  /* 0x80000000a9ff7812 */ /* 0x000fe400078cc0ff */
[----:B------:R-:W-:Y:S01]  /*868c0*/  LOP3.LUT R170, R170, 0xffffbfff, RZ, 0xc0, !PT ;  /* 0xffffbfffaaaa7812 */ /* 0x000fe200078ec0ff */
[----:B------:R1:W-:Y:S10]  /*868d0*/  @P0 STG.E desc[UR6][R16.64], R144 ;  /* 0x0000009010000986 */ /* 0x0003f4000c101906 */
[----:B------:R-:W-:-:S02]  /*868e0*/  @P6 LOP3.LUT R170, R170, 0x4000, RZ, 0xfc, !PT ;  /* 0x00004000aaaa6812 */ /* 0x000fc400078efcff */
[----:B------:R-:W-:Y:S01]  /*868f0*/  LOP3.LUT P1, RZ, R169, 0x1000000, RZ, 0xc0, !PT ;  /* 0x01000000a9ff7812 */ /* 0x000fe2000782c0ff */
[----:B-1----:R-:W4:Y:S01]  /*86900*/  LDL.LU R144, [R1+0xafc] ;  /* 0x000afc0001907983 */ /* 0x002f220000300800 */
[C---:B------:R-:W-:Y:S02]  /*86910*/  LOP3.LUT P0, RZ, R170.reuse, 0x10, RZ, 0xc0, !PT ;  /* 0x00000010aaff7812 */ /* 0x040fe4000780c0ff */
[----:B------:R-:W-:-:S11]  /*86920*/  LOP3.LUT R170, R170, 0xfffffbff, RZ, 0xc0, !PT ;  /* 0xfffffbffaaaa7812 */ /* 0x000fd600078ec0ff */
[----:B------:R-:W-:-:S04]  /*86930*/  @P0 LOP3.LUT R170, R170, 0x400, RZ, 0xfc, !PT ;  /* 0x00000400aaaa0812 */ /* 0x000fc800078efcff */
[C---:B------:R-:W-:Y:S02]  /*86940*/  LOP3.LUT P0, RZ, R170.reuse, 0x8, RZ, 0xc0, !PT ;  /* 0x00000008aaff7812 */ /* 0x040fe4000780c0ff */
[----:B------:R-:W-:Y:S01]  /*86950*/  LOP3.LUT R170, R170, 0xfffff7ff, RZ, 0xc0, !PT ;  /* 0xfffff7ffaaaa7812 */ /* 0x000fe200078ec0ff */
[----:B------:R-:W-:Y:S01]  /*86960*/  IMAD.WIDE R18, R150, 0x4, R8 ;  /* 0x0000000496127825 */ /* 0x000fe200078e0208 */
[C---:B------:R-:W-:Y:S02]  /*86970*/  LOP3.LUT P2, RZ, R169.reuse, 0x2000000, RZ, 0xc0, !PT ;  /* 0x02000000a9ff7812 */ /* 0x040fe4000784c0ff */
[----:B------:R-:W-:-:S07]  /*86980*/  LOP3.LUT P3, RZ, R169, 0x4000000, RZ, 0xc0, !PT ;  /* 0x04000000a9ff7812 */ /* 0x000fce000786c0ff */
[----:B------:R-:W-:-:S04]  /*86990*/  @P0 LOP3.LUT R170, R170, 0x800, RZ, 0xfc, !PT ;  /* 0x00000800aaaa0812 */ /* 0x000fc800078efcff */
[C---:B------:R-:W-:Y:S02]  /*869a0*/  LOP3.LUT P0, RZ, R170.reuse, 0x4, RZ, 0xc0, !PT ;  /* 0x00000004aaff7812 */ /* 0x040fe4000780c0ff */
[----:B------:R-:W-:-:S11]  /*869b0*/  LOP3.LUT R170, R170, 0xffffefff, RZ, 0xc0, !PT ;  /* 0xffffefffaaaa7812 */ /* 0x000fd600078ec0ff */
[----:B------:R-:W-:Y:S01]  /*869c0*/  @P0 LOP3.LUT R170, R170, 0x1000, RZ, 0xfc, !PT ;  /* 0x00001000aaaa0812 */ /* 0x000fe200078efcff */
[----:B---3--:R1:W-:Y:S04]  /*869d0*/  @P1 STG.E desc[UR6][R18.64], R143 ;  /* 0x0000008f12001986 */ /* 0x0083e8000c101906 */
[----:B-1----:R-:W3:Y:S01]  /*869e0*/  LDL.LU R143, [R1+0x6fc] ;  /* 0x0006fc00018f7983 */ /* 0x002ee20000300800 */
[----:B--2---:R-:W-:-:S05]  /*869f0*/  IMAD.WIDE R16, R142, 0x4, R2 ;  /* 0x000000048e107825 */ /* 0x004fca00078e0202 */
[----:B----4-:R1:W-:Y:S02]  /*86a00*/  @P2 STG.E desc[UR6][R16.64], R140 ;  /* 0x0000008c10002986 */ /* 0x0103e4000c101906 */
[----:B-1----:R-:W-:Y:S02]  /*86a10*/  IMAD.WIDE R16, R142, 0x4, R4 ;  /* 0x000000048e107825 */ /* 0x002fe400078e0204 */
[----:B------:R-:W2:Y:S04]  /*86a20*/  LDL.LU R140, [R1+0x2fc] ;  /* 0x0002fc00018c7983 */ /* 0x000ea80000300800 */
[----:B------:R-:W4:Y:S04]  /*86a30*/  LDL.LU R149, [R1+0x2604] ;  /* 0x0026040001957983 */ /* 0x000f280000300800 */
[----:B------:R-:W4:Y:S04]  /*86a40*/  LDL.LU R152, [R1+0x1af0] ;  /* 0x001af00001987983 */ /* 0x000f280000300800 */
[----:B------:R1:W-:Y:S01]  /*86a50*/  @P3 STG.E desc[UR6][R16.64], R148 ;  /* 0x0000009410003986 */ /* 0x0003e2000c101906 */
[----:B------:R-:W-:Y:S01]  /*86a60*/  LOP3.LUT P3, RZ, R170, 0x8000, RZ, 0xc0, !PT ;  /* 0x00008000aaff7812 */ /* 0x000fe2000786c0ff */
[----:B-1----:R-:W-:-:S12]  /*86a70*/  IMAD.WIDE R16, R142, 0x4, R6 ;  /* 0x000000048e107825 */ /* 0x002fd800078e0206 */
[----:B------:R1:W-:Y:S02]  /*86a80*/  @P3 STG.E desc[UR6][R16.64], R147 ;  /* 0x0000009310003986 */ /* 0x0003e4000c101906 */
[----:B-1----:R-:W-:Y:S02]  /*86a90*/  IMAD.WIDE R16, R142, 0x4, R8 ;  /* 0x000000048e107825 */ /* 0x002fe400078e0208 */
[----:B------:R-:W4:Y:S01]  /*86aa0*/  LDL.LU R142, [R1+0x1fe0] ;  /* 0x001fe000018e7983 */ /* 0x000f220000300800 */
[C---:B------:R-:W-:Y:S02]  /*86ab0*/  LOP3.LUT P4, RZ, R169.reuse, 0x10000000, RZ, 0xc0, !PT ;  /* 0x10000000a9ff7812 */ /* 0x040fe4000788c0ff */
[C---:B------:R-:W-:Y:S02]  /*86ac0*/  LOP3.LUT P5, RZ, R169.reuse, 0x20000000, RZ, 0xc0, !PT ;  /* 0x20000000a9ff7812 */ /* 0x040fe400078ac0ff */
[----:B------:R-:W-:Y:S01]  /*86ad0*/  LOP3.LUT P6, RZ, R169, 0x40000000, RZ, 0xc0, !PT ;  /* 0x40000000a9ff7812 */ /* 0x000fe200078cc0ff */
[----:B------:R-:W4:Y:S08]  /*86ae0*/  LDL.LU R151, [R1+0x16f0] ;  /* 0x0016f00001977983 */ /* 0x000f300000300800 */
[----:B------:R1:W-:Y:S02]  /*86af0*/  @P4 STG.E desc[UR6][R16.64], R146 ;  /* 0x0000009210004986 */ /* 0x0003e4000c101906 */
[C---:B-1----:R-:W-:Y:S01]  /*86b00*/  IMAD.WIDE R16, R141.reuse, 0x4, R2 ;  /* 0x000000048d107825 */ /* 0x042fe200078e0202 */
[----:B------:R-:W-:Y:S01]  /*86b10*/  LOP3.LUT P0, RZ, R170, 0x2, RZ, 0xc0, !PT ;  /* 0x00000002aaff7812 */ /* 0x000fe2000780c0ff */
[----:B------:R-:W4:Y:S04]  /*86b20*/  LDL.LU R146, [R1+0x2608] ;  /* 0x0026080001927983 */ /* 0x000f280000300800 */
[----:B------:R1:W-:Y:S04]  /*86b30*/  @P5 STG.E desc[UR6][R16.64], R145 ;  /* 0x0000009110005986 */ /* 0x0003e8000c101906 */
[----:B------:R-:W4:Y:S04]  /*86b40*/  LDL.LU R150, [R1+0x12f0] ;  /* 0x0012f00001967983 */ /* 0x000f280000300800 */
[----:B------:R-:W4:Y:S04]  /*86b50*/  LDL.LU R148, [R1+0xf00] ;  /* 0x000f000001947983 */ /* 0x000f280000300800 */
[----:B------:R-:W4:Y:S04]  /*86b60*/  LDL.LU R20, [R1+0x2468] ;  /* 0x0024680001147983 */ /* 0x000f280000300800 */
[----:B------:R-:W4:Y:S01]  /*86b70*/  LDL.LU R147, [R1+0x700] ;  /* 0x0007000001937983 */ /* 0x000f220000300800 */
[----:B-1----:R-:W-:-:S03]  /*86b80*/  IMAD.WIDE R16, R141, 0x4, R4 ;  /* 0x000000048d107825 */ /* 0x002fc600078e0204 */
[----:B------:R-:W4:Y:S04]  /*86b90*/  LDL R145, [R1+0x260c] ;  /* 0x00260c0001917983 */ /* 0x000f280000100800 */
[----:B------:R1:W-:Y:S01]  /*86ba0*/  @P6 STG.E desc[UR6][R16.64], R144 ;  /* 0x0000009010006986 */ /* 0x0003e2000c101906 */
[C---:B------:R-:W-:Y:S01]  /*86bb0*/  LOP3.LUT P6, RZ, R170.reuse, 0x4000, RZ, 0xc0, !PT ;  /* 0x00004000aaff7812 */ /* 0x040fe200078cc0ff */
[C---:B-1----:R-:W-:Y:S02]  /*86bc0*/  IMAD.WIDE R16, R141.reuse, 0x4, R6 ;  /* 0x000000048d107825 */ /* 0x042fe400078e0206 */
[----:B------:R-:W4:Y:S10]  /*86bd0*/  LDL.LU R144, [R1+0xb00] ;  /* 0x000b000001907983 */ /* 0x000f340000300800 */
[----:B---3--:R1:W-:Y:S01]  /*86be0*/  @P6 STG.E desc[UR6][R16.64], R143 ;  /* 0x0000008f10006986 */ /* 0x0083e2000c101906 */
[----:B------:R-:W-:Y:S01]  /*86bf0*/  LOP3.LUT P6, RZ, R170, 0x2000, RZ, 0xc0, !PT ;  /* 0x00002000aaff7812 */ /* 0x000fe200078cc0ff */
[----:B-1----:R-:W-:-:S02]  /*86c00*/  IMAD.WIDE R16, R141, 0x4, R8 ;  /* 0x000000048d107825 */ /* 0x002fc400078e0208 */
[----:B------:R-:W3:Y:S04]  /*86c10*/  LDL.LU R143, [R1+0x300] ;  /* 0x00030000018f7983 */ /* 0x000ee80000300800 */
[----:B------:R-:W3:Y:S06]  /*86c20*/  LDL.LU R141, [R1+0x1af4] ;  /* 0x001af400018d7983 */ /* 0x000eec0000300800 */
[----:B--2---:R4:W-:Y:S02]  /*86c30*/  @P6 STG.E desc[UR6][R16.64], R140 ;  /* 0x0000008c10006986 */ /* 0x0049e4000c101906 */
[----:B----4-:R-:W-:-:S02]  /*86c40*/  IMAD.WIDE R16, R149, 0x4, R2 ;  /* 0x0000000495107825 */ /* 0x010fc400078e0202 */
[----:B------:R-:W2:Y:S04]  /*86c50*/  LDL.LU R140, [R1+0x16f4] ;  /* 0x0016f400018c7983 */ /* 0x000ea80000300800 */
[----:B------:R1:W-:Y:S01]  /*86c60*/  @P0 STG.E desc[UR6][R16.64], R152 ;  /* 0x0000009810000986 */ /* 0x0003e2000c101906 */
[----:B------:R-:W-:Y:S01]  /*86c70*/  LOP3.LUT P0, RZ, R170, 0x1000, RZ, 0xc0, !PT ;  /* 0x00001000aaff7812 */ /* 0x000fe2000780c0ff */
[----:B-1----:R-:W-:-:S12]  /*86c80*/  IMAD.WIDE R16, R149, 0x4, R4 ;  /* 0x0000000495107825 */ /* 0x002fd800078e0204 */
[----:B------:R1:W-:Y:S04]  /*86c90*/  @P0 STG.E desc[UR6][R16.64], R142 ;  /* 0x0000008e10000986 */ /* 0x0003e8000c101906 */
[----:B-1----:R-:W4:Y:S01]  /*86ca0*/  LDL.LU R142, [R1+0x1fe4] ;  /* 0x001fe400018e7983 */ /* 0x002f220000300800 */
[C---:B------:R-:W-:Y:S01]  /*86cb0*/  LOP3.LUT P0, RZ, R170.reuse, 0x800, RZ, 0xc0, !PT ;  /* 0x00000800aaff7812 */ /* 0x040fe2000780c0ff */
[----:B------:R-:W-:Y:S01]  /*86cc0*/  IMAD.WIDE R16, R149, 0x4, R6 ;  /* 0x0000000495107825 */ /* 0x000fe200078e0206 */
[C---:B------:R-:W-:Y:S02]  /*86cd0*/  LOP3.LUT P1, RZ, R170.reuse, 0x20, RZ, 0xc0, !PT ;  /* 0x00000020aaff7812 */ /* 0x040fe4000782c0ff */
[----:B------:R-:W-:-:S09]  /*86ce0*/  LOP3.LUT P2, RZ, R170, 0x40, RZ, 0xc0, !PT ;  /* 0x00000040aaff7812 */ /* 0x000fd2000784c0ff */
[----:B------:R1:W-:Y:S01]  /*86cf0*/  @P0 STG.E desc[UR6][R16.64], R151 ;  /* 0x0000009710000986 */ /* 0x0003e2000c101906 */
[C---:B------:R-:W-:Y:S02]  /*86d00*/  LOP3.LUT P0, RZ, R170.reuse, 0x400, RZ, 0xc0, !PT ;  /* 0x00000400aaff7812 */ /* 0x040fe4000780c0ff */
[C---:B------:R-:W-:Y:S02]  /*86d10*/  LOP3.LUT P3, RZ, R170.reuse, 0x80, RZ, 0xc0, !PT ;  /* 0x00000080aaff7812 */ /* 0x040fe4000786c0ff */
[----:B------:R-:W-:Y:S01]  /*86d20*/  LOP3.LUT P4, RZ, R170, 0x100, RZ, 0xc0, !PT ;  /* 0x00000100aaff7812 */ /* 0x000fe2000788c0ff */
[----:B------:R-:W-:-:S04]  /*86d30*/  IMAD.WIDE R18, R146, 0x4, R4 ;  /* 0x0000000492127825 */ /* 0x000fc800078e0204 */
[----:B-1----:R-:W-:-:S05]  /*86d40*/  IMAD.WIDE R16, R149, 0x4, R8 ;  /* 0x0000000495107825 */ /* 0x002fca00078e0208 */
[----:B------:R1:W-:Y:S01]  /*86d50*/  @P0 STG.E desc[UR6][R16.64], R150 ;  /* 0x0000009610000986 */ /* 0x0003e2000c101906 */
[----:B------:R-:W-:Y:S02]  /*86d60*/  LOP3.LUT P0, RZ, R170, 0x200, RZ, 0xc0, !PT ;  /* 0x00000200aaff7812 */ /* 0x000fe4000780c0ff */
[C---:B------:R-:W-:Y:S02]  /*86d70*/  LOP3.LUT P5, RZ, R153.reuse, 0x400000, RZ, 0xc0, !PT ;  /* 0x0040000099ff7812 */ /* 0x040fe400078ac0ff */
[----:B------:R-:W-:Y:S01]  /*86d80*/  LOP3.LUT P6, RZ, R153, 0x800000, RZ, 0xc0, !PT ;  /* 0x0080000099ff7812 */ /* 0x000fe200078cc0ff */
[----:B-1----:R-:W-:-:S05]  /*86d90*/  IMAD.WIDE R16, R146, 0x4, R2 ;  /* 0x0000000492107825 */ /* 0x002fca00078e0202 */
[----:B------:R1:W-:Y:S01]  /*86da0*/  @P1 STG.E desc[UR6][R16.64], R148 ;  /* 0x0000009410001986 */ /* 0x0003e2000c101906 */
[----:B------:R-:W-:-:S03]  /*86db0*/  ISETP.LT.AND P1, PT, R14, R20, !P0 ;  /* 0x000000140e00720c */ /* 0x000fc60004721270 */
[----:B------:R1:W-:Y:S01]  /*86dc0*/  @P2 STG.E desc[UR6][R18.64], R147 ;  /* 0x0000009312002986 */ /* 0x0003e2000c101906 */
[----:B------:R-:W-:-:S04]  /*86dd0*/  IMAD.WIDE R20, R145, 0x4, R2 ;  /* 0x0000000491147825 */ /* 0x000fc800078e0202 */
[----:B-1----:R-:W-:-:S04]  /*86de0*/  IMAD.WIDE R16, R146, 0x4, R6 ;  /* 0x0000000492107825 */ /* 0x002fc800078e0206 */
[----:B------:R-:W-:Y:S01]  /*86df0*/  IMAD.WIDE R18, R146, 0x4, R8 ;  /* 0x0000000492127825 */ /* 0x000fe200078e0208 */
[----:B------:R-:W2:Y:S04]  /*86e00*/  LDL.LU R148, [R1+0x12f4] ;  /* 0x0012f40001947983 */ /* 0x000ea80000300800 */
[----:B------:R1:W-:Y:S04]  /*86e10*/  @P3 STG.E desc[UR6][R16.64], R144 ;  /* 0x0000009010003986 */ /* 0x0003e8000c101906 */
[----:B------:R-:W2:Y:S04]  /*86e20*/  LDL.LU R147, [R1+0xf04] ;  /* 0x000f040001937983 */ /* 0x000ea80000300800 */
[----:B------:R-:W2:Y:S01]  /*86e30*/  LDL.LU R146, [R1+0x704] ;  /* 0x0007040001927983 */ /* 0x000ea20000300800 */
[----:B-1----:R-:W-:-:S03]  /*86e40*/  IMAD.WIDE R16, R145, 0x4, R4 ;  /* 0x0000000491107825 */ /* 0x002fc600078e0204 */
[----:B------:R-:W2:Y:S04]  /*86e50*/  LDL.LU R144, [R1+0xb04] ;  /* 0x000b040001907983 */ /* 0x000ea80000300800 */
[----:B---3--:R1:W-:Y:S04]  /*86e60*/  @P4 STG.E desc[UR6][R18.64], R143 ;  /* 0x0000008f12004986 */ /* 0x0083e8000c101906 */
[----:B------:R-:W-:Y:S01]  /*86e70*/  @P5 STG.E desc[UR6][R20.64], R141 ;  /* 0x0000008d14005986 */ /* 0x000fe2000c101906 */
[----:B-1----:R-:W-:-:S03]  /*86e80*/  IMAD.WIDE R18, R145, 0x4, R6 ;  /* 0x0000000491127825 */ /* 0x002fc600078e0206 */
[----:B----4-:R-:W-:Y:S04]  /*86e90*/  @P6 STG.E desc[UR6][R16.64], R142 ;  /* 0x0000008e10006986 */ /* 0x010fe8000c101906 */
[----:B--2---:R1:W-:Y:S04]  /*86ea0*/  @P1 STG.E desc[UR6][R18.64], R140 ;  /* 0x0000008c12001986 */ /* 0x0043e8000c101906 */
[----:B-1----:R-:W2:Y:S04]  /*86eb0*/  LDL.LU R140, [R1+0x2610] ;  /* 0x00261000018c7983 */ /* 0x002ea80000300800 */
[----:B------:R-:W3:Y:S04]  /*86ec0*/  LDL.LU R143, [R1+0x304] ;  /* 0x00030400018f7983 */ /* 0x000ee80000300800 */
[----:B------:R-:W4:Y:S04]  /*86ed0*/  LDL.LU R141, [R1+0x1af8] ;  /* 0x001af800018d7983 */ /* 0x000f280000300800 */
[----:B------:R-:W3:Y:S01]  /*86ee0*/  LDL.LU R142, [R1+0x2614] ;  /* 0x00261400018e7983 */ /* 0x000ee20000300800 */
[----:B------:R-:W-:-:S03]  /*86ef0*/  IMAD.WIDE R16, R145, 0x4, R8 ;  /* 0x0000000491107825 */ /* 0x000fc600078e0208 */
[----:B------:R-:W4:Y:S04]  /*86f00*/  LDL.LU R145, [R1+0x2618] ;  /* 0x0026180001917983 */ /* 0x000f280000300800 */
[----:B------:R-:W4:Y:S04]  /*86f10*/  LDL.LU R149, [R1+0x1fe8] ;  /* 0x001fe80001957983 */ /* 0x000f280000300800 */
[----:B------:R-:W4:Y:S01]  /*86f20*/  LDL.LU R150, [R1+0x16f8] ;  /* 0x0016f80001967983 */ /* 0x000f220000300800 */
[----:B------:R-:W-:Y:S01]  /*86f30*/  ISETP.LT.AND P0, PT, R13, UR4, !P0 ;  /* 0x000000040d007c0c */ /* 0x000fe2000c701270 */
[----:B------:R-:W-:-:S02]  /*86f40*/  VIADD R15, R10, 0x183 ;  /* 0x000001830a0f7836 */ /* 0x000fc40000000000 */
[----:B------:R-:W4:Y:S03]  /*86f50*/  LDL.LU R152, [R1+0x12f8] ;  /* 0x0012f80001987983 */ /* 0x000f260000300800 */
[----:B------:R-:W-:-:S07]  /*86f60*/  ISETP.GE.AND P2, PT, R15, UR5, PT ;  /* 0x000000050f007c0c */ /* 0x000fce000bf46270 */
[----:B------:R2:W-:Y:S01]  /*86f70*/  @P0 STG.E desc[UR6][R16.64], R148 ;  /* 0x0000009410000986 */ /* 0x0005e2000c101906 */
[----:B------:R-:W-:Y:S01]  /*86f80*/  ISETP.LT.AND P0, PT, R11, UR4, !P2 ;  /* 0x000000040b007c0c */ /* 0x000fe2000d701270 */
[----:B------:R-:W-:-:S05]  /*86f90*/  VIADD R15, R10, 0x184 ;  /* 0x000001840a0f7836 */ /* 0x000fca0000000000 */
[----:B------:R-:W-:Y:S01]  /*86fa0*/  ISETP.GE.AND P3, PT, R15, UR5, PT ;  /* 0x000000050f007c0c */ /* 0x000fe2000bf66270 */
[----:B------:R-:W-:-:S05]  /*86fb0*/  VIADD R20, R10, 0x186 ;  /* 0x000001860a147836 */ /* 0x000fca0000000000 */
[----:B------:R-:W-:Y:S01]  /*86fc0*/  ISETP.GE.AND P5, PT, R20, UR5, PT ;  /* 0x0000000514007c0c */ /* 0x000fe2000bfa6270 */
[----:B------:R-:W-:-:S05]  /*86fd0*/  VIADD R20, R10, 0x188 ;  /* 0x000001880a147836 */ /* 0x000fca0000000000 */
[----:B------:R-:W-:Y:S01]  /*86fe0*/  ISETP.GE.AND P1, PT, R20, UR5, PT ;  /* 0x0000000514007c0c */ /* 0x000fe2000bf26270 */
[----:B--2---:R-:W-:-:S05]  /*86ff0*/  IMAD.WIDE R16, R140, 0x4, R2 ;  /* 0x000000048c107825 */ /* 0x004fca00078e0202 */
[----:B------:R1:W-:Y:S01]  /*87000*/  @P0 STG.E desc[UR6][R16.64], R147 ;  /* 0x0000009310000986 */ /* 0x0003e2000c101906 */
[----:B------:R-:W-:Y:S01]  /*87010*/  ISETP.LT.AND P0, PT, R12, UR4, !P2 ;  /* 0x000000040c007c0c */ /* 0x000fe2000d701270 */
[----:B-1----:R-:W-:-:S12]  /*87020*/  IMAD.WIDE R16, R140, 0x4, R4 ;  /* 0x000000048c107825 */ /* 0x002fd800078e0204 */
[----:B------:R1:W-:Y:S01]  /*87030*/  @P0 STG.E desc[UR6][R16.64], R146 ;  /* 0x0000009210000986 */ /* 0x0003e2000c101906 */
[----:B------:R-:W-:Y:S02]  /*87040*/  ISETP.LT.AND P0, PT, R14, UR4, !P2 ;  /* 0x000000040e007c0c */ /* 0x000fe4000d701270 */
[----:B------:R-:W-:Y:S01]  /*87050*/  ISETP.LT.AND P2, PT, R13, UR4, !P2 ;  /* 0x000000040d007c0c */ /* 0x000fe2000d741270 */
[----:B-1----:R-:W-:-:S10]  /*87060*/  IMAD.WIDE R16, R140, 0x4, R6 ;  /* 0x000000048c107825 */ /* 0x002fd400078e0206 */
[----:B------:R1:W-:Y:S01]  /*87070*/  @P0 STG.E desc[UR6][R16.64], R144 ;  /* 0x0000009010000986 */ /* 0x0003e2000c101906 */
[----:B------:R-:W-:Y:S01]  /*87080*/  ISETP.LT.AND P0, PT, R11, UR4, !P3 ;  /* 0x000000040b007c0c */ /* 0x000fe2000df01270 */
[----:B---3--:R-:W-:Y:S02]  /*87090*/  IMAD.WIDE R18, R142, 0x4, R2 ;  /* 0x000000048e127825 */ /* 0x008fe400078e0202 */
[----:B-1----:R-:W2:Y:S02]  /*870a0*/  LDL.LU R144, [R1+0xf08] ;  /* 0x000f080001907983 */ /* 0x002ea40000300800 */
[----:B------:R-:W-:Y:S02]  /*870b0*/  IMAD.WIDE R16, R140, 0x4, R8 ;  /* 0x000000048c107825 */ /* 0x000fe400078e0208 */
[----:B------:R-:W3:Y:S04]  /*870c0*/  LDL.LU R151, [R1+0x708] ;  /* 0x0007080001977983 */ /* 0x000ee80000300800 */
[----:B------:R-:W3:Y:S04]  /*870d0*/  LDL.LU R148, [R1+0xb08] ;  /* 0x000b080001947983 */ /* 0x000ee80000300800 */
[----:B------:R-:W3:Y:S04]  /*870e0*/  LDL.LU R140, [R1+0x261c] ;  /* 0x00261c00018c7983 */ /* 0x000ee80000300800 */
[----:B------:R1:W-:Y:S04]  /*870f0*/  @P2 STG.E desc[UR6][R16.64], R143 ;  /* 0x0000008f10002986 */ /* 0x0003e8000c101906 */
[----:B----4-:R4:W-:Y:S01]  /*87100*/  @P0 STG.E desc[UR6][R18.64], R141 ;  /* 0x0000008d12000986 */ /* 0x0109e2000c101906 */
[----:B------:R-:W-:-:S02]  /*87110*/  ISETP.LT.AND P2, PT, R12, UR4, !P3 ;  /* 0x000000040c007c0c */ /* 0x000fc4000df41270 */
[----:B------:R-:W-:Y:S01]  /*87120*/  ISETP.LT.AND P0, PT, R14, UR4, !P3 ;  /* 0x000000040e007c0c */ /* 0x000fe2000df01270 */
[----:B-1----:R-:W3:Y:S04]  /*87130*/  LDL.LU R143, [R1+0x308] ;  /* 0x00030800018f7983 */ /* 0x002ee80000300800 */
[----:B----4-:R-:W4:Y:S01]  /*87140*/  LDL.LU R141, [R1+0x1afc] ;  /* 0x001afc00018d7983 */ /* 0x010f220000300800 */
[----:B------:R-:W-:-:S04]  /*87150*/  IMAD.WIDE R16, R142, 0x4, R4 ;  /* 0x000000048e107825 */ /* 0x000fc800078e0204 */
[C---:B------:R-:W-:Y:S01]  /*87160*/  IMAD.WIDE R18, R142.reuse, 0x4, R6 ;  /* 0x000000048e127825 */ /* 0x040fe200078e0206 */
[----:B------:R-:W4:Y:S03]  /*87170*/  LDL.LU R146, [R1+0x12fc] ;  /* 0x0012fc0001927983 */ /* 0x000f260000300800 */
[----:B------:R-:W-:Y:S01]  /*87180*/  IMAD.WIDE R20, R142, 0x4, R8 ;  /* 0x000000048e147825 */ /* 0x000fe200078e0208 */
[----:B------:R-:W4:Y:S04]  /*87190*/  LDL.LU R147, [R1+0x2620] ;  /* 0x0026200001937983 */ /* 0x000f280000300800 */
[----:B------:R-:W4:Y:S04]  /*871a0*/  LDL.LU R142, [R1+0x2624] ;  /* 0x00262400018e7983 */ /* 0x000f280000300800 */
[----:B------:R1:W-:Y:S04]  /*871b0*/  @P2 STG.E desc[UR6][R16.64], R149 ;  /* 0x0000009510002986 */ /* 0x0003e8000c101906 */
[----:B------:R1:W-:Y:S04]  /*871c0*/  @P0 STG.E desc[UR6][R18.64], R150 ;  /* 0x0000009612000986 */ /* 0x0003e8000c101906 */
[----:B-1----:R-:W4:Y:S04]  /*871d0*/  LDL.LU R149, [R1+0x1fec] ;  /* 0x001fec0001957983 */ /* 0x002f280000300800 */
[----:B------:R-:W4:Y:S01]  /*871e0*/  LDL.LU R150, [R1+0x16fc] ;  /* 0x0016fc0001967983 */ /* 0x000f220000300800 */
[----:B------:R-:W-:Y:S01]  /*871f0*/  VIADD R22, R10, 0x185 ;  /* 0x000001850a167836 */ /* 0x000fe20000000000 */
[----:B------:R-:W-:-:S04]  /*87200*/  ISETP.LT.AND P3, PT, R13, UR4, !P3 ;  /* 0x000000040d007c0c */ /* 0x000fc8000df61270 */
[----:B------:R-:W-:-:S04]  /*87210*/  ISETP.GE.AND P4, PT, R22, UR5, PT ;  /* 0x0000000516007c0c */ /* 0x000fc8000bf86270 */
[----:B------:R-:W-:Y:S02]  /*87220*/  ISETP.LT.AND P2, PT, R11, UR4, !P4 ;  /* 0x000000040b007c0c */ /* 0x000fe4000e741270 */
[----:B------:R-:W-:Y:S01]  /*87230*/  ISETP.LT.AND P0, PT, R12, UR4, !P4 ;  /* 0x000000040c007c0c */ /* 0x000fe2000e701270 */
[----:B------:R-:W-:Y:S02]  /*87240*/  IMAD.WIDE R16, R145, 0x4, R2 ;  /* 0x0000000491107825 */ /* 0x000fe400078e0202 */
[----:B------:R1:W-:Y:S01]  /*87250*/  @P3 STG.E desc[UR6][R20.64], R152 ;  /* 0x0000009814003986 */ /* 0x0003e2000c101906 */
[----:B------:R-:W-:Y:S02]  /*87260*/  ISETP.LT.AND P3, PT, R14, UR4, !P4 ;  /* 0x000000040e007c0c */ /* 0x000fe4000e761270 */
[----:B------:R-:W-:Y:S01]  /*87270*/  ISETP.LT.AND P4, PT, R13, UR4, !P4 ;  /* 0x000000040d007c0c */ /* 0x000fe2000e781270 */
[----:B------:R-:W-:-:S04]  /*87280*/  IMAD.WIDE R18, R145, 0x4, R4 ;  /* 0x0000000491127825 */ /* 0x000fc800078e0204 */
[----:B-1----:R-:W-:Y:S01]  /*87290*/  IMAD.WIDE R20, R145, 0x4, R6 ;  /* 0x0000000491147825 */ /* 0x002fe200078e0206 */
[----:B--2---:R1:W-:Y:S01]  /*872a0*/  @P2 STG.E desc[UR6][R16.64], R144 ;  /* 0x0000009010002986 */ /* 0x0043e2000c101906 */
[----:B------:R-:W-:-:S03]  /*872b0*/  ISETP.LT.AND P2, PT, R11, UR4, !P5 ;  /* 0x000000040b007c0c */ /* 0x000fc6000ef41270 */
[----:B---3--:R-:W-:Y:S04]  /*872c0*/  @P0 STG.E desc[UR6][R18.64], R151 ;  /* 0x0000009712000986 */ /* 0x008fe8000c101906 */
[----:B------:R2:W-:Y:S04]  /*872d0*/  @P3 STG.E desc[UR6][R20.64], R148 ;  /* 0x0000009414003986 */ /* 0x0005e8000c101906 */
[----:B-1----:R-:W3:Y:S01]  /*872e0*/  LDL.LU R144, [R1+0xf0c] ;  /* 0x000f0c0001907983 */ /* 0x002ee20000300800 */
[----:B------:R-:W-:-:S03]  /*872f0*/  IMAD.WIDE R16, R145, 0x4, R8 ;  /* 0x0000000491107825 */ /* 0x000fc600078e0208 */
[----:B--2---:R-:W2:Y:S01]  /*87300*/  LDL.LU R148, [R1+0x70c] ;  /* 0x00070c0001947983 */ /* 0x004ea20000300800 */
[----:B------:R-:W-:-:S03]  /*87310*/  IMAD.WIDE R18, R140, 0x4, R2 ;  /* 0x000000048c127825 */ /* 0x000fc600078e0202 */
[----:B------:R-:W2:Y:S04]  /*87320*/  LDL.LU R145, [R1+0xb0c] ;  /* 0x000b0c0001917983 */ /* 0x000ea80000300800 */
[----:B------:R-:W-:Y:S04]  /*87330*/  @P4 STG.E desc[UR6][R16.64], R143 ;  /* 0x0000008f10004986 */ /* 0x000fe8000c101906 */
[----:B----4-:R1:W-:Y:S01]  /*87340*/  @P2 STG.E desc[UR6][R18.64], R141 ;  /* 0x0000008d12002986 */ /* 0x0103e2000c101906 */
[----:B------:R-:W-:Y:S02]  /*87350*/  ISETP.LT.AND P3, PT, R12, UR4, !P5 ;  /* 0x000000040c007c0c */ /* 0x000fe4000ef61270 */
[----:B------:R-:W-:-:S02]  /*87360*/  ISETP.LT.AND P0, PT, R14, UR4, !P5 ;  /* 0x000000040e007c0c */ /* 0x000fc4000ef01270 */
[----:B------:R-:W-:Y:S01]  /*87370*/  ISETP.LT.AND P5, PT, R13, UR4, !P5 ;  /* 0x000000040d007c0c */ /* 0x000fe2000efa1270 */
[C---:B------:R-:W-:Y:S01]  /*87380*/  IMAD.WIDE R20, R140.reuse, 0x4, R8 ;  /* 0x000000048c147825 */ /* 0x040fe200078e0208 */
[----:B-1----:R-:W4:Y:S03]  /*87390*/  LDL.LU R141, [R1+0x30c] ;  /* 0x00030c00018d7983 */ /* 0x002f260000300800 */
[----:B------:R-:W-:-:S04]  /*873a0*/  IMAD.WIDE R16, R140, 0x4, R4 ;  /* 0x000000048c107825 */ /* 0x000fc800078e0204 */
[----:B------:R-:W-:Y:S01]  /*873b0*/  IMAD.WIDE R18, R140, 0x4, R6 ;  /* 0x000000048c127825 */ /* 0x000fe200078e0206 */
[----:B------:R-:W4:Y:S04]  /*873c0*/  LDL.LU R143, [R1+0x1b00] ;  /* 0x001b0000018f7983 */ /* 0x000f280000300800 */
[----:B------:R-:W4:Y:S04]  /*873d0*/  LDL.LU R140, [R1+0x1700] ;  /* 0x00170000018c7983 */ /* 0x000f280000300800 */
[----:B------:R-:W-:Y:S04]  /*873e0*/  @P3 STG.E desc[UR6][R16.64], R149 ;  /* 0x0000009510003986 */ /* 0x000fe8000c101906 */
[----:B------:R-:W-:Y:S04]  /*873f0*/  @P0 STG.E desc[UR6][R18.64], R150 ;  /* 0x0000009612000986 */ /* 0x000fe8000c101906 */
[----:B------:R1:W-:Y:S04]  /*87400*/  @P5 STG.E desc[UR6][R20.64], R146 ;  /* 0x0000009214005986 */ /* 0x0003e8000c101906 */
[----:B-1----:R-:W4:Y:S01]  /*87410*/  LDL.LU R146, [R1+0x1ff0] ;  /* 0x001ff00001927983 */ /* 0x002f220000300800 */
[----:B------:R-:W-:-:S05]  /*87420*/  VIADD R15, R10, 0x187 ;  /* 0x000001870a0f7836 */ /* 0x000fca0000000000 */
[----:B------:R-:W-:-:S04]  /*87430*/  ISETP.GE.AND P6, PT, R15, UR5, PT ;  /* 0x000000050f007c0c */ /* 0x000fc8000bfc6270 */
[----:B------:R-:W-:Y:S02]  /*87440*/  ISETP.LT.AND P2, PT, R11, UR4, !P6 ;  /* 0x000000040b007c0c */ /* 0x000fe4000f741270 */
[----:B------:R-:W-:Y:S02]  /*87450*/  ISETP.LT.AND P3, PT, R12, UR4, !P6 ;  /* 0x000000040c007c0c */ /* 0x000fe4000f761270 */
[----:B------:R-:W-:Y:S01]  /*87460*/  ISETP.LT.AND P0, PT, R14, UR4, !P6 ;  /* 0x000000040e007c0c */ /* 0x000fe2000f701270 */
[----:B------:R-:W-:Y:S01]  /*87470*/  IMAD.WIDE R16, R147, 0x4, R2 ;  /* 0x0000000493107825 */ /* 0x000fe200078e0202 */
[----:B------:R-:W-:-:S03]  /*87480*/  ISETP.LT.AND P6, PT, R13, UR4, !P6 ;  /* 0x000000040d007c0c */ /* 0x000fc6000f7c1270 */
[----:B------:R-:W-:Y:S01]  /*87490*/  IMAD.WIDE R18, R147, 0x4, R4 ;  /* 0x0000000493127825 */ /* 0x000fe200078e0204 */
[----:B------:R-:W-:Y:S02]  /*874a0*/  ISETP.LT.AND P5, PT, R11, UR4, !P1 ;  /* 0x000000040b007c0c */ /* 0x000fe4000cfa1270 */
[----:B------:R-:W-:Y:S01]  /*874b0*/  ISETP.LT.AND P4, PT, R12, UR4, !P1 ;  /* 0x000000040c007c0c */ /* 0x000fe2000cf81270 */
[----:B------:R-:W-:-:S04]  /*874c0*/  IMAD.WIDE R20, R142, 0x4, R2 ;  /* 0x000000048e147825 */ /* 0x000fc800078e0202 */
[----:B------:R-:W-:Y:S01]  /*874d0*/  IMAD.WIDE R22, R142, 0x4, R4 ;  /* 0x000000048e167825 */ /* 0x000fe200078e0204 */
[----:B---3--:R1:W-:Y:S04]  /*874e0*/  @P2 STG.E desc[UR6][R16.64], R144 ;  /* 0x0000009010002986 */ /* 0x0083e8000c101906 */
[----:B--2---:R2:W-:Y:S04]  /*874f0*/  @P3 STG.E desc[UR6][R18.64], R148 ;  /* 0x0000009412003986 */ /* 0x0045e8000c101906 */
[----:B-1----:R-:W3:Y:S01]  /*87500*/  LDL.LU R144, [R1+0x2628] ;  /* 0x0026280001907983 */ /* 0x002ee20000300800 */
[----:B------:R-:W-:-:S03]  /*87510*/  IMAD.WIDE R16, R147, 0x4, R6 ;  /* 0x0000000493107825 */ /* 0x000fc600078e0206 */
[----:B------:R-:W3:Y:S01]  /*87520*/  LDL.LU R152, [R1+0x1300] ;  /* 0x0013000001987983 */ /* 0x000ee20000300800 */
[----:B--2---:R-:W-:-:S03]  /*87530*/  IMAD.WIDE R18, R147, 0x4, R8 ;  /* 0x0000000493127825 */ /* 0x004fc600078e0208 */
[----:B------:R-:W2:Y:S04]  /*87540*/  LDL.LU R151, [R1+0xf10] ;  /* 0x000f100001977983 */ /* 0x000ea80000300800 */
[----:B------:R1:W-:Y:S04]  /*87550*/  @P0 STG.E desc[UR6][R16.64], R145 ;  /* 0x0000009110000986 */ /* 0x0003e8000c101906 */
[----:B------:R-:W2:Y:S04]  /*87560*/  LDL.LU R150, [R1+0xb10] ;  /* 0x000b100001967983 */ /* 0x000ea80000300800 */
[----:B----4-:R4:W-:Y:S01]  /*87570*/  @P6 STG.E desc[UR6][R18.64], R141 ;  /* 0x0000008d12006986 */ /* 0x0109e2000c101906 */
[----:B------:R-:W-:-:S03]  /*87580*/  ISETP.LT.AND P3, PT, R14, UR4, !P1 ;  /* 0x000000040e007c0c */ /* 0x000fc6000cf61270 */
[----:B------:R4:W-:Y:S04]  /*87590*/  @P5 STG.E desc[UR6][R20.64], R143 ;  /* 0x0000008f14005986 */ /* 0x0009e8000c101906 */
[----:B------:R4:W-:Y:S04]  /*875a0*/  @P4 STG.E desc[UR6][R22.64], R140 ;  /* 0x0000008c16004986 */ /* 0x0009e8000c101906 */
[----:B-1----:R-:W2:Y:S04]  /*875b0*/  LDL.LU R145, [R1+0x310] ;  /* 0x0003100001917983 */ /* 0x002ea80000300800 */
[----:B----4-:R-:W4:Y:S04]  /*875c0*/  LDL.LU R141, [R1+0x2634] ;  /* 0x00263400018d7983 */ /* 0x010f280000300800 */
[----:B------:R-:W4:Y:S04]  /*875d0*/  LDL.LU R148, [R1+0x710] ;  /* 0x0007100001947983 */ /* 0x000f280000300800 */
[----:B------:R-:W4:Y:S04]  /*875e0*/  LDL.LU R143, [R1+0x1b04] ;  /* 0x001b0400018f7983 */ /* 0x000f280000300800 */
[----:B------:R-:W4:Y:S01]  /*875f0*/  LDL.LU R140, [R1+0x262c] ;  /* 0x00262c00018c7983 */ /* 0x000f220000300800 */
[----:B------:R-:W-:-:S05]  /*87600*/  IMAD.WIDE R16, R142, 0x4, R6 ;  /* 0x000000048e107825 */ /* 0x000fca00078e0206 */
[----:B------:R1:W-:Y:S04]  /*87610*/  @P3 STG.E desc[UR6][R16.64], R146 ;  /* 0x0000009210003986 */ /* 0x0003e8000c101906 */
[----:B-1----:R-:W4:Y:S04]  /*87620*/  LDL.LU R146, [R1+0x1704] ;  /* 0x0017040001927983 */ /* 0x002f280000300800 */
[----:B------:R-:W4:Y:S01]  /*87630*/  LDL.LU R149, [R1+0x1ff4] ;  /* 0x001ff40001957983 */ /* 0x000f220000300800 */
[----:B------:R-:W-:-:S03]  /*87640*/  IMAD.WIDE R16, R142, 0x4, R8 ;  /* 0x000000048e107825 */ /* 0x000fc600078e0208 */
[----:B------:R-:W4:Y:S04]  /*87650*/  LDL.LU R147, [R1+0x1304] ;  /* 0x0013040001937983 */ /* 0x000f280000300800 */
[----:B------:R-:W4:Y:S01]  /*87660*/  LDL.LU R142, [R1+0xf14] ;  /* 0x000f1400018e7983 */ /* 0x000f220000300800 */
[----:B------:R-:W-:Y:S01]  /*87670*/  VIADD R15, R10, 0x189 ;  /* 0x000001890a0f7836 */ /* 0x000fe20000000000 */
[----:B------:R-:W-:-:S04]  /*87680*/  ISETP.LT.AND P1, PT, R13, UR4, !P1 ;  /* 0x000000040d007c0c */ /* 0x000fc8000cf21270 */
[----:B------:R-:W-:Y:S01]  /*87690*/  ISETP.GE.AND P2, PT, R15, UR5, PT ;  /* 0x000000050f007c0c */ /* 0x000fe2000bf46270 */
[----:B------:R-:W-:-:S03]  /*876a0*/  VIADD R18, R10, 0x18b ;  /* 0x0000018b0a127836 */ /* 0x000fc60000000000 */
[----:B------:R-:W-:Y:S02]  /*876b0*/  ISETP.LT.AND P6, PT, R11, UR4, !P2 ;  /* 0x000000040b007c0c */ /* 0x000fe4000d7c1270 */
[----:B------:R-:W-:Y:S02]  /*876c0*/  ISETP.LT.AND P4, PT, R12, UR4, !P2 ;  /* 0x000000040c007c0c */ /* 0x000fe4000d781270 */
[----:B------:R-:W-:Y:S01]  /*876d0*/  ISETP.LT.AND P5, PT, R14, UR4, !P2 ;  /* 0x000000040e007c0c */ /* 0x000fe2000d7a1270 */
[----:B------:R-:W-:Y:S01]  /*876e0*/  VIADD R15, R10, 0x18a ;  /* 0x0000018a0a0f7836 */ /* 0x000fe20000000000 */
[----:B------:R-:W-:Y:S02]  /*876f0*/  ISETP.GE.AND P3, PT, R18, UR5, PT ;  /* 0x0000000512007c0c */ /* 0x000fe4000bf66270 */
[----:B------:R-:W-:Y:S02]  /*87700*/  ISETP.LT.AND P2, PT, R13, UR4, !P2 ;  /* 0x000000040d007c0c */ /* 0x000fe4000d741270 */
[----:B------:R-:W-:Y:S01]  /*87710*/  ISETP.GE.AND P0, PT, R15, UR5, PT ;  /* 0x000000050f007c0c */ /* 0x000fe2000bf06270 */
[----:B---3--:R-:W-:-:S04]  /*87720*/  IMAD.WIDE R18, R144, 0x4, R2 ;  /* 0x0000000490127825 */ /* 0x008fc800078e0202 */
[----:B------:R-:W-:-:S04]  /*87730*/  IMAD.WIDE R20, R144, 0x4, R4 ;  /* 0x0000000490147825 */ /* 0x000fc800078e0204 */
[----:B------:R-:W-:Y:S01]  /*87740*/  IMAD.WIDE R22, R144, 0x4, R6 ;  /* 0x0000000490167825 */ /* 0x000fe200078e0206 */
[----:B------:R-:W-:Y:S04]  /*87750*/  @P1 STG.E desc[UR6][R16.64], R152 ;  /* 0x0000009810001986 */ /* 0x000fe8000c101906 */
[----:B--2---:R1:W-:Y:S01]  /*87760*/  @P6 STG.E desc[UR6][R18.64], R151 ;  /* 0x0000009712006986 */ /* 0x0043e2000c101906 */
[----:B------:R-:W-:-:S03]  /*87770*/  ISETP.LT.AND P1, PT, R11, UR4, !P0 ;  /* 0x000000040b007c0c */ /* 0x000fc6000c721270 */
[----:B------:R-:W-:Y:S04]  /*87780*/  @P4 STG.E desc[UR6][R20.64], R150 ;  /* 0x0000009614004986 */ /* 0x000fe8000c101906 */
[----:B------:R2:W-:Y:S01]  /*87790*/  @P5 STG.E desc[UR6][R22.64], R145 ;  /* 0x0000009116005986 */ /* 0x0005e2000c101906 */
[----:B-1----:R-:W-:Y:S01]  /*877a0*/  IMAD.WIDE R18, R144, 0x4, R8 ;  /* 0x0000000490127825 */ /* 0x002fe200078e0208 */
[----:B------:R-:W-:-:S03]  /*877b0*/  ISETP.LT.AND P5, PT, R12, UR4, !P0 ;  /* 0x000000040c007c0c */ /* 0x000fc6000c7a1270 */
[----:B----4-:R-:W-:Y:S01]  /*877c0*/  IMAD.WIDE R16, R140, 0x4, R2 ;  /* 0x000000048c107825 */ /* 0x010fe200078e0202 */
[----:B--2---:R-:W2:Y:S04]  /*877d0*/  LDL.LU R145, [R1+0xb14] ;  /* 0x000b140001917983 */ /* 0x004ea80000300800 */
[----:B------:R-:W3:Y:S01]  /*877e0*/  LDL.LU R144, [R1+0x263c] ;  /* 0x00263c0001907983 */ /* 0x000ee20000300800 */
[----:B------:R-:W-:-:S03]  /*877f0*/  ISETP.LT.AND P4, PT, R14, UR4, !P0 ;  /* 0x000000040e007c0c */ /* 0x000fc6000c781270 */
[----:B------:R-:W-:Y:S01]  /*87800*/  @P2 STG.E desc[UR6][R18.64], R148 ;  /* 0x0000009412002986 */ /* 0x000fe2000c101906 */
[----:B------:R-:W-:-:S03]  /*87810*/  ISETP.LT.AND P0, PT, R13, UR4, !P0 ;  /* 0x000000040d007c0c */ /* 0x000fc6000c701270 */
[----:B------:R-:W4:Y:S04]  /*87820*/  LDL.LU R150, [R1+0x314] ;  /* 0x0003140001967983 */ /* 0x000f280000300800 */
[----:B------:R1:W-:Y:S01]  /*87830*/  @P1 STG.E desc[UR6][R16.64], R143 ;  /* 0x0000008f10001986 */ /* 0x0003e2000c101906 */
[----:B------:R-:W-:Y:S01]  /*87840*/  ISETP.LT.AND P6, PT, R11, UR4, !P3 ;  /* 0x000000040b007c0c */ /* 0x000fe2000dfc1270 */
[C---:B------:R-:W-:Y:S02]  /*87850*/  IMAD.WIDE R20, R140.reuse, 0x4, R4 ;  /* 0x000000048c147825 */ /* 0x040fe400078e0204 */
[----:B-1----:R-:W3:Y:S02]  /*87860*/  LDL.LU R143, [R1+0x714] ;  /* 0x00071400018f7983 */ /* 0x002ee40000300800 */
[----:B------:R-:W-:-:S04]  /*87870*/  IMAD.WIDE R18, R140, 0x4, R6 ;  /* 0x000000048c127825 */ /* 0x000fc800078e0206 */
[----:B------:R-:W-:Y:S01]  /*87880*/  IMAD.WIDE R16, R140, 0x4, R8 ;  /* 0x000000048c107825 */ /* 0x000fe200078e0208 */
[----:B------:R1:W-:Y:S04]  /*87890*/  @P5 STG.E desc[UR6][R20.64], R146 ;  /* 0x0000009214005986 */ /* 0x0003e8000c101906 */
[----:B------:R-:W3:Y:S04]  /*878a0*/  LDL.LU R140, [R1+0x2644] ;  /* 0x00264400018c7983 */ /* 0x000ee80000300800 */
[----:B------:R-:W3:Y:S04]  /*878b0*/  LDL.LU R148, [R1+0x1b08] ;  /* 0x001b080001947983 */ /* 0x000ee80000300800 */
[----:B------:R-:W-:Y:S04]  /*878c0*/  @P4 STG.E desc[UR6][R18.64], R149 ;  /* 0x0000009512004986 */ /* 0x000fe8000c101906 */
[----:B------:R1:W-:Y:S04]  /*878d0*/  @P0 STG.E desc[UR6][R16.64], R147 ;  /* 0x0000009310000986 */ /* 0x0003e8000c101906 */
[----:B-1----:R-:W3:Y:S01]  /*878e0*/  LDL.LU R146, [R1+0x1708] ;  /* 0x0017080001927983 */ /* 0x002ee20000300800 */
[----:B------:R-:W-:-:S03]  /*878f0*/  IMAD.WIDE R20, R141, 0x4, R2 ;  /* 0x000000048d147825 */ /* 0x000fc600078e0202 */
[----:B------:R-:W3:Y:S04]  /*87900*/  LDL.LU R147, [R1+0x1ff8] ;  /* 0x001ff80001937983 */ /* 0x000ee80000300800 */
[----:B------:R1:W-:Y:S04]  /*87910*/  @P6 STG.E desc[UR6][R20.64], R142 ;  /* 0x0000008e14006986 */ /* 0x0003e8000c101906 */
[----:B-1----:R-:W3:Y:S01]  /*87920*/  LDL.LU R142, [R1+0x1308] ;  /* 0x00130800018e7983 */ /* 0x002ee20000300800 */
[----:B------:R-:W-:Y:S01]  /*87930*/  ISETP.LT.AND P1, PT, R12, UR4, !P3 ;  /* 0x000000040c007c0c */ /* 0x000fe2000df21270 */
[----:B------:R-:W-:-:S04]  /*87940*/  IMAD.WIDE R16, R141, 0x4, R4 ;  /* 0x000000048d107825 */ /* 0x000fc800078e0204 */
[----:B------:R-:W-:Y:S01]  /*87950*/  VIADD R15, R10, 0x18c ;  /* 0x0000018c0a0f7836 */ /* 0x000fe20000000000 */
[----:B------:R-:W-:Y:S02]  /*87960*/  ISETP.LT.AND P4, PT, R14, UR4, !P3 ;  /* 0x000000040e007c0c */ /* 0x000fe4000df81270 */
[----:B------:R-:W-:Y:S02]  /*87970*/  ISETP.LT.AND P3, PT, R13, UR4, !P3 ;  /* 0x000000040d007c0c */ /* 0x000fe4000df61270 */
[----:B------:R-:W-:Y:S01]  /*87980*/  ISETP.GE.AND P2, PT, R15, UR5, PT ;  /* 0x000000050f007c0c */ /* 0x000fe2000bf46270 */
[----:B------:R-:W-:-:S03]  /*87990*/  IMAD.WIDE R18, R141, 0x4, R6 ;  /* 0x000000048d127825 */ /* 0x000fc600078e0206 */
[----:B------:R-:W-:Y:S02]  /*879a0*/  ISETP.LT.AND P5, PT, R11, UR4, !P2 ;  /* 0x000000040b007c0c */ /* 0x000fe4000d7a1270 */
[----:B------:R-:W-:Y:S01]  /*879b0*/  ISETP.LT.AND P6, PT, R12, UR4, !P2 ;  /* 0x000000040c007c0c */ /* 0x000fe2000d7c1270 */
[----:B------:R-:W-:-:S05]  /*879c0*/  VIADD R20, R10, 0x18d ;  /* 0x0000018d0a147836 */ /* 0x000fca0000000000 */
[----:B------:R-:W-:Y:S01]  /*879d0*/  ISETP.GE.AND P0, PT, R20, UR5, PT ;  /* 0x0000000514007c0c */ /* 0x000fe2000bf06270 */
[----:B--2---:R1:W-:Y:S04]  /*879e0*/  @P1 STG.E desc[UR6][R16.64], R145 ;  /* 0x0000009110001986 */ /* 0x0043e8000c101906 */
[----:B-1----:R-:W2:Y:S01]  /*879f0*/  LDL.LU R145, [R1+0xf18] ;  /* 0x000f180001917983 */ /* 0x002ea20000300800 */
[----:B------:R-:W-:-:S03]  /*87a00*/  IMAD.WIDE R16, R141, 0x4, R8 ;  /* 0x000000048d107825 */ /* 0x000fc600078e0208 */
[----:B------:R-:W2:Y:S04]  /*87a10*/  LDL.LU R141, [R1+0x264c] ;  /* 0x00264c00018d7983 */ /* 0x000ea80000300800 */
[----:B----4-:R1:W-:Y:S04]  /*87a20*/  @P4 STG.E desc[UR6][R18.64], R150 ;  /* 0x0000009612004986 */ /* 0x0103e8000c101906 */
[----:B------:R-:W4:Y:S01]  /*87a30*/  LDL.LU R151, [R1+0xb18] ;  /* 0x000b180001977983 */ /* 0x000f220000300800 */
[----:B------:R-:W-:-:S03]  /*87a40*/  ISETP.LT.AND P4, PT, R14, UR4, !P2 ;  /* 0x000000040e007c0c */ /* 0x000fc6000d781270 */
[----:B---3--:R3:W-:Y:S04]  /*87a50*/  @P3 STG.E desc[UR6][R16.64], R143 ;  /* 0x0000008f10003986 */ /* 0x0087e8000c101906 */
[----:B------:R-:W4:Y:S01]  /*87a60*/  LDL.LU R149, [R1+0x318] ;  /* 0x0003180001957983 */ /* 0x000f220000300800 */
[----:B------:R-:W-:Y:S01]  /*87a70*/  ISETP.LT.AND P2, PT, R13, UR4, !P2 ;  /* 0x000000040d007c0c */ /* 0x000fe2000d741270 */
[----:B------:R-:W-:-:S04]  /*87a80*/  IMAD.WIDE R20, R144, 0x4, R4 ;  /* 0x0000000490147825 */ /* 0x000fc800078e0204 */
[C---:B-1----:R-:W-:Y:S01]  /*87a90*/  IMAD.WIDE R18, R144.reuse, 0x4, R2 ;  /* 0x0000000490127825 */ /* 0x042fe200078e0202 */
[----:B---3--:R-:W3:Y:S04]  /*87aa0*/  LDL.LU R143, [R1+0x718] ;  /* 0x00071800018f7983 */ /* 0x008ee80000300800 */
[----:B------:R1:W-:Y:S04]  /*87ab0*/  @P5 STG.E desc[UR6][R18.64], R148 ;  /* 0x0000009412005986 */ /* 0x0003e8000c101906 */
[----:B------:R1:W-:Y:S04]  /*87ac0*/  @P6 STG.E desc[UR6][R20.64], R146 ;  /* 0x0000009214006986 */ /* 0x0003e8000c101906 */
[----:B------:R-:W3:Y:S01]  /*87ad0*/  LDL.LU R150, [R1+0x1b0c] ;  /* 0x001b0c0001967983 */ /* 0x000ee20000300800 */
[----:B-1----:R-:W-:-:S04]  /*87ae0*/  IMAD.WIDE R18, R144, 0x4, R6 ;  /* 0x0000000490127825 */ /* 0x002fc800078e0206 */
[----:B------:R-:W-:Y:S01]  /*87af0*/  IMAD.WIDE R20, R144, 0x4, R8 ;  /* 0x0000000490147825 */ /* 0x000fe200078e0208 */
[----:B------:R-:W3:Y:S04]  /*87b00*/  LDL.LU R148, [R1+0x170c] ;  /* 0x00170c0001947983 */ /* 0x000ee80000300800 */
[----:B------:R-:W3:Y:S04]  /*87b10*/  LDL.LU R146, [R1+0xb1c] ;  /* 0x000b1c0001927983 */ /* 0x000ee80000300800 */
[----:B------:R-:W-:Y:S04]  /*87b20*/  @P4 STG.E desc[UR6][R18.64], R147 ;  /* 0x0000009312004986 */ /* 0x000fe8000c101906 */
[----:B------:R-:W3:Y:S04]  /*87b30*/  LDL.LU R144, [R1+0x2654] ;  /* 0x0026540001907983 */ /* 0x000ee80000300800 */
[----:B------:R1:W-:Y:S04]  /*87b40*/  @P2 STG.E desc[UR6][R20.64], R142 ;  /* 0x0000008e14002986 */ /* 0x0003e8000c101906 */
[----:B-1----:R-:W3:Y:S01]  /*87b50*/  LDL.LU R142, [R1+0x1ffc] ;  /* 0x001ffc00018e7983 */ /* 0x002ee20000300800 */
[----:B------:R-:W-:Y:S01]  /*87b60*/  ISETP.LT.AND P3, PT, R11, UR4, !P0 ;  /* 0x000000040b007c0c */ /* 0x000fe2000c761270 */
[----:B------:R-:W-:Y:S01]  /*87b70*/  IMAD.WIDE R16, R140, 0x4, R2 ;  /* 0x000000048c107825 */ /* 0x000fe200078e0202 */
[----:B------:R-:W-:-:S03]  /*87b80*/  ISETP.LT.AND P6, PT, R12, UR4, !P0 ;  /* 0x000000040c007c0c */ /* 0x000fc6000c7c1270 */
[----:B------:R-:W-:Y:S01]  /*87b90*/  VIADD R15, R10, 0x18e ;  /* 0x0000018e0a0f7836 */ /* 0x000fe20000000000 */
[----:B------:R-:W-:Y:S02]  /*87ba0*/  ISETP.LT.AND P5, PT, R14, UR4, !P0 ;  /* 0x000000040e007c0c */ /* 0x000fe4000c7a1270 */
[----:B------:R-:W-:Y:S01]  /*87bb0*/  ISETP.LT.AND P0, PT, R13, UR4, !P0 ;  /* 0x000000040d007c0c */ /* 0x000fe2000c701270 */
[----:B------:R-:W3:Y:S01]  /*87bc0*/  LDL.LU R147, [R1+0x130c] ;  /* 0x00130c0001937983 */ /* 0x000ee20000300800 */
[----:B------:R-:W-:Y:S01]  /*87bd0*/  ISETP.GE.AND P1, PT, R15, UR5, PT ;  /* 0x000000050f007c0c */ /* 0x000fe2000bf26270 */
[----:B------:R-:W-:-:S04]  /*87be0*/  IMAD.WIDE R18, R140, 0x4, R4 ;  /* 0x000000048c127825 */ /* 0x000fc800078e0204 */
[----:B------:R-:W-:Y:S01]  /*87bf0*/  IMAD.WIDE R20, R140, 0x4, R8 ;  /* 0x000000048c147825 */ /* 0x000fe200078e0208 */
[----:B------:R-:W-:Y:S01]  /*87c00*/  ISETP.LT.AND P2, PT, R11, UR4, !P1 ;  /* 0x000000040b007c0c */ /* 0x000fe2000cf41270 */
[----:B--2---:R1:W-:Y:S01]  /*87c10*/  @P3 STG.E desc[UR6][R16.64], R145 ;  /* 0x0000009110003986 */ /* 0x0043e2000c101906 */
[----:B------:R-:W-:-:S03]  /*87c20*/  ISETP.LT.AND P3, PT, R12, UR4, !P1 ;  /* 0x000000040c007c0c */ /* 0x000fc6000cf61270 */
[----:B-1----:R-:W2:Y:S01]  /*87c30*/  LDL.LU R145, [R1+0xf1c] ;  /* 0x000f1c0001917983 */ /* 0x002ea20000300800 */
[----:B------:R-:W-:-:S03]  /*87c40*/  IMAD.WIDE R16, R140, 0x4, R6 ;  /* 0x000000048c107825 */ /* 0x000fc600078e0206 */
[----:B----4-:R1:W-:Y:S04]  /*87c50*/  @P6 STG.E desc[UR6][R18.64], R151 ;  /* 0x0000009712006986 */ /* 0x0103e8000c101906 */
[----:B------:R-:W4:Y:S04]  /*87c60*/  LDL.LU R140, [R1+0x2658] ;  /* 0x00265800018c7983 */ /* 0x000f280000300800 */
[----:B------:R1:W-:Y:S04]  /*87c70*/  @P5 STG.E desc[UR6][R16.64], R149 ;  /* 0x0000009510005986 */ /* 0x0003e8000c101906 */
[----:B---3--:R3:W-:Y:S01]  /*87c80*/  @P0 STG.E desc[UR6][R20.64], R143 ;  /* 0x0000008f14000986 */ /* 0x0087e2000c101906 */
[----:B------:R-:W-:Y:S01]  /*87c90*/  ISETP.LT.AND P0, PT, R14, UR4, !P1 ;  /* 0x000000040e007c0c */ /* 0x000fe2000cf01270 */
[----:B-1----:R-:W-:-:S04]  /*87ca0*/  IMAD.WIDE R18, R141, 0x4, R4 ;  /* 0x000000048d127825 */ /* 0x002fc800078e0204 */
[C---:B------:R-:W-:Y:S01]  /*87cb0*/  IMAD.WIDE R16, R141.reuse, 0x4, R2 ;  /* 0x000000048d107825 */ /* 0x040fe200078e0202 */
[----:B---3--:R-:W3:Y:S04]  /*87cc0*/  LDL.LU R143, [R1+0x31c] ;  /* 0x00031c00018f7983 */ /* 0x008ee80000300800 */
[----:B------:R1:W-:Y:S04]  /*87cd0*/  @P2 STG.E desc[UR6][R16.64], R150 ;  /* 0x0000009610002986 */ /* 0x0003e8000c101906 */
[----:B------:R1:W-:Y:S02]  /*87ce0*/  @P3 STG.E desc[UR6][R18.64], R148 ;  /* 0x0000009412003986 */ /* 0x0003e4000c101906 */
[----:B-1----:R-:W-:-:S04]  /*87cf0*/  IMAD.WIDE R16, R141, 0x4, R6 ;  /* 0x000000048d107825 */ /* 0x002fc800078e0206 */
[----:B------:R-:W-:Y:S02]  /*87d00*/  IMAD.WIDE R18, R141, 0x4, R8 ;  /* 0x000000048d127825 */ /* 0x000fe400078e0208 */
[----:B------:R-:W3:Y:S04]  /*87d10*/  LDL.LU R141, [R1+0x71c] ;  /* 0x00071c00018d7983 */ /* 0x000ee80000300800 */
[----:B------:R-:W3:Y:S04]  /*87d20*/  LDL.LU R151, [R1+0x1b10] ;  /* 0x001b100001977983 */ /* 0x000ee80000300800 */
[----:B------:R1:W-:Y:S04]  /*87d30*/  @P0 STG.E desc[UR6][R16.64], R142 ;  /* 0x0000008e10000986 */ /* 0x0003e8000c101906 */
[----:B------:R-:W3:Y:S04]  /*87d40*/  LDL.LU R150, [R1+0x1710] ;  /* 0x0017100001967983 */ /* 0x000ee80000300800 */
[----:B-1----:R-:W3:Y:S01]  /*87d50*/  LDL.LU R142, [R1+0x1310] ;  /* 0x00131000018e7983 */ /* 0x002ee20000300800 */
[----:B------:R-:W-:Y:S01]  /*87d60*/  VIADD R15, R10, 0x18f ;  /* 0x0000018f0a0f7836 */ /* 0x000fe20000000000 */
[----:B------:R-:W-:Y:S01]  /*87d70*/  ISETP.LT.AND P1, PT, R13, UR4, !P1 ;  /* 0x000000040d007c0c */ /* 0x000fe2000cf21270 */
[----:B------:R-:W-:-:S04]  /*87d80*/  IMAD.WIDE R20, R144, 0x4, R2 ;  /* 0x0000000490147825 */ /* 0x000fc800078e0202 */
[----:B------:R-:W-:Y:S01]  /*87d90*/  IMAD.WIDE R22, R144, 0x4, R4 ;  /* 0x0000000490167825 */ /* 0x000fe200078e0204 */
[----:B------:R-:W3:Y:S01]  /*87da0*/  LDL.LU R148, [R1+0x1720] ;  /* 0x0017200001947983 */ /* 0x000ee20000300800 */
[----:B------:R-:W-:-:S04]  /*87db0*/  ISETP.GE.AND P4, PT, R15, UR5, PT ;  /* 0x000000050f007c0c */ /* 0x000fc8000bf86270 */
[----:B------:R-:W-:Y:S02]  /*87dc0*/  ISETP.LT.AND P6, PT, R11, UR4, !P4 ;  /* 0x000000040b007c0c */ /* 0x000fe4000e7c1270 */
[----:B------:R-:W-:Y:S01]  /*87dd0*/  ISETP.LT.AND P5, PT, R12, UR4, !P4 ;  /* 0x000000040c007c0c */ /* 0x000fe2000e7a1270 */
[----:B------:R-:W-:Y:S01]  /*87de0*/  VIADD R15, R10, 0x190 ;  /* 0x000001900a0f7836 */ /* 0x000fe20000000000 */
[----:B------:R1:W-:Y:S01]  /*87df0*/  @P1 STG.E desc[UR6][R18.64], R147 ;  /* 0x0000009312001986 */ /* 0x0003e2000c101906 */
[----:B------:R-:W-:-:S03]  /*87e00*/  ISETP.LT.AND P3, PT, R14, UR4, !P4 ;  /* 0x000000040e007c0c */ /* 0x000fc6000e761270 */
[----:B------:R-:W-:Y:S02]  /*87e10*/  ISETP.GE.AND P2, PT, R15, UR5, PT ;  /* 0x000000050f007c0c */ /* 0x000fe4000bf46270 */
[----:B------:R-:W-:Y:S01]  /*87e20*/  ISETP.LT.AND P4, PT, R13, UR4, !P4 ;  /* 0x000000040d007c0c */ /* 0x000fe2000e781270 */
[----:B-1----:R-:W3:Y:S01]  /*87e30*/  LDL.LU R147, [R1+0xf20] ;  /* 0x000f200001937983 */ /* 0x002ee20000300800 */
[----:B------:R-:W-:Y:S01]  /*87e40*/  IMAD.WIDE R16, R144, 0x4, R6 ;  /* 0x0000000490107825 */ /* 0x000fe200078e0206 */
[----:B------:R-:W-:-:S03]  /*87e50*/  ISETP.LT.AND P1, PT, R12, UR4, !P2 ;  /* 0x000000040c007c0c */ /* 0x000fc6000d721270 */
[----:B------:R-:W-:Y:S01]  /*87e60*/  VIADD R18, R10, 0x192 ;  /* 0x000001920a127836 */ /* 0x000fe20000000000 */
[----:B--2---:R-:W-:Y:S04]  /*87e70*/  @P6 STG.E desc[UR6][R20.64], R145 ;  /* 0x0000009114006986 */ /* 0x004fe8000c101906 */
[----:B------:R1:W-:Y:S01]  /*87e80*/  @P5 STG.E desc[UR6][R22.64], R146 ;  /* 0x0000009216005986 */ /* 0x0003e2000c101906 */
[----:B------:R-:W-:-:S03]  /*87e90*/  ISETP.LT.AND P6, PT, R11, UR4, !P2 ;  /* 0x000000040b007c0c */ /* 0x000fc6000d7c1270 */
[----:B-1----:R-:W2:Y:S01]  /*87ea0*/  LDL.LU R146, [R1+0x265c] ;  /* 0x00265c0001927983 */ /* 0x002ea20000300800 */
[----:B------:R-:W-:Y:S01]  /*87eb0*/  ISETP.LT.AND P5, PT, R14, UR4, !P2 ;  /* 0x000000040e007c0c */ /* 0x000fe2000d7a1270 */
[----:B----4-:R-:W-:Y:S02]  /*87ec0*/  IMAD.WIDE R20, R140, 0x4, R4 ;  /* 0x000000048c147825 */ /* 0x010fe400078e0204 */
[----:B---3--:R1:W-:Y:S01]  /*87ed0*/  @P3 STG.E desc[UR6][R16.64], R143 ;  /* 0x0000008f10003986 */ /* 0x0083e2000c101906 */
[----:B------:R-:W-:Y:S01]  /*87ee0*/  ISETP.GE.AND P3, PT, R18, UR5, PT ;  /* 0x0000000512007c0c */ /* 0x000fe2000bf66270 */
[----:B------:R-:W-:-:S04]  /*87ef0*/  IMAD.WIDE R18, R140, 0x4, R2 ;  /* 0x000000048c127825 */ /* 0x000fc800078e0202 */
[----:B------:R-:W-:Y:S01]  /*87f00*/  IMAD.WIDE R22, R140, 0x4, R6 ;  /* 0x000000048c167825 */ /* 0x000fe200078e0206 */
[----:B-1----:R-:W3:Y:S03]  /*87f10*/  LDL.LU R143, [R1+0x2660] ;  /* 0x00266000018f7983 */ /* 0x002ee60000300800 */
[----:B------:R-:W-:Y:S02]  /*87f20*/  IMAD.WIDE R16, R144, 0x4, R8 ;  /* 0x0000000490107825 */ /* 0x000fe400078e0208 */
[----:B------:R-:W4:Y:S04]  /*87f30*/  LDL.LU R144, [R1+0xb20] ;  /* 0x000b200001907983 */ /* 0x000f280000300800 */
[----:B------:R-:W3:Y:S04]  /*87f40*/  LDL.LU R149, [R1+0x720] ;  /* 0x0007200001957983 */ /* 0x000ee80000300800 */
[----:B------:R-:W3:Y:S04]  /*87f50*/  LDL.LU R145, [R1+0x320] ;  /* 0x0003200001917983 */ /* 0x000ee80000300800 */
[----:B------:R1:W-:Y:S04]  /*87f60*/  @P4 STG.E desc[UR6][R16.64], R141 ;  /* 0x0000008d10004986 */ /* 0x0003e8000c101906 */
[----:B------:R-:W-:Y:S04]  /*87f70*/  @P6 STG.E desc[UR6][R18.64], R151 ;  /* 0x0000009712006986 */ /* 0x000fe8000c101906 */
[----:B------:R-:W-:Y:S04]  /*87f80*/  @P1 STG.E desc[UR6][R20.64], R150 ;  /* 0x0000009614001986 */ /* 0x000fe8000c101906 */
[----:B-1----:R-:W3:Y:S04]  /*87f90*/  LDL.LU R141, [R1+0x1b14] ;  /* 0x001b1400018d7983 */ /* 0x002ee80000300800 */
[----:B------:R1:W-:Y:S04]  /*87fa0*/  @P5 STG.E desc[UR6][R22.64], R142 ;  /* 0x0000008e16005986 */ /* 0x0003e8000c101906 */
[----:B-1----:R-:W3:Y:S01]  /*87fb0*/  LDL.LU R142, [R1+0x1714] ;  /* 0x00171400018e7983 */ /* 0x002ee20000300800 */
[----:B------:R-:W-:Y:S01]  /*87fc0*/  VIADD R15, R10, 0x191 ;  /* 0x000001910a0f7836 */ /* 0x000fe20000000000 */
[----:B------:R-:W-:-:S04]  /*87fd0*/  ISETP.LT.AND P2, PT, R13, UR4, !P2 ;  /* 0x000000040d007c0c */ /* 0x000fc8000d741270 */
[----:B------:R-:W-:-:S04]  /*87fe0*/  ISETP.GE.AND P0, PT, R15, UR5, PT ;  /* 0x000000050f007c0c */ /* 0x000fc8000bf06270 */
[----:B------:R-:W-:Y:S01]  /*87ff0*/  ISETP.LT.AND P4, PT, R11, UR4, !P0 ;  /* 0x000000040b007c0c */ /* 0x000fe2000c781270 */
[----:B------:R-:W-:Y:S01]  /*88000*/  IMAD.WIDE R18, R140, 0x4, R8 ;  /* 0x000000048c127825 */ /* 0x000fe200078e0208 */
[----:B------:R-:W-:Y:S01]  /*88010*/  ISETP.LT.AND P5, PT, R12, UR4, !P0 ;  /* 0x000000040c007c0c */ /* 0x000fe2000c7a1270 */
[----:B------:R-:W3:Y:S04]  /*88020*/  LDL.LU R140, [R1+0x2664] ;  /* 0x00266400018c7983 */ /* 0x000ee80000300800 */
[----:B------:R1:W-:Y:S01]  /*88030*/  @P2 STG.E desc[UR6][R18.64], R148 ;  /* 0x0000009412002986 */ /* 0x0003e2000c101906 */
[----:B------:R-:W-:Y:S02]  /*88040*/  ISETP.LT.AND P1, PT, R14, UR4, !P0 ;  /* 0x000000040e007c0c */ /* 0x000fe4000c721270 */
[----:B------:R-:W-:Y:S01]  /*88050*/  ISETP.LT.AND P0, PT, R13, UR4, !P0 ;  /* 0x000000040d007c0c */ /* 0x000fe2000c701270 */
[----:B------:R-:W3:Y:S01]  /*88060*/  LDL.LU R150, [R1+0x1314] ;  /* 0x0013140001967983 */ /* 0x000ee20000300800 */
[----:B------:R-:W-:Y:S01]  /*88070*/  ISETP.LT.AND P6, PT, R11, UR4, !P3 ;  /* 0x000000040b007c0c */ /* 0x000fe2000dfc1270 */
[----:B--2---:R-:W-:-:S04]  /*88080*/  IMAD.WIDE R16, R146, 0x4, R2 ;  /* 0x0000000492107825 */ /* 0x004fc800078e0202 */
[----:B------:R-:W-:-:S04]  /*88090*/  IMAD.WIDE R20, R146, 0x4, R4 ;  /* 0x0000000492147825 */ /* 0x000fc800078e0204 */
[----:B-1----:R-:W-:Y:S01]  /*880a0*/  IMAD.WIDE R18, R146, 0x4, R6 ;  /* 0x0000000492127825 */ /* 0x002fe200078e0206 */
[----:B------:R1:W-:Y:S01]  /*880b0*/  @P4 STG.E desc[UR6][R16.64], R147 ;  /* 0x0000009310004986 */ /* 0x0003e2000c101906 */
[----:B------:R-:W-:Y:S02]  /*880c0*/  ISETP.LT.AND P4, PT, R12, UR4, !P3 ;  /* 0x000000040c007c0c */ /* 0x000fe4000df81270 */
[----:B-1----:R-:W-:Y:S02]  /*880d0*/  IMAD.WIDE R16, R146, 0x4, R8 ;  /* 0x0000000492107825 */ /* 0x002fe400078e0208 */
[----:B------:R-:W2:Y:S04]  /*880e0*/  LDL.LU R146, [R1+0x1724] ;  /* 0x0017240001927983 */ /* 0x000ea80000300800 */
[----:B------:R-:W2:Y:S04]  /*880f0*/  LDL.LU R148, [R1+0x2668] ;  /* 0x0026680001947983 */ /* 0x000ea80000300800 */
[----:B------:R-:W2:Y:S04]  /*88100*/  LDL.LU R147, [R1+0xf24] ;  /* 0x000f240001937983 */ /* 0x000ea80000300800 */
[----:B----4-:R1:W-:Y:S04]  /*88110*/  @P5 STG.E desc[UR6][R20.64], R144 ;  /* 0x0000009014005986 */ /* 0x0103e8000c101906 */
[----:B---3--:R-:W-:Y:S04]  /*88120*/  @P1 STG.E desc[UR6][R18.64], R149 ;  /* 0x0000009512001986 */ /* 0x008fe8000c101906 */
[----:B------:R3:W-:Y:S04]  /*88130*/  @P0 STG.E desc[UR6][R16.64], R145 ;  /* 0x0000009110000986 */ /* 0x0007e8000c101906 */
[----:B-1----:R-:W4:Y:S01]  /*88140*/  LDL.LU R144, [R1+0xb24] ;  /* 0x000b240001907983 */ /* 0x002f220000300800 */
[----:B------:R-:W-:-:S04]  /*88150*/  IMAD.WIDE R20, R143, 0x4, R2 ;  /* 0x000000048f147825 */ /* 0x000fc800078e0202 */
[----:B---3--:R-:W-:Y:S01]  /*88160*/  IMAD.WIDE R16, R143, 0x4, R4 ;  /* 0x000000048f107825 */ /* 0x008fe200078e0204 */
[----:B------:R-:W3:Y:S04]  /*88170*/  LDL.LU R145, [R1+0x724] ;  /* 0x0007240001917983 */ /* 0x000ee80000300800 */
[----:B------:R1:W-:Y:S04]  /*88180*/  @P6 STG.E desc[UR6][R20.64], R141 ;  /* 0x0000008d14006986 */ /* 0x0003e8000c101906 */
[----:B------:R1:W-:Y:S04]  /*88190*/  @P4 STG.E desc[UR6][R16.64], R142 ;  /* 0x0000008e10004986 */ /* 0x0003e8000c101906 */
[----:B-1----:R-:W3:Y:S04]  /*881a0*/  LDL.LU R141, [R1+0x324] ;  /* 0x00032400018d7983 */ /* 0x002ee80000300800 */
[----:B------:R-:W3:Y:S01]  /*881b0*/  LDL.LU R142, [R1+0x1b18] ;  /* 0x001b1800018e7983 */ /* 0x000ee20000300800 */
[----:B------:R-:W-:Y:S01]  /*881c0*/  VIADD R15, R10, 0x193 ;  /* 0x000001930a0f7836 */ /* 0x000fe20000000000 */
[----:B------:R-:W-:-:S02]  /*881d0*/  ISETP.LT.AND P1, PT, R14, UR4, !P3 ;  /* 0x000000040e007c0c */ /* 0x000fc4000df21270 */
[----:B------:R-:W-:Y:S02]  /*881e0*/  ISETP.LT.AND P3, PT, R13, UR4, !P3 ;  /* 0x000000040d007c0c */ /* 0x000fe4000df61270 */
[----:B------:R-:W-:Y:S01]  /*881f0*/  ISETP.GE.AND P2, PT, R15, UR5, PT ;  /* 0x000000050f007c0c */ /* 0x000fe2000bf46270 */
[----:B------:R-:W-:-:S03]  /*88200*/  IMAD.WIDE R18, R143, 0x4, R6 ;  /* 0x000000048f127825 */ /* 0x000fc600078e0206 */
[----:B------:R-:W-:Y:S01]  /*88210*/  ISETP.LT.AND P5, PT, R11, UR4, !P2 ;  /* 0x000000040b007c0c */ /* 0x000fe2000d7a1270 */
[----:B------:R-:W-:-:S04]  /*88220*/  IMAD.WIDE R16, R143, 0x4, R8 ;  /* 0x000000048f107825 */ /* 0x000fc800078e0208 */
[----:B------:R-:W-:Y:S01]  /*88230*/  VIADD R20, R10, 0x194 ;  /* 0x000001940a147836 */ /* 0x000fe20000000000 */
[----:B------:R-:W3:Y:S04]  /*88240*/  LDL.LU R143, [R1+0x266c] ;  /* 0x00266c00018f7983 */ /* 0x000ee80000300800 */
[----:B------:R-:W3:Y:S01]  /*88250*/  LDL.LU R151, [R1+0x1718] ;  /* 0x0017180001977983 */ /* 0x000ee20000300800 */
[----:B------:R-:W-:-:S03]  /*88260*/  ISETP.LT.AND P6, PT, R12, UR4, !P2 ;  /* 0x000000040c007c0c */ /* 0x000fc6000d7c1270 */
[----:B------:R1:W-:Y:S04]  /*88270*/  @P1 STG.E desc[UR6][R18.64], R150 ;  /* 0x0000009612001986 */ /* 0x0003e8000c101906 */
[----:B------:R-:W3:Y:S01]  /*88280*/  LDL.LU R149, [R1+0x1318] ;  /* 0x0013180001957983 */ /* 0x000ee20000300800 */
[----:B------:R-:W-:Y:S02]  /*88290*/  ISETP.GE.AND P0, PT, R20, UR5, PT ;  /* 0x0000000514007c0c */ /* 0x000fe4000bf06270 */
[----:B------:R-:W-:Y:S02]  /*882a0*/  ISETP.LT.AND P1, PT, R14, UR4, !P2 ;  /* 0x000000040e007c0c */ /* 0x000fe4000d721270 */
[----:B------:R-:W-:Y:S01]  /*882b0*/  ISETP.LT.AND P2, PT, R13, UR4, !P2 ;  /* 0x000000040d007c0c */ /* 0x000fe2000d741270 */
[----:B------:R-:W-:-:S04]  /*882c0*/  IMAD.WIDE R20, R140, 0x4, R4 ;  /* 0x000000048c147825 */ /* 0x000fc800078e0204 */
[----:B-1----:R-:W-:Y:S01]  /*882d0*/  IMAD.WIDE R18, R140, 0x4, R2 ;  /* 0x000000048c127825 */ /* 0x002fe200078e0202 */
[----:B--2---:R1:W-:Y:S04]  /*882e0*/  @P3 STG.E desc[UR6][R16.64], R146 ;  /* 0x0000009210003986 */ /* 0x0043e8000c101906 */
[----:B------:R2:W-:Y:S01]  /*882f0*/  @P5 STG.E desc[UR6][R18.64], R147 ;  /* 0x0000009312005986 */ /* 0x0005e2000c101906 */
[----:B------:R-:W-:-:S03]  /*88300*/  ISETP.LT.AND P3, PT, R11, UR4, !P0 ;  /* 0x000000040b007c0c */ /* 0x000fc6000c761270 */
[----:B-1----:R-:W3:Y:S04]  /*88310*/  LDL.LU R146, [R1+0x1728] ;  /* 0x0017280001927983 */ /* 0x002ee80000300800 */
[----:B------:R-:W3:Y:S04]  /*88320*/  LDL.LU R150, [R1+0xf28] ;  /* 0x000f280001967983 */ /* 0x000ee80000300800 */
[----:B--2---:R-:W2:Y:S04]  /*88330*/  LDL.LU R147, [R1+0xb28] ;  /* 0x000b280001937983 */ /* 0x004ea80000300800 */
[----:B----4-:R1:W-:Y:S01]  /*88340*/  @P6 STG.E desc[UR6][R20.64], R144 ;  /* 0x0000009014006986 */ /* 0x0103e2000c101906 */
[----:B------:R-:W-:-:S04]  /*88350*/  IMAD.WIDE R18, R140, 0x4, R6 ;  /* 0x000000048c127825 */ /* 0x000fc800078e0206 */
[----:B------:R-:W-:Y:S01]  /*88360*/  IMAD.WIDE R16, R148, 0x4, R2 ;  /* 0x0000000494107825 */ /* 0x000fe200078e0202 */
[----:B---3--:R3:W-:Y:S03]  /*88370*/  @P1 STG.E desc[UR6][R18.64], R145 ;  /* 0x0000009112001986 */ /* 0x0087e6000c101906 */
[----:B-1----:R-:W-:Y:S02]  /*88380*/  IMAD.WIDE R20, R140, 0x4, R8 ;  /* 0x000000048c147825 */ /* 0x002fe400078e0208 */
[----:B------:R-:W4:Y:S04]  /*88390*/  LDL.LU R140, [R1+0x171c] ;  /* 0x00171c00018c7983 */ /* 0x000f280000300800 */
[----:B------:R-:W4:Y:S04]  /*883a0*/  LDL.LU R144, [R1+0x2670] ;  /* 0x0026700001907983 */ /* 0x000f280000300800 */
[----:B------:R1:W-:Y:S04]  /*883b0*/  @P2 STG.E desc[UR6][R20.64], R141 ;  /* 0x0000008d14002986 */ /* 0x0003e8000c101906 */
[----:B---3--:R-:W3:Y:S04]  /*883c0*/  LDL.LU R145, [R1+0x728] ;  /* 0x0007280001917983 */ /* 0x008ee80000300800 */
[----:B------:R1:W-:Y:S04]  /*883d0*/  @P3 STG.E desc[UR6][R16.64], R142 ;  /* 0x0000008e10003986 */ /* 0x0003e8000c101906 */
[----:B-1----:R-:W3:Y:S04]  /*883e0*/  LDL.LU R141, [R1+0x328] ;  /* 0x00032800018d7983 */ /* 0x002ee80000300800 */
[----:B------:R-:W3:Y:S01]  /*883f0*/  LDL.LU R142, [R1+0x1b1c] ;  /* 0x001b1c00018e7983 */ /* 0x000ee20000300800 */
[----:B------:R-:W-:Y:S01]  /*88400*/  VIADD R15, R10, 0x195 ;  /* 0x000001950a0f7836 */ /* 0x000fe20000000000 */
[----:B------:R-:W-:-:S02]  /*88410*/  ISETP.LT.AND P6, PT, R12, UR4, !P0 ;  /* 0x000000040c007c0c */ /* 0x000fc4000c7c1270 */
[----:B------:R-:W-:Y:S02]  /*88420*/  ISETP.LT.AND P5, PT, R14, UR4, !P0 ;  /* 0x000000040e007c0c */ /* 0x000fe4000c7a1270 */
[----:B------:R-:W-:Y:S02]  /*88430*/  ISETP.LT.AND P0, PT, R13, UR4, !P0 ;  /* 0x000000040d007c0c */ /* 0x000fe4000c701270 */
[----:B------:R-:W-:Y:S01]  /*88440*/  ISETP.GE.AND P4, PT, R15, UR5, PT ;  /* 0x000000050f007c0c */ /* 0x000fe2000bf86270 */
[----:B------:R-:W-:-:S04]  /*88450*/  IMAD.WIDE R18, R148, 0x4, R4 ;  /* 0x0000000494127825 */ /* 0x000fc800078e0204 */
[----:B------:R-:W-:Y:S01]  /*88460*/  IMAD.WIDE R16, R148, 0x4, R6 ;  /* 0x0000000494107825 */ /* 0x000fe200078e0206 */
[----:B------:R-:W-:Y:S02]  /*88470*/  ISETP.LT.AND P2, PT, R11, UR4, !P4 ;  /* 0x000000040b007c0c */ /* 0x000fe4000e741270 */
[----:B------:R-:W-:Y:S01]  /*88480*/  ISETP.LT.AND P3, PT, R12, UR4, !P4 ;  /* 0x000000040c007c0c */ /* 0x000fe2000e761270 */
[----:B------:R-:W-:-:S04]  /*88490*/  IMAD.WIDE R20, R148, 0x4, R8 ;  /* 0x0000000494147825 */ /* 0x000fc800078e0208 */
[----:B------:R-:W-:Y:S01]  /*884a0*/  VIADD R15, R10, 0x196 ;  /* 0x000001960a0f7836 */ /* 0x000fe20000000000 */
[----:B------:R-:W3:Y:S04]  /*884b0*/  LDL.LU R148, [R1+0x2674] ;  /* 0x0026740001947983 */ /* 0x000ee80000300800 */
[----:B------:R1:W-:Y:S04]  /*884c0*/  @P6 STG.E desc[UR6][R18.64], R151 ;  /* 0x0000009712006986 */ /* 0x0003e8000c101906 */
[----:B------:R1:W-:Y:S01]  /*884d0*/  @P5 STG.E desc[UR6][R16.64], R149 ;  /* 0x0000009510005986 */ /* 0x0003e2000c101906 */
[----:B------:R-:W-:Y:S01]  /*884e0*/  ISETP.GE.AND P1, PT, R15, UR5, PT ;  /* 0x000000050f007c0c */ /* 0x000fe2000bf26270 */
[----:B-1----:R-:W-:-:S04]  /*884f0*/  IMAD.WIDE R18, R143, 0x4, R4 ;  /* 0x000000048f127825 */ /* 0x002fc800078e0204 */
[----:B------:R-:W-:Y:S01]  /*88500*/  IMAD.WIDE R16, R143, 0x4, R2 ;  /* 0x000000048f107825 */ /* 0x000fe200078e0202 */
[----:B------:R-:W-:Y:S02]  /*88510*/  ISETP.LT.AND P6, PT, R11, UR4, !P1 ;  /* 0x000000040b007c0c */ /* 0x000fe4000cfc1270 */
[----:B------:R-:W-:Y:S01]  /*88520*/  ISETP.LT.AND P5, PT, R12, UR4, !P1 ;  /* 0x000000040c007c0c */ /* 0x000fe2000cfa1270 */
[----:B------:R1:W-:Y:S01]  /*88530*/  @P0 STG.E desc[UR6][R20.64], R146 ;  /* 0x0000009214000986 */ /* 0x0003e2000c101906 */
[----:B------:R-:W-:-:S03]  /*88540*/  ISETP.LT.AND P0, PT, R14, UR4, !P4 ;  /* 0x000000040e007c0c */ /* 0x000fc6000e701270 */
[----:B------:R1:W-:Y:S01]  /*88550*/  @P2 STG.E desc[UR6][R16.64], R150 ;  /* 0x0000009610002986 */ /* 0x0003e2000c101906 */
[----:B------:R-:W-:-:S03]  /*88560*/  ISETP.LT.AND P4, PT, R13, UR4, !P4 ;  /* 0x000000040d007c0c */ /* 0x000fc6000e781270 */
[----:B--2---:R2:W-:Y:S04]  /*88570*/  @P3 STG.E desc[UR6][R18.64], R147 ;  /* 0x0000009312003986 */ /* 0x0045e8000c101906 */
[----:B-1----:R-:W3:Y:S01]  /*88580*/  LDL.LU R146, [R1+0x131c] ;  /* 0x00131c0001927983 */ /* 0x002ee20000300800 */
[----:B------:R-:W-:-:S04]  /*88590*/  IMAD.WIDE R16, R143, 0x4, R6 ;  /* 0x000000048f107825 */ /* 0x000fc800078e0206 */
[----:B--2---:R-:W-:Y:S02]  /*885a0*/  IMAD.WIDE R18, R143, 0x4, R8 ;  /* 0x000000048f127825 */ /* 0x004fe400078e0208 */
[----:B------:R-:W2:Y:S02]  /*885b0*/  LDL.LU R143, [R1+0x172c] ;  /* 0x00172c00018f7983 */ /* 0x000ea40000300800 */
[----:B----4-:R-:W-:-:S04]  /*885c0*/  IMAD.WIDE R20, R144, 0x4, R2 ;  /* 0x0000000490147825 */ /* 0x010fc800078e0202 */
[----:B------:R-:W-:Y:S01]  /*885d0*/  IMAD.WIDE R22, R144, 0x4, R4 ;  /* 0x0000000490167825 */ /* 0x000fe200078e0204 */
[----:B------:R-:W4:Y:S04]  /*885e0*/  LDL.LU R151, [R1+0xf2c] ;  /* 0x000f2c0001977983 */ /* 0x000f280000300800 */
[----:B------:R-:W4:Y:S04]  /*885f0*/  LDL.LU R149, [R1+0xb2c] ;  /* 0x000b2c0001957983 */ /* 0x000f280000300800 */
[----:B---3--:R-:W-:Y:S04]  /*88600*/  @P0 STG.E desc[UR6][R16.64], R145 ;  /* 0x0000009110000986 */ /* 0x008fe8000c101906 */
[----:B------:R-:W3:Y:S04]  /*88610*/  LDL.LU R150, [R1+0x72c] ;  /* 0x00072c0001967983 */ /* 0x000ee80000300800 */
[----:B------:R-:W-:Y:S04]  /*88620*/  @P4 STG.E desc[UR6][R18.64], R141 ;  /* 0x0000008d12004986 */ /* 0x000fe8000c101906 */
[----:B------:R1:W-:Y:S04]  /*88630*/  @P6 STG.E desc[UR6][R20.64], R142 ;  /* 0x0000008e14006986 */ /* 0x0003e8000c101906 */
[----:B------:R1:W-:Y:S04]  /*88640*/  @P5 STG.E desc[UR6][R22.64], R140 ;  /* 0x0000008c16005986 */ /* 0x0003e8000c101906 */
[----:B-1----:R-:W3:Y:S04]  /*88650*/  LDL.LU R142, [R1+0x32c] ;  /* 0x00032c00018e7983 */ /* 0x002ee80000300800 */
[----:B------:R-:W3:Y:S04]  /*88660*/  LDL.LU R141, [R1+0x2010] ;  /* 0x00201000018d7983 */ /* 0x000ee80000300800 */
[----:B------:R-:W3:Y:S01]  /*88670*/  LDL.LU R140, [R1+0x2678] ;  /* 0x00267800018c7983 */ /* 0x000ee20000300800 */
[----:B------:R-:W-:-:S02]  /*88680*/  ISETP.LT.AND P3, PT, R14, UR4, !P1 ;  /* 0x000000040e007c0c */ /* 0x000fc4000cf61270 */
[----:B------:R-:W-:Y:S01]  /*88690*/  ISETP.LT.AND P1, PT, R13, UR4, !P1 ;  /* 0x000000040d007c0c */ /* 0x000fe2000cf21270 */
[----:B------:R-:W-:-:S04]  /*886a0*/  IMAD.WIDE R16, R144, 0x4, R6 ;  /* 0x0000000490107825 */ /* 0x000fc800078e0206 */
[C---:B------:R-:W-:Y:S01]  /*886b0*/  VIADD R15, R10.reuse, 0x197 ;  /* 0x000001970a0f7836 */ /* 0x040fe20000000000 */
[----:B------:R-:W3:Y:S04]  /*886c0*/  LDL.LU R145, [R1+0x267c] ;  /* 0x00267c0001917983 */ /* 0x000ee80000300800 */
[----:B------:R-:W3:Y:S01]  /*886d0*/  LDL.LU R147, [R1+0x2000] ;  /* 0x0020000001937983 */ /* 0x000ee20000300800 */
[----:B------:R-:W-:Y:S01]  /*886e0*/  ISETP.GE.AND P2, PT, R15, UR5, PT ;  /* 0x000000050f007c0c */ /* 0x000fe2000bf46270 */
[C---:B------:R-:W-:Y:S02]  /*886f0*/  VIADD R15, R10.reuse, 0x198 ;  /* 0x000001980a0f7836 */ /* 0x040fe40000000000 */
[----:B------:R-:W-:Y:S01]  /*88700*/  VIADD R18, R10, 0x199 ;  /* 0x000001990a127836 */ /* 0x000fe20000000000 */
[----:B------:R-:W-:-:S02]  /*88710*/  ISETP.LT.AND P6, PT, R11, UR4, !P2 ;  /* 0x000000040b007c0c */ /* 0x000fc4000d7c1270 */
[----:B------:R-:W-:Y:S02]  /*88720*/  ISETP.LT.AND P4, PT, R12, UR4, !P2 ;  /* 0x000000040c007c0c */ /* 0x000fe4000d781270 */
[----:B------:R-:W-:Y:S02]  /*88730*/  ISETP.GE.AND P0, PT, R15, UR5, PT ;  /* 0x000000050f007c0c */ /* 0x000fe4000bf06270 */
[----:B------:R-:W-:Y:S02]  /*88740*/  ISETP.LT.AND P5, PT, R14, UR4, !P2 ;  /* 0x000000040e007c0c */ /* 0x000fe4000d7a1270 */
[----:B------:R-:W-:Y:S01]  /*88750*/  ISETP.LT.AND P2, PT, R13, UR4, !P2 ;  /* 0x000000040d007c0c */ /* 0x000fe2000d741270 */
[----:B------:R-:W-:-:S04]  /*88760*/  IMAD.WIDE R20, R148, 0x4, R4 ;  /* 0x0000000494147825 */ /* 0x000fc800078e0204 */
[----:B------:R-:W-:Y:S01]  /*88770*/  IMAD.WIDE R22, R148, 0x4, R6 ;  /* 0x0000000494167825 */ /* 0x000fe200078e0206 */
[----:B------:R1:W-:Y:S03]  /*88780*/  @P3 STG.E desc[UR6][R16.64], R146 ;  /* 0x0000009210003986 */ /* 0x0003e6000c101906 */
[----:B-1----:R-:W-:Y:S01]  /*88790*/  IMAD.WIDE R16, R144, 0x4, R8 ;  /* 0x0000000490107825 */ /* 0x002fe200078e0208 */
[----:B------:R-:W3:Y:S04]  /*887a0*/  LDL.LU R146, [R1+0x1b20] ;  /* 0x001b200001927983 */ /* 0x000ee80000300800 */
[----:B------:R-:W3:Y:S04]  /*887b0*/  LDL.LU R144, [R1+0x1320] ;  /* 0x0013200001907983 */ /* 0x000ee80000300800 */
[----:B--2---:R1:W-:Y:S01]  /*887c0*/  @P1 STG.E desc[UR6][R16.64], R143 ;  /* 0x0000008f10001986 */ /* 0x0043e2000c101906 */
[----:B------:R-:W-:-:S02]  /*887d0*/  ISETP.GE.AND P3, PT, R18, UR5, PT ;  /* 0x0000000512007c0c */ /* 0x000fc4000bf66270 */
[----:B------:R-:W-:Y:S01]  /*887e0*/  ISETP.LT.AND P1, PT, R11, UR4, !P0 ;  /* 0x000000040b007c0c */ /* 0x000fe2000c721270 */
[C---:B------:R-:W-:Y:S01]  /*887f0*/  IMAD.WIDE R18, R148.reuse, 0x4, R2 ;  /* 0x0000000494127825 */ /* 0x040fe200078e0202 */
[----:B-1----:R-:W2:Y:S04]  /*88800*/  LDL.LU R143, [R1+0xf30] ;  /* 0x000f3000018f7983 */ /* 0x002ea80000300800 */
[----:B----4-:R1:W-:Y:S04]  /*88810*/  @P6 STG.E desc[UR6][R18.64], R151 ;  /* 0x0000009712006986 */ /* 0x0103e8000c101906 */
[----:B------:R4:W-:Y:S04]  /*88820*/  @P4 STG.E desc[UR6][R20.64], R149 ;  /* 0x0000009514004986 */ /* 0x0009e8000c101906 */
[----:B---3--:R3:W-:Y:S01]  /*88830*/  @P5 STG.E desc[UR6][R22.64], R150 ;  /* 0x0000009616005986 */ /* 0x0087e2000c101906 */
[----:B-1----:R-:W-:-:S03]  /*88840*/  IMAD.WIDE R18, R148, 0x4, R8 ;  /* 0x0000000494127825 */ /* 0x002fc600078e0208 */
[----:B----4-:R-:W4:Y:S04]  /*88850*/  LDL.LU R149, [R1+0xb30] ;  /* 0x000b300001957983 */ /* 0x010f280000300800 */
[----:B---3--:R-:W3:Y:S01]  /*88860*/  LDL.LU R150, [R1+0x730] ;  /* 0x0007300001967983 */ /* 0x008ee20000300800 */
[----:B------:R-:W-:-:S03]  /*88870*/  IMAD.WIDE R16, R140, 0x4, R2 ;  /* 0x000000048c107825 */ /* 0x000fc600078e0202 */
[----:B------:R1:W-:Y:S04]  /*88880*/  @P2 STG.E desc[UR6][R18.64], R142 ;  /* 0x0000008e12002986 */ /* 0x0003e8000c101906 */
[----:B------:R1:W-:Y:S04]  /*88890*/  @P1 STG.E desc[UR6][R16.64], R141 ;  /* 0x0000008d10001986 */ /* 0x0003e8000c101906 */
[----:B-1----:R-:W3:Y:S04]  /*888a0*/  LDL.LU R142, [R1+0x2680] ;  /* 0x00268000018e7983 */ /* 0x002ee80000300800 */
[----:B------:R-:W3:Y:S01]  /*888b0*/  LDL.LU R141, [R1+0x330] ;  /* 0x00033000018d7983 */ /* 0x000ee20000300800 */
[----:B------:R-:W-:-:S02]  /*888c0*/  ISETP.LT.AND P5, PT, R12, UR4, !P0 ;  /* 0x000000040c007c0c */ /* 0x000fc4000c7a1270 */
[----:B------:R-:W-:Y:S02]  /*888d0*/  ISETP.LT.AND P4, PT, R14, UR4, !P0 ;  /* 0x000000040e007c0c */ /* 0x000fe4000c781270 */
[----:B------:R-:W-:Y:S02]  /*888e0*/  ISETP.LT.AND P0, PT, R13, UR4, !P0 ;  /* 0x000000040d007c0c */ /* 0x000fe4000c701270 */
[----:B------:R-:W-:Y:S01]  /*888f0*/  ISETP.LT.AND P6, PT, R11, UR4, !P3 ;  /* 0x000000040b007c0c */ /* 0x000fe2000dfc1270 */
[----:B------:R-:W-:-:S04]  /*88900*/  IMAD.WIDE R18, R140, 0x4, R4 ;  /* 0x000000048c127825 */ /* 0x000fc800078e0204 */
[----:B------:R-:W-:-:S04]  /*88910*/  IMAD.WIDE R20, R140, 0x4, R6 ;  /* 0x000000048c147825 */ /* 0x000fc800078e0206 */
[----:B------:R-:W-:Y:S02]  /*88920*/  IMAD.WIDE R16, R140, 0x4, R8 ;  /* 0x000000048c107825 */ /* 0x000fe400078e0208 */
[----:B------:R-:W3:Y:S04]  /*88930*/  LDL.LU R140, [R1+0x2684] ;  /* 0x00268400018c7983 */ /* 0x000ee80000300800 */
[----:B------:R-:W3:Y:S04]  /*88940*/  LDL.LU R148, [R1+0x2014] ;  /* 0x0020140001947983 */ /* 0x000ee80000300800 */
[----:B------:R1:W-:Y:S01]  /*88950*/  @P5 STG.E desc[UR6][R18.64], R147 ;  /* 0x0000009312005986 */ /* 0x0003e2000c101906 */
[----:B------:R-:W-:-:S03]  /*88960*/  ISETP.LT.AND P1, PT, R12, UR4, !P3 ;  /* 0x000000040c007c0c */ /* 0x000fc6000df21270 */
[----:B-1----:R-:W3:Y:S01]  /*88970*/  LDL.LU R147, [R1+0x2004] ;  /* 0x0020040001937983 */ /* 0x002ee20000300800 */
[----:B------:R-:W-:-:S03]  /*88980*/  IMAD.WIDE R18, R145, 0x4, R2 ;  /* 0x0000000491127825 */ /* 0x000fc600078e0202 */
[----:B------:R1:W-:Y:S04]  /*88990*/  @P4 STG.E desc[UR6][R20.64], R146 ;  /* 0x0000009214004986 */ /* 0x0003e8000c101906 */
[----:B------:R1:W-:Y:S01]  /*889a0*/  @P0 STG.E desc[UR6][R16.64], R144 ;  /* 0x0000009010000986 */ /* 0x0003e2000c101906 */
[----:B------:R-:W-:Y:S02]  /*889b0*/  ISETP.LT.AND P4, PT, R14, UR4, !P3 ;  /* 0x000000040e007c0c */ /* 0x000fe4000df81270 */
[----:B------:R-:W-:Y:S01]  /*889c0*/  ISETP.LT.AND P3, PT, R13, UR4, !P3 ;  /* 0x000000040d007c0c */ /* 0x000fe2000df61270 */
[----:B-1----:R-:W3:Y:S04]  /*889d0*/  LDL.LU R146, [R1+0x1b24] ;  /* 0x001b240001927983 */ /* 0x002ee80000300800 */
[----:B------:R-:W3:Y:S04]  /*889e0*/  LDL.LU R144, [R1+0x1324] ;  /* 0x0013240001907983 */ /* 0x000ee80000300800 */
[----:B--2---:R1:W-:Y:S01]  /*889f0*/  @P6 STG.E desc[UR6][R18.64], R143 ;  /* 0x0000008f12006986 */ /* 0x0043e2000c101906 */
[----:B------:R-:W-:-:S03]  /*88a00*/  IMAD.WIDE R16, R145, 0x4, R4 ;  /* 0x0000000491107825 */ /* 0x000fc600078e0204 */
[----:B-1----:R-:W2:Y:S01]  /*88a10*/  LDL.LU R143, [R1+0xf34] ;  /* 0x000f3400018f7983 */ /* 0x002ea20000300800 */
[----:B------:R-:W-:-:S03]  /*88a20*/  IMAD.WIDE R18, R145, 0x4, R6 ;  /* 0x0000000491127825 */ /* 0x000fc600078e0206 */
[----:B----4-:R1:W-:Y:S04]  /*88a30*/  @P1 STG.E desc[UR6][R16.64], R149 ;  /* 0x0000009510001986 */ /* 0x0103e8000c101906 */
[----:B---3--:R-:W-:Y:S01]  /*88a40*/  @P4 STG.E desc[UR6][R18.64], R150 ;  /* 0x0000009612004986 */ /* 0x008fe2000c101906 */
[----:B-1----:R-:W-:-:S03]  /*88a50*/  IMAD.WIDE R16, R145, 0x4, R8 ;  /* 0x0000000491107825 */ /* 0x002fc600078e0208 */
[----:B------:R-:W3:Y:S04]  /*88a60*/  LDL.LU R145, [R1+0x2688] ;  /* 0x0026880001917983 */ /* 0x000ee80000300800 */
[----:B------:R-:W4:Y:S04]  /*88a70*/  LDL.LU R151, [R1+0xb34] ;  /* 0x000b340001977983 */ /* 0x000f280000300800 */
[----:B------:R1:W-:Y:S04]  /*88a80*/  @P3 STG.E desc[UR6][R16.64], R141 ;  /* 0x0000008d10003986 */ /* 0x0003e8000c101906 */
[----:B------:R-:W3:Y:S04]  /*88a90*/  LDL.LU R149, [R1+0x734] ;  /* 0x0007340001957983 */ /* 0x000ee80000300800 */
[----:B-1----:R-:W3:Y:S01]  /*88aa0*/  LDL.LU R141, [R1+0x334] ;  /* 0x00033400018d7983 */ /* 0x002ee20000300800 */
[----:B------:R-:W-:-:S02]  /*88ab0*/  VIADD R15, R10, 0x19a ;  /* 0x0000019a0a0f7836 */ /* 0x000fc40000000000 */
[----:B------:R-:W-:Y:S02]  /*88ac0*/  VIADD R20, R10, 0x19b ;  /* 0x0000019b0a147836 */ /* 0x000fe40000000000 */
[----:B------:R-:W-:Y:S01]  /*88ad0*/  IMAD.WIDE R18, R142, 0x4, R2 ;  /* 0x000000048e127825 */ /* 0x000fe200078e0202 */
[----:B------:R-:W3:Y:S01]  /*88ae0*/  LDL.LU R150, [R1+0x2018] ;  /* 0x0020180001967983 */ /* 0x000ee20000300800 */
[----:B------:R-:W-:-:S04]  /*88af0*/  ISETP.GE.AND P2, PT, R15, UR5, PT ;  /* 0x000000050f007c0c */ /* 0x000fc8000bf46270 */
[----:B------:R-:W-:Y:S02]  /*88b00*/  ISETP.LT.AND P5, PT, R11, UR4, !P2 ;  /* 0x000000040b007c0c */ /* 0x000fe4000d7a1270 */
[----:B------:R-:W-:Y:S02]  /*88b10*/  ISETP.LT.AND P6, PT, R12, UR4, !P2 ;  /* 0x000000040c007c0c */ /* 0x000fe4000d7c1270 */
[----:B------:R-:W-:Y:S02]  /*88b20*/  ISETP.GE.AND P0, PT, R20, UR5, PT ;  /* 0x0000000514007c0c */ /* 0x000fe4000bf06270 */
[----:B------:R-:W-:Y:S02]  /*88b30*/  ISETP.LT.AND P4, PT, R14, UR4, !P2 ;  /* 0x000000040e007c0c */ /* 0x000fe4000d781270 */
[----:B------:R-:W-:Y:S01]  /*88b40*/  ISETP.LT.AND P2, PT, R13, UR4, !P2 ;  /* 0x000000040d007c0c */ /* 0x000fe2000d741270 */
[----:B------:R-:W-:Y:S01]  /*88b50*/  IMAD.WIDE R20, R142, 0x4, R4 ;  /* 0x000000048e147825 */ /* 0x000fe200078e0204 */
[----:B------:R-:W-:-:S03]  /*88b60*/  ISETP.LT.AND P3, PT, R11, UR4, !P0 ;  /* 0x000000040b007c0c */ /* 0x000fc6000c761270 */
[----:B------:R-:W-:Y:S01]  /*88b70*/  IMAD.WIDE R16, R140, 0x4, R2 ;  /* 0x000000048c107825 */ /* 0x000fe200078e0202 */
[----:B------:R1:W-:Y:S04]  /*88b80*/  @P5 STG.E desc[UR6][R18.64], R148 ;  /* 0x0000009412005986 */ /* 0x0003e8000c101906 */
[----:B------:R1:W-:Y:S02]  /*88b90*/  @P6 STG.E desc[UR6][R20.64], R147 ;  /* 0x0000009314006986 */ /* 0x0003e4000c101906 */
[----:B-1----:R-:W-:-:S04]  /*88ba0*/  IMAD.WIDE R18, R142, 0x4, R6 ;  /* 0x000000048e127825 */ /* 0x002fc800078e0206 */
[----:B------:R-:W-:Y:S01]  /*88bb0*/  IMAD.WIDE R20, R142, 0x4, R8 ;  /* 0x000000048e147825 */ /* 0x000fe200078e0208 */
[----:B------:R-:W3:Y:S04]  /*88bc0*/  LDL.LU R147, [R1+0x2008] ;  /* 0x0020080001937983 */ /* 0x000ee80000300800 */
[----:B------:R-:W3:Y:S01]  /*88bd0*/  LDL.LU R142, [R1+0x268c] ;  /* 0x00268c00018e7983 */ /* 0x000ee20000300800 */
[----:B------:R-:W-:Y:S02]  /*88be0*/  ISETP.LT.AND P6, PT, R12, UR4, !P0 ;  /* 0x000000040c007c0c */ /* 0x000fe4000c7c1270 */
[----:B------:R-:W-:Y:S02]  /*88bf0*/  ISETP.LT.AND P5, PT, R14, UR4, !P0 ;  /* 0x000000040e007c0c */ /* 0x000fe4000c7a1270 */
[----:B------:R-:W-:Y:S01]  /*88c00*/  ISETP.LT.AND P0, PT, R13, UR4, !P0 ;  /* 0x000000040d007c0c */ /* 0x000fe2000c701270 */
[----:B------:R1:W-:Y:S04]  /*88c10*/  @P4 STG.E desc[UR6][R18.64], R146 ;  /* 0x0000009212004986 */ /* 0x0003e8000c101906 */
[----:B------:R1:W-:Y:S04]  /*88c20*/  @P2 STG.E desc[UR6][R20.64], R144 ;  /* 0x0000009014002986 */ /* 0x0003e8000c101906 */
[----:B-1----:R-:W3:Y:S04]  /*88c30*/  LDL.LU R146, [R1+0x1b28] ;  /* 0x001b280001927983 */ /* 0x002ee80000300800 */
[----:B------:R-:W3:Y:S01]  /*88c40*/  LDL.LU R144, [R1+0x1328] ;  /* 0x0013280001907983 */ /* 0x000ee20000300800 */
[----:B------:R-:W-:-:S04]  /*88c50*/  IMAD.WIDE R18, R140, 0x4, R4 ;  /* 0x000000048c127825 */ /* 0x000fc800078e0204 */
[C---:B------:R-:W-:Y:S01]  /*88c60*/  IMAD.WIDE R20, R140.reuse, 0x4, R8 ;  /* 0x000000048c147825 */ /* 0x040fe200078e0208 */
[----:B--2---:R1:W-:Y:S03]  /*88c70*/  @P3 STG.E desc[UR6][R16.64], R143 ;  /* 0x0000008f10003986 */ /* 0x0043e6000c101906 */
[----:B-1----:R-:W-:Y:S01]  /*88c80*/  IMAD.WIDE R16, R140, 0x4, R6 ;  /* 0x000000048c107825 */ /* 0x002fe200078e0206 */
[----:B------:R-:W2:Y:S04]  /*88c90*/  LDL.LU R143, [R1+0xf38] ;  /* 0x000f3800018f7983 */ /* 0x000ea80000300800 */
[----:B------:R-:W2:Y:S04]  /*88ca0*/  LDL.LU R140, [R1+0xb38] ;  /* 0x000b3800018c7983 */ /* 0x000ea80000300800 */
[----:B------:R-:W2:Y:S04]  /*88cb0*/  LDL.LU R148, [R1+0x2690] ;  /* 0x0026900001947983 */ /* 0x000ea80000300800 */
[----:B----4-:R-:W-:Y:S04]  /*88cc0*/  @P6 STG.E desc[UR6][R18.64], R151 ;  /* 0x0000009712006986 */ /* 0x010fe8000c101906 */
[----:B---3--:R-:W-:Y:S04]  /*88cd0*/  @P5 STG.E desc[UR6][R16.64], R149 ;  /* 0x0000009510005986 */ /* 0x008fe8000c101906 */
[----:B------:R1:W-:Y:S04]  /*88ce0*/  @P0 STG.E desc[UR6][R20.64], R141 ;  /* 0x0000008d14000986 */ /* 0x0003e8000c101906 */
[----:B-1----:R-:W3:Y:S01]  /*88cf0*/  LDL.LU R141, [R1+0x738] ;  /* 0x00073800018d7983 */ /* 0x002ee20000300800 */
[----:B------:R-:W-:-:S02]  /*88d00*/  VIADD R15, R10, 0x19c ;  /* 0x0000019c0a0f7836 */ /* 0x000fc40000000000 */
[----:B------:R-:W-:-:S04]  /*88d10*/  IMAD.WIDE R16, R145, 0x4, R2 ;  /* 0x0000000491107825 */ /* 0x000fc800078e0202 */
[----:B------:R-:W-:Y:S01]  /*88d20*/  IMAD.WIDE R18, R145, 0x4, R4 ;  /* 0x0000000491127825 */ /* 0x000fe200078e0204 */
[----:B------:R-:W4:Y:S04]  /*88d30*/  LDL.LU R152, [R1+0x338] ;  /* 0x0003380001987983 */ /* 0x000f280000300800 */
[----:B------:R-:W4:Y:S01]  /*88d40*/  LDL.LU R151, [R1+0x201c] ;  /* 0x00201c0001977983 */ /* 0x000f220000300800 */
[----:B------:R-:W-:Y:S01]  /*88d50*/  ISETP.GE.AND P1, PT, R15, UR5, PT ;  /* 0x000000050f007c0c */ /* 0x000fe2000bf26270 */
[----:B------:R-:W-:Y:S02]  /*88d60*/  VIADD R15, R10, 0x19d ;  /* 0x0000019d0a0f7836 */ /* 0x000fe40000000000 */
[----:B------:R-:W4:Y:S01]  /*88d70*/  LDL.LU R149, [R1+0x200c] ;  /* 0x00200c0001957983 */ /* 0x000f220000300800 */
[----:B------:R-:W-:-:S02]  /*88d80*/  ISETP.LT.AND P2, PT, R11, UR4, !P1 ;  /* 0x000000040b007c0c */ /* 0x000fc4000cf41270 */
[----:B------:R-:W-:Y:S02]  /*88d90*/  ISETP.LT.AND P3, PT, R12, UR4, !P1 ;  /* 0x000000040c007c0c */ /* 0x000fe4000cf61270 */
[----:B------:R-:W-:Y:S02]  /*88da0*/  ISETP.GE.AND P4, PT, R15, UR5, PT ;  /* 0x000000050f007c0c */ /* 0x000fe4000bf86270 */
[----:B------:R-:W-:Y:S02]  /*88db0*/  ISETP.LT.AND P0, PT, R14, UR4, !P1 ;  /* 0x000000040e007c0c */ /* 0x000fe4000cf01270 */
[----:B------:R-:W-:Y:S02]  /*88dc0*/  ISETP.LT.AND P1, PT, R13, UR4, !P1 ;  /* 0x000000040d007c0c */ /* 0x000fe4000cf21270 */
[----:B------:R-:W-:Y:S02]  /*88dd0*/  ISETP.LT.AND P6, PT, R11, UR4, !P4 ;  /* 0x000000040b007c0c */ /* 0x000fe4000e7c1270 */
[----:B------:R-:W-:Y:S01]  /*88de0*/  ISETP.LT.AND P5, PT, R12, UR4, !P4 ;  /* 0x000000040c007c0c */ /* 0x000fe2000e7a1270 */
[----:B------:R1:W-:Y:S04]  /*88df0*/  @P2 STG.E desc[UR6][R16.64], R150 ;  /* 0x0000009610002986 */ /* 0x0003e8000c101906 */
[----:B------:R1:W-:Y:S01]  /*88e00*/  @P3 STG.E desc[UR6][R18.64], R147 ;  /* 0x0000009312003986 */ /* 0x0003e2000c101906 */
[----:B------:R-:W-:-:S04]  /*88e10*/  IMAD.WIDE R20, R142, 0x4, R2 ;  /* 0x000000048e147825 */ /* 0x000fc800078e0202 */
[----:B------:R-:W-:-:S04]  /*88e20*/  IMAD.WIDE R22, R142, 0x4, R4 ;  /* 0x000000048e167825 */ /* 0x000fc800078e0204 */
[----:B-1----:R-:W-:-:S04]  /*88e30*/  IMAD.WIDE R16, R145, 0x4, R6 ;  /* 0x0000000491107825 */ /* 0x002fc800078e0206 */
[----:B------:R-:W-:Y:S01]  /*88e40*/  IMAD.WIDE R18, R145, 0x4, R8 ;  /* 0x0000000491127825 */ /* 0x000fe200078e0208 */
[----:B------:R-:W4:Y:S04]  /*88e50*/  LDL.LU R150, [R1+0x1b2c] ;  /* 0x001b2c0001967983 */ /* 0x000f280000300800 */
[----:B------:R-:W4:Y:S01]  /*88e60*/  LDL.LU R147, [R1+0x2698] ;  /* 0x0026980001937983 */ /* 0x000f220000300800 */
[----:B------:R-:W-:-:S03]  /*88e70*/  ISETP.LT.AND P3, PT, R14, UR4, !P4 ;  /* 0x000000040e007c0c */ /* 0x000fc6000e761270 */
[----:B------:R-:W-:Y:S04]  /*88e80*/  @P0 STG.E desc[UR6][R16.64], R146 ;  /* 0x0000009210000986 */ /* 0x000fe8000c101906 */
[----:B------:R-:W-:Y:S04]  /*88e90*/  @P1 STG.E desc[UR6][R18.64], R144 ;  /* 0x0000009012001986 */ /* 0x000fe8000c101906 */
[----:B--2---:R-:W-:Y:S04]  /*88ea0*/  @P6 STG.E desc[UR6][R20.64], R143 ;  /* 0x0000008f14006986 */ /* 0x004fe8000c101906 */
[----:B------:R1:W-:Y:S04]  /*88eb0*/  @P5 STG.E desc[UR6][R22.64], R140 ;  /* 0x0000008c16005986 */ /* 0x0003e8000c101906 */
[----:B-1----:R-:W2:Y:S04]  /*88ec0*/  LDL.LU R140, [R1+0x132c] ;  /* 0x00132c00018c7983 */ /* 0x002ea80000300800 */
[----:B------:R-:W2:Y:S04]  /*88ed0*/  LDL.LU R145, [R1+0xf3c] ;  /* 0x000f3c0001917983 */ /* 0x000ea80000300800 */
[----:B------:R-:W2:Y:S01]  /*88ee0*/  LDL.LU R143, [R1+0x2694] ;  /* 0x00269400018f7983 */ /* 0x000ea20000300800 */
[----:B------:R-:W-:-:S03]  /*88ef0*/  IMAD.WIDE R16, R142, 0x4, R6 ;  /* 0x000000048e107825 */ /* 0x000fc600078e0206 */
[----:B------:R-:W2:Y:S04]  /*88f00*/  LDL.LU R146, [R1+0xb3c] ;  /* 0x000b3c0001927983 */ /* 0x000ea80000300800 */
[----:B------:R-:W2:Y:S04]  /*88f10*/  LDL.LU R144, [R1+0x73c] ;  /* 0x00073c0001907983 */ /* 0x000ea80000300800 */
[----:B---3--:R1:W-:Y:S02]  /*88f20*/  @P3 STG.E desc[UR6][R16.64], R141 ;  /* 0x0000008d10003986 */ /* 0x0083e4000c101906 */
[----:B-1----:R-:W-:-:S02]  /*88f30*/  IMAD.WIDE R16, R142, 0x4, R8 ;  /* 0x000000048e107825 */ /* 0x002fc400078e0208 */
[----:B------:R-:W3:Y:S04]  /*88f40*/  LDL.LU R142, [R1+0x33c] ;  /* 0x00033c00018e7983 */ /* 0x000ee80000300800 */
[----:B------:R-:W3:Y:S01]  /*88f50*/  LDL.LU R141, [R1+0x1730] ;  /* 0x00173000018d7983 */ /* 0x000ee20000300800 */
[----:B------:R-:W-:Y:S01]  /*88f60*/  VIADD R15, R10, 0x19e ;  /* 0x0000019e0a0f7836 */ /* 0x000fe20000000000 */
[----:B------:R-:W-:-:S04]  /*88f70*/  ISETP.LT.AND P4, PT, R13, UR4, !P4 ;  /* 0x000000040d007c0c */ /* 0x000fc8000e781270 */
[----:B------:R-:W-:Y:S01]  /*88f80*/  ISETP.GE.AND P2, PT, R15, UR5, PT ;  /* 0x000000050f007c0c */ /* 0x000fe2000bf46270 */
[C---:B------:R-:W-:Y:S02]  /*88f90*/  VIADD R15, R10.reuse, 0x19f ;  /* 0x0000019f0a0f7836 */ /* 0x040fe40000000000 */
[----:B------:R-:W-:Y:S01]  /*88fa0*/  VIADD R18, R10, 0x1a0 ;  /* 0x000001a00a127836 */ /* 0x000fe20000000000 */
[----:B------:R-:W-:Y:S02]  /*88fb0*/  ISETP.LT.AND P6, PT, R11, UR4, !P2 ;  /* 0x000000040b007c0c */ /* 0x000fe4000d7c1270 */
[----:B------:R-:W-:Y:S02]  /*88fc0*/  ISETP.LT.AND P1, PT, R12, UR4, !P2 ;  /* 0x000000040c007c0c */ /* 0x000fe4000d721270 */
[----:B------:R-:W-:Y:S02]  /*88fd0*/  ISETP.GE.AND P0, PT, R15, UR5, PT ;  /* 0x000000050f007c0c */ /* 0x000fe4000bf06270 */
[----:B------:R-:W-:-:S02]  /*88fe0*/  ISETP.LT.AND P5, PT, R14, UR4, !P2 ;  /* 0x000000040e007c0c */ /* 0x000fc4000d7a1270 */
[----:B------:R-:W-:Y:S01]  /*88ff0*/  ISETP.LT.AND P2, PT, R13, UR4, !P2 ;  /* 0x000000040d007c0c */ /* 0x000fe2000d741270 */
[----:B----4-:R-:W-:Y:S01]  /*89000*/  @P4 STG.E desc[UR6][R16.64], R152 ;  /* 0x0000009810004986 */ /* 0x010fe2000c101906 */
[----:B------:R-:W-:Y:S02]  /*89010*/  ISETP.GE.AND P3, PT, R18, UR5, PT ;  /* 0x0000000512007c0c */ /* 0x000fe4000bf66270 */
[----:B------:R-:W-:Y:S01]  /*89020*/  ISETP.LT.AND P4, PT, R11, UR4, !P0 ;  /* 0x000000040b007c0c */ /* 0x000fe2000c781270 */
[----:B------:R-:W-:-:S04]  /*89030*/  IMAD.WIDE R18, R148, 0x4, R2 ;  /* 0x0000000494127825 */ /* 0x000fc800078e0202 */
[----:B------:R-:W-:-:S04]  /*89040*/  IMAD.WIDE R20, R148, 0x4, R4 ;  /* 0x0000000494147825 */ /* 0x000fc800078e0204 */
[----:B------:R-:W-:Y:S01]  /*89050*/  IMAD.WIDE R22, R148, 0x4, R6 ;  /* 0x0000000494167825 */ /* 0x000fe200078e0206 */
[----:B------:R1:W-:Y:S04]  /*89060*/  @P6 STG.E desc[UR6][R18.64], R151 ;  /* 0x0000009712006986 */ /* 0x0003e8000c101906 */
[----:B------:R4:W-:Y:S04]  /*89070*/  @P1 STG.E desc[UR6][R20.64], R149 ;  /* 0x0000009514001986 */ /* 0x0009e8000c101906 */
[----:B------:R4:W-:Y:S01]  /*89080*/  @P5 STG.E desc[UR6][R22.64], R150 ;  /* 0x0000009616005986 */ /* 0x0009e2000c101906 */
[----:B------:R-:W-:-:S02]  /*89090*/  ISETP.LT.AND P5, PT, R12, UR4, !P0 ;  /* 0x000000040c007c0c */ /* 0x000fc4000c7a1270 */
[----:B------:R-:W-:Y:S02]  /*890a0*/  ISETP.LT.AND P1, PT, R14, UR4, !P0 ;  /* 0x000000040e007c0c */ /* 0x000fe4000c721270 */
[----:B------:R-:W-:Y:S01]  /*890b0*/  ISETP.LT.AND P0, PT, R13, UR4, !P0 ;  /* 0x000000040d007c0c */ /* 0x000fe2000c701270 */
[----:B-1----:R-:W-:Y:S01]  /*890c0*/  IMAD.WIDE R18, R148, 0x4, R8 ;  /* 0x0000000494127825 */ /* 0x002fe200078e0208 */
[----:B----4-:R-:W4:Y:S04]  /*890d0*/  LDL.LU R149, [R1+0x2020] ;  /* 0x0020200001957983 */ /* 0x010f280000300800 */
[----:B------:R-:W4:Y:S01]  /*890e0*/  LDL.LU R150, [R1+0x1b30] ;  /* 0x001b300001967983 */ /* 0x000f220000300800 */
[----:B------:R-:W-:Y:S01]  /*890f0*/  ISETP.LT.AND P6, PT, R11, UR4, !P3 ;  /* 0x000000040b007c0c */ /* 0x000fe2000dfc1270 */
[----:B--2---:R-:W-:-:S02]  /*89100*/  IMAD.WIDE R16, R143, 0x4, R2 ;  /* 0x000000048f107825 */ /* 0x004fc400078e0202 */
[----:B------:R1:W-:Y:S02]  /*89110*/  @P2 STG.E desc[UR6][R18.64], R140 ;  /* 0x0000008c12002986 */ /* 0x0003e4000c101906 */
[C---:B------:R-:W-:Y:S02]  /*89120*/  IMAD.WIDE R20, R143.reuse, 0x4, R4 ;  /* 0x000000048f147825 */ /* 0x040fe400078e0204 */
[----:B------:R2:W-:Y:S04]  /*89130*/  @P4 STG.E desc[UR6][R16.64], R145 ;  /* 0x0000009110004986 */ /* 0x0005e8000c101906 */
[----:B-1----:R-:W4:Y:S01]  /*89140*/  LDL.LU R140, [R1+0x269c] ;  /* 0x00269c00018c7983 */ /* 0x002f220000300800 */
[----:B------:R-:W-:-:S04]  /*89150*/  IMAD.WIDE R18, R143, 0x4, R6 ;  /* 0x000000048f127825 */ /* 0x000fc800078e0206 */
[----:B--2---:R-:W-:Y:S02]  /*89160*/  IMAD.WIDE R16, R143, 0x4, R8 ;  /* 0x000000048f107825 */ /* 0x004fe400078e0208 */
[----:B------:R-:W2:Y:S04]  /*89170*/  LDL.LU R143, [R1+0x1330] ;  /* 0x00133000018f7983 */ /* 0x000ea80000300800 */
[----:B------:R1:W-:Y:S04]  /*89180*/  @P5 STG.E desc[UR6][R20.64], R146 ;  /* 0x0000009214005986 */ /* 0x0003e8000c101906 */
[----:B------:R-:W2:Y:S04]  /*89190*/  LDL.LU R148, [R1+0xf40] ;  /* 0x000f400001947983 */ /* 0x000ea80000300800 */
[----:B------:R-:W-:Y:S04]  /*891a0*/  @P1 STG.E desc[UR6][R18.64], R144 ;  /* 0x0000009012001986 */ /* 0x000fe8000c101906 */
[----:B------:R-:W2:Y:S04]  /*891b0*/  LDL.LU R145, [R1+0xb40] ;  /* 0x000b400001917983 */ /* 0x000ea80000300800 */
[----:B---3--:R3:W-:Y:S01]  /*891c0*/  @P0 STG.E desc[UR6][R16.64], R142 ;  /* 0x0000008e10000986 */ /* 0x0087e2000c101906 */
[----:B-1----:R-:W-:-:S05]  /*891d0*/  IMAD.WIDE R20, R147, 0x4, R2 ;  /* 0x0000000493147825 */ /* 0x002fca00078e0202 */
[----:B------:R1:W-:Y:S04]  /*891e0*/  @P6 STG.E desc[UR6][R20.64], R141 ;  /* 0x0000008d14006986 */ /* 0x0003e8000c101906 */
[----:B---3--:R-:W3:Y:S04]  /*891f0*/  LDL.LU R142, [R1+0x26a0] ;  /* 0x0026a000018e7983 */ /* 0x008ee80000300800 */
[----:B------:R-:W3:Y:S04]  /*89200*/  LDL.LU R146, [R1+0x340] ;  /* 0x0003400001927983 */ /* 0x000ee80000300800 */
[----:B------:R-:W3:Y:S04]  /*89210*/  LDL.LU R144, [R1+0x740] ;  /* 0x0007400001907983 */ /* 0x000ee80000300800 */
[----:B-1----:R-:W3:Y:S01]  /*89220*/  LDL.LU R141, [R1+0x1734] ;  /* 0x00173400018d7983 */ /* 0x002ee20000300800 */
[----:B------:R-:W-:-:S02]  /*89230*/  ISETP.LT.AND P4, PT, R12, UR4, !P3 ;  /* 0x000000040c007c0c */ /* 0x000fc4000df81270 */
[----:B------:R-:W-:Y:S01]  /*89240*/  ISETP.LT.AND P1, PT, R14, UR4, !P3 ;  /* 0x000000040e007c0c */ /* 0x000fe2000df21270 */
[----:B------:R-:W-:Y:S01]  /*89250*/  VIADD R15, R10, 0x1a1 ;  /* 0x000001a10a0f7836 */ /* 0x000fe20000000000 */
[----:B------:R-:W-:Y:S01]  /*89260*/  ISETP.LT.AND P3, PT, R13, UR4, !P3 ;  /* 0x000000040d007c0c */ /* 0x000fe2000df61270 */
[----:B------:R-:W-:-:S04]  /*89270*/  IMAD.WIDE R16, R147, 0x4, R4 ;  /* 0x0000000493107825 */ /* 0x000fc800078e0204 */
[----:B------:R-:W-:Y:S01]  /*89280*/  IMAD.WIDE R18, R147, 0x4, R6 ;  /* 0x0000000493127825 */ /* 0x000fe200078e0206 */
[----:B------:R-:W-:-:S03]  /*89290*/  ISETP.GE.AND P2, PT, R15, UR5, PT ;  /* 0x000000050f007c0c */ /* 0x000fc6000bf46270 */
[----:B------:R-:W-:Y:S01]  /*892a0*/  VIADD R20, R10, 0x1a2 ;  /* 0x000001a20a147836 */ /* 0x000fe20000000000 */
[----:B------:R-:W-:Y:S02]  /*892b0*/  ISETP.LT.AND P5, PT, R11, UR4, !P2 ;  /* 0x000000040b007c0c */ /* 0x000fe4000d7a1270 */
[----:B------:R-:W-:Y:S01]  /*892c0*/  ISETP.LT.AND P6, PT, R12, UR4, !P2 ;  /* 0x000000040c007c0c */ /* 0x000fe2000d7c1270 */
[----:B----4-:R1:W-:Y:S04]  /*892d0*/  @P4 STG.E desc[UR6][R16.64], R149 ;  /* 0x0000009510004986 */ /* 0x0103e8000c101906 */
[----:B------:R4:W-:Y:S01]  /*892e0*/  @P1 STG.E desc[UR6][R18.64], R150 ;  /* 0x0000009612001986 */ /* 0x0009e2000c101906 */
[----:B------:R-:W-:Y:S02]  /*892f0*/  ISETP.GE.AND P0, PT, R20, UR5, PT ;  /* 0x0000000514007c0c */ /* 0x000fe4000bf06270 */
[----:B------:R-:W-:-:S02]  /*89300*/  ISETP.LT.AND P1, PT, R14, UR4, !P2 ;  /* 0x000000040e007c0c */ /* 0x000fc4000d721270 */
[----:B------:R-:W-:Y:S01]  /*89310*/  ISETP.LT.AND P2, PT, R13, UR4, !P2 ;  /* 0x000000040d007c0c */ /* 0x000fe2000d741270 */
[----:B-1----:R-:W-:Y:S02]  /*89320*/  IMAD.WIDE R16, R147, 0x4, R8 ;  /* 0x0000000493107825 */ /* 0x002fe400078e0208 */
[----:B------:R-:W3:Y:S04]  /*89330*/  LDL.LU R147, [R1+0x26a4] ;  /* 0x0026a40001937983 */ /* 0x000ee80000300800 */
[----:B------:R-:W3:Y:S04]  /*89340*/  LDL.LU R151, [R1+0x2024] ;  /* 0x0020240001977983 */ /* 0x000ee80000300800 */
[----:B------:R-:W3:Y:S01]  /*89350*/  LDL.LU R149, [R1+0x1b34] ;  /* 0x001b340001957983 */ /* 0x000ee20000300800 */
[----:B----4-:R-:W-:-:S03]  /*89360*/  IMAD.WIDE R18, R140, 0x4, R2 ;  /* 0x000000048c127825 */ /* 0x010fc600078e0202 */
[----:B--2---:R1:W-:Y:S01]  /*89370*/  @P3 STG.E desc[UR6][R16.64], R143 ;  /* 0x0000008f10003986 */ /* 0x0043e2000c101906 */
[----:B------:R-:W-:Y:S01]  /*89380*/  ISETP.LT.AND P3, PT, R11, UR4, !P0 ;  /* 0x000000040b007c0c */ /* 0x000fe2000c761270 */
[C---:B------:R-:W-:Y:S02]  /*89390*/  IMAD.WIDE R20, R140.reuse, 0x4, R4 ;  /* 0x000000048c147825 */ /* 0x040fe400078e0204 */
[----:B------:R2:W-:Y:S04]  /*893a0*/  @P5 STG.E desc[UR6][R18.64], R148 ;  /* 0x0000009412005986 */ /* 0x0005e8000c101906 */
[----:B-1----:R-:W4:Y:S04]  /*893b0*/  LDL.LU R143, [R1+0x1334] ;  /* 0x00133400018f7983 */ /* 0x002f280000300800 */
[----:B------:R-:W4:Y:S04]  /*893c0*/  LDL.LU R150, [R1+0xf44] ;  /* 0x000f440001967983 */ /* 0x000f280000300800 */
[----:B------:R1:W-:Y:S01]  /*893d0*/  @P6 STG.E desc[UR6][R20.64], R145 ;  /* 0x0000009114006986 */ /* 0x0003e2000c101906 */
[----:B--2---:R-:W-:-:S03]  /*893e0*/  IMAD.WIDE R18, R140, 0x4, R6 ;  /* 0x000000048c127825 */ /* 0x004fc600078e0206 */
[----:B------:R-:W2:Y:S01]  /*893f0*/  LDL.LU R148, [R1+0xb44] ;  /* 0x000b440001947983 */ /* 0x000ea20000300800 */
[----:B---3--:R-:W-:-:S04]  /*89400*/  IMAD.WIDE R16, R142, 0x4, R2 ;  /* 0x000000048e107825 */ /* 0x008fc800078e0202 */
[----:B-1----:R-:W-:Y:S02]  /*89410*/  IMAD.WIDE R20, R140, 0x4, R8 ;  /* 0x000000048c147825 */ /* 0x002fe400078e0208 */
[----:B------:R-:W3:Y:S04]  /*89420*/  LDL.LU R140, [R1+0x26a8] ;  /* 0x0026a800018c7983 */ /* 0x000ee80000300800 */
[----:B------:R1:W-:Y:S04]  /*89430*/  @P1 STG.E desc[UR6][R18.64], R146 ;  /* 0x0000009212001986 */ /* 0x0003e8000c101906 */
[----:B------:R-:W3:Y:S04]  /*89440*/  LDL.LU R145, [R1+0x344] ;  /* 0x0003440001917983 */ /* 0x000ee80000300800 */
[----:B------:R1:W-:Y:S04]  /*89450*/  @P2 STG.E desc[UR6][R20.64], R144 ;  /* 0x0000009014002986 */ /* 0x0003e8000c101906 */
[----:B------:R1:W-:Y:S04]  /*89460*/  @P3 STG.E desc[UR6][R16.64], R141 ;  /* 0x0000008d10003986 */ /* 0x0003e8000c101906 */
[----:B-1----:R-:W3:Y:S04]  /*89470*/  LDL.LU R146, [R1+0x744] ;  /* 0x0007440001927983 */ /* 0x002ee80000300800 */
[----:B------:R-:W3:Y:S04]  /*89480*/  LDL.LU R144, [R1+0x1738] ;  /* 0x0017380001907983 */ /* 0x000ee80000300800 */
[----:B------:R-:W3:Y:S01]  /*89490*/  LDL.LU R141, [R1+0x2028] ;  /* 0x00202800018d7983 */ /* 0x000ee20000300800 */
[----:B------:R-:W-:Y:S01]  /*894a0*/  ISETP.LT.AND P6, PT, R12, UR4, !P0 ;  /* 0x000000040c007c0c */ /* 0x000fe2000c7c1270 */
[----:B------:R-:W-:Y:S01]  /*894b0*/  VIADD R15, R10, 0x1a3 ;  /* 0x000001a30a0f7836 */ /* 0x000fe20000000000 */
[----:B------:R-:W-:-:S02]  /*894c0*/  ISETP.LT.AND P5, PT, R14, UR4, !P0 ;  /* 0x000000040e007c0c */ /* 0x000fc4000c7a1270 */
[----:B------:R-:W-:Y:S01]  /*894d0*/  ISETP.LT.AND P0, PT, R13, UR4, !P0 ;  /* 0x000000040d007c0c */ /* 0x000fe2000c701270 */
[----:B------:R-:W-:Y:S01]  /*894e0*/  IMAD.WIDE R18, R142, 0x4, R4 ;  /* 0x000000048e127825 */ /* 0x000fe200078e0204 */
[----:B------:R-:W-:-:S03]  /*894f0*/  ISETP.GE.AND P4, PT, R15, UR5, PT ;  /* 0x000000050f007c0c */ /* 0x000fc6000bf86270 */
[----:B------:R-:W-:Y:S02]  /*89500*/  VIADD R15, R10, 0x1a4 ;  /* 0x000001a40a0f7836 */ /* 0x000fe40000000000 */
[----:B------:R-:W-:-:S04]  /*89510*/  IMAD.WIDE R16, R142, 0x4, R6 ;  /* 0x000000048e107825 */ /* 0x000fc800078e0206 */
[----:B------:R-:W-:Y:S01]  /*89520*/  IMAD.WIDE R20, R142, 0x4, R8 ;  /* 0x000000048e147825 */ /* 0x000fe200078e0208 */
[----:B------:R-:W-:Y:S02]  /*89530*/  ISETP.LT.AND P2, PT, R11, UR4, !P4 ;  /* 0x000000040b007c0c */ /* 0x000fe4000e741270 */
[----:B------:R-:W-:Y:S02]  /*89540*/  ISETP.LT.AND P3, PT, R12, UR4, !P4 ;  /* 0x000000040c007c0c */ /* 0x000fe4000e761270 */
[----:B------:R-:W-:Y:S01]  /*89550*/  ISETP.GE.AND P1, PT, R15, UR5, PT ;  /* 0x000000050f007c0c */ /* 0x000fe2000bf26270 */
[----:B------:R-:W3:Y:S04]  /*89560*/  LDL.LU R142, [R1+0x26ac] ;  /* 0x0026ac00018e7983 */ /* 0x000ee80000300800 */
[----:B------:R1:W-:Y:S04]  /*89570*/  @P6 STG.E desc[UR6][R18.64], R151 ;  /* 0x0000009712006986 */ /* 0x0003e8000c101906 */
[----:B------:R1:W-:Y:S01]  /*89580*/  @P5 STG.E desc[UR6][R16.64], R149 ;  /* 0x0000009510005986 */ /* 0x0003e2000c101906 */
[----:B------:R-:W-:-:S02]  /*89590*/  ISETP.LT.AND P6, PT, R11, UR4, !P1 ;  /* 0x000000040b007c0c */ /* 0x000fc4000cfc1270 */
[----:B------:R-:W-:Y:S01]  /*895a0*/  ISETP.LT.AND P5, PT, R12, UR4, !P1 ;  /* 0x000000040c007c0c */ /* 0x000fe2000cfa1270 */
[----:B-1----:R-:W-:-:S04]  /*895b0*/  IMAD.WIDE R18, R147, 0x4, R4 ;  /* 0x0000000493127825 */ /* 0x002fc800078e0204 */
[----:B------:R-:W-:Y:S01]  /*895c0*/  IMAD.WIDE R16, R147, 0x4, R2 ;  /* 0x0000000493107825 */ /* 0x000fe200078e0202 */
[----:B----4-:R1:W-:Y:S01]  /*895d0*/  @P0 STG.E desc[UR6][R20.64], R143 ;  /* 0x0000008f14000986 */ /* 0x0103e2000c101906 */
[----:B------:R-:W-:Y:S02]  /*895e0*/  ISETP.LT.AND P0, PT, R14, UR4, !P4 ;  /* 0x000000040e007c0c */ /* 0x000fe4000e701270 */
[----:B------:R-:W-:Y:S01]  /*895f0*/  ISETP.LT.AND P4, PT, R13, UR4, !P4 ;  /* 0x000000040d007c0c */ /* 0x000fe2000e781270 */
[----:B------:R4:W-:Y:S04]  /*89600*/  @P2 STG.E desc[UR6][R16.64], R150 ;  /* 0x0000009610002986 */ /* 0x0009e8000c101906 */
[----:B--2---:R2:W-:Y:S04]  /*89610*/  @P3 STG.E desc[UR6][R18.64], R148 ;  /* 0x0000009412003986 */ /* 0x0045e8000c101906 */
[----:B-1----:R-:W3:Y:S04]  /*89620*/  LDL.LU R143, [R1+0x1b38] ;  /* 0x001b3800018f7983 */ /* 0x002ee80000300800 */
[----:B------:R-:W3:Y:S01]  /*89630*/  LDL.LU R152, [R1+0x1338] ;  /* 0x0013380001987983 */ /* 0x000ee20000300800 */
[----:B----4-:R-:W-:-:S04]  /*89640*/  IMAD.WIDE R16, R147, 0x4, R6 ;  /* 0x0000000493107825 */ /* 0x010fc800078e0206 */
[----:B--2---:R-:W-:-:S04]  /*89650*/  IMAD.WIDE R18, R147, 0x4, R8 ;  /* 0x0000000493127825 */ /* 0x004fc800078e0208 */
[----:B---3--:R-:W-:-:S04]  /*89660*/  IMAD.WIDE R20, R140, 0x4, R2 ;  /* 0x000000048c147825 */ /* 0x008fc800078e0202 */
[----:B------:R-:W-:Y:S01]  /*89670*/  IMAD.WIDE R22, R140, 0x4, R4 ;  /* 0x000000048c167825 */ /* 0x000fe200078e0204 */
[----:B------:R-:W2:Y:S04]  /*89680*/  LDL.LU R151, [R1+0xf48] ;  /* 0x000f480001977983 */ /* 0x000ea80000300800 */
[----:B------:R-:W3:Y:S04]  /*89690*/  LDL.LU R149, [R1+0xb48] ;  /* 0x000b480001957983 */ /* 0x000ee80000300800 */
[----:B------:R-:W-:Y:S04]  /*896a0*/  @P0 STG.E desc[UR6][R16.64], R145 ;  /* 0x0000009110000986 */ /* 0x000fe8000c101906 */
[----:B------:R-:W4:Y:S04]  /*896b0*/  LDL.LU R148, [R1+0x348] ;  /* 0x0003480001947983 */ /* 0x000f280000300800 */
[----:B------:R-:W4:Y:S04]  /*896c0*/  LDL.LU R150, [R1+0x26b8] ;  /* 0x0026b80001967983 */ /* 0x000f280000300800 */
[----:B------:R-:W4:Y:S04]  /*896d0*/  LDL.LU R147, [R1+0x748] ;  /* 0x0007480001937983 */ /* 0x000f280000300800 */
[----:B------:R-:W-:Y:S04]  /*896e0*/  @P4 STG.E desc[UR6][R18.64], R146 ;  /* 0x0000009212004986 */ /* 0x000fe8000c101906 */
[----:B------:R-:W-:Y:S04]  /*896f0*/  @P6 STG.E desc[UR6][R20.64], R144 ;  /* 0x0000009014006986 */ /* 0x000fe8000c101906 */
[----:B------:R1:W-:Y:S04]  /*89700*/  @P5 STG.E desc[UR6][R22.64], R141 ;  /* 0x0000008d16005986 */ /* 0x0003e8000c101906 */
[----:B-1----:R-:W4:Y:S04]  /*89710*/  LDL.LU R141, [R1+0x173c] ;  /* 0x00173c00018d7983 */ /* 0x002f280000300800 */
[----:B------:R-:W4:Y:S01]  /*89720*/  LDL.LU R145, [R1+0x26b0] ;  /* 0x0026b00001917983 */ /* 0x000f220000300800 */
[----:B------:R-:W-:Y:S01]  /*89730*/  ISETP.LT.AND P3, PT, R14, UR4, !P1 ;  /* 0x000000040e007c0c */ /* 0x000fe2000cf61270 */
[----:B------:R-:W-:Y:S01]  /*89740*/  VIADD R15, R10, 0x1a5 ;  /* 0x000001a50a0f7836 */ /* 0x000fe20000000000 */
[----:B------:R-:W-:Y:S01]  /*89750*/  ISETP.LT.AND P1, PT, R13, UR4, !P1 ;  /* 0x000000040d007c0c */ /* 0x000fe2000cf21270 */
[----:B------:R-:W-:Y:S01]  /*89760*/  IMAD.WIDE R16, R140, 0x4, R6 ;  /* 0x000000048c107825 */ /* 0x000fe200078e0206 */
[----:B------:R-:W4:Y:S04]  /*89770*/  LDL.LU R146, [R1+0x202c] ;  /* 0x00202c0001927983 */ /* 0x000f280000300800 */
[----:B------:R-:W4:Y:S01]  /*89780*/  LDL.LU R144, [R1+0x1b3c] ;  /* 0x001b3c0001907983 */ /* 0x000f220000300800 */
[----:B------:R-:W-:Y:S01]  /*89790*/  ISETP.GE.AND P2, PT, R15, UR5, PT ;  /* 0x000000050f007c0c */ /* 0x000fe2000bf46270 */
[----:B------:R-:W-:-:S02]  /*897a0*/  VIADD R15, R10, 0x1a6 ;  /* 0x000001a60a0f7836 */ /* 0x000fc40000000000 */
[----:B------:R-:W-:Y:S01]  /*897b0*/  VIADD R18, R10, 0x1a7 ;  /* 0x000001a70a127836 */ /* 0x000fe20000000000 */
[----:B------:R-:W-:Y:S02]  /*897c0*/  ISETP.LT.AND P6, PT, R11, UR4, !P2 ;  /* 0x000000040b007c0c */ /* 0x000fe4000d7c1270 */
[----:B------:R-:W-:Y:S02]  /*897d0*/  ISETP.LT.AND P4, PT, R12, UR4, !P2 ;  /* 0x000000040c007c0c */ /* 0x000fe4000d781270 */
[----:B------:R-:W-:Y:S02]  /*897e0*/  ISETP.GE.AND P0, PT, R15, UR5, PT ;  /* 0x000000050f007c0c */ /* 0x000fe4000bf06270 */
[----:B------:R-:W-:Y:S02]  /*897f0*/  ISETP.LT.AND P5, PT, R14, UR4, !P2 ;  /* 0x000000040e007c0c */ /* 0x000fe4000d7a1270 */
[----:B------:R-:W-:Y:S01]  /*89800*/  ISETP.LT.AND P2, PT, R13, UR4, !P2 ;  /* 0x000000040d007c0c */ /* 0x000fe2000d741270 */
[----:B------:R-:W-:-:S04]  /*89810*/  IMAD.WIDE R20, R142, 0x4, R4 ;  /* 0x000000048e147825 */ /* 0x000fc800078e0204 */
[----:B------:R-:W-:Y:S01]  /*89820*/  IMAD.WIDE R22, R142, 0x4, R6 ;  /* 0x000000048e167825 */ /* 0x000fe200078e0206 */
[----:B------:R1:W-:Y:S01]  /*89830*/  @P3 STG.E desc[UR6][R16.64], R143 ;  /* 0x0000008f10003986 */ /* 0x0003e2000c101906 */
[----:B------:R-:W-:Y:S02]  /*89840*/  ISETP.GE.AND P3, PT, R18, UR5, PT ;  /* 0x0000000512007c0c */ /* 0x000fe4000bf66270 */
[----:B------:R-:W-:-:S04]  /*89850*/  IMAD.WIDE R18, R142, 0x4, R2 ;  /* 0x000000048e127825 */ /* 0x000fc800078e0202 */
[----:B-1----:R-:W-:Y:S01]  /*89860*/  IMAD.WIDE R16, R140, 0x4, R8 ;  /* 0x000000048c107825 */ /* 0x002fe200078e0208 */
[----:B------:R-:W4:Y:S04]  /*89870*/  LDL.LU R143, [R1+0x133c] ;  /* 0x00133c00018f7983 */ /* 0x000f280000300800 */
[----:B------:R-:W4:Y:S04]  /*89880*/  LDL.LU R140, [R1+0xf4c] ;  /* 0x000f4c00018c7983 */ /* 0x000f280000300800 */
[----:B------:R1:W-:Y:S01]  /*89890*/  @P1 STG.E desc[UR6][R16.64], R152 ;  /* 0x0000009810001986 */ /* 0x0003e2000c101906 */
[----:B------:R-:W-:-:S03]  /*898a0*/  ISETP.LT.AND P1, PT, R11, UR4, !P0 ;  /* 0x000000040b007c0c */ /* 0x000fc6000c721270 */
[----:B--2---:R2:W-:Y:S04]  /*898b0*/  @P6 STG.E desc[UR6][R18.64], R151 ;  /* 0x0000009712006986 */ /* 0x0045e8000c101906 */
[----:B---3--:R3:W-:Y:S04]  /*898c0*/  @P4 STG.E desc[UR6][R20.64], R149 ;  /* 0x0000009514004986 */ /* 0x0087e8000c101906 */
[----:B----4-:R-:W-:Y:S01]  /*898d0*/  @P5 STG.E desc[UR6][R22.64], R148 ;  /* 0x0000009416005986 */ /* 0x010fe2000c101906 */
[----:B-1----:R-:W-:-:S04]  /*898e0*/  IMAD.WIDE R16, R145, 0x4, R2 ;  /* 0x0000000491107825 */ /* 0x002fc800078e0202 */
[----:B--2---:R-:W-:Y:S01]  /*898f0*/  IMAD.WIDE R18, R142, 0x4, R8 ;  /* 0x000000048e127825 */ /* 0x004fe200078e0208 */
[----:B---3--:R-:W2:Y:S04]  /*89900*/  LDL.LU R149, [R1+0xb4c] ;  /* 0x000b4c0001957983 */ /* 0x008ea80000300800 */
[----:B------:R-:W3:Y:S04]  /*89910*/  LDL.LU R142, [R1+0x26c0] ;  /* 0x0026c000018e7983 */ /* 0x000ee80000300800 */
[----:B------:R1:W-:Y:S04]  /*89920*/  @P2 STG.E desc[UR6][R18.64], R147 ;  /* 0x0000009312002986 */ /* 0x0003e8000c101906 */
[----:B------:R4:W-:Y:S04]  /*89930*/  @P1 STG.E desc[UR6][R16.64], R141 ;  /* 0x0000008d10001986 */ /* 0x0009e8000c101906 */
[----:B-1----:R-:W3:Y:S04]  /*89940*/  LDL.LU R147, [R1+0x34c] ;  /* 0x00034c0001937983 */ /* 0x002ee80000300800 */
[----:B----4-:R-:W4:Y:S01]  /*89950*/  LDL.LU R141, [R1+0x74c] ;  /* 0x00074c00018d7983 */ /* 0x010f220000300800 */
[----:B------:R-:W-:-:S04]  /*89960*/  IMAD.WIDE R20, R145, 0x4, R4 ;  /* 0x0000000491147825 */ /* 0x000fc800078e0204 */
[----:B------:R-:W-:-:S04]  /*89970*/  IMAD.WIDE R18, R145, 0x4, R6 ;  /* 0x0000000491127825 */ /* 0x000fc800078e0206 */
[----:B------:R-:W-:Y:S01]  /*89980*/  IMAD.WIDE R16, R145, 0x4, R8 ;  /* 0x0000000491107825 */ /* 0x000fe200078e0208 */
[----:B------:R-:W4:Y:S04]  /*89990*/  LDL.LU R148, [R1+0x1740] ;  /* 0x0017400001947983 */ /* 0x000f280000300800 */
[----:B------:R-:W4:Y:S01]  /*899a0*/  LDL.LU R145, [R1+0x2030] ;  /* 0x0020300001917983 */ /* 0x000f220000300800 */
[----:B------:R-:W-:Y:S02]  /*899b0*/  ISETP.LT.AND P5, PT, R12, UR4, !P0 ;  /* 0x000000040c007c0c */ /* 0x000fe4000c7a1270 */
[----:B------:R-:W-:Y:S02]  /*899c0*/  ISETP.LT.AND P4, PT, R14, UR4, !P0 ;  /* 0x000000040e007c0c */ /* 0x000fe4000c781270 */
[----:B------:R-:W-:-:S02]  /*899d0*/  ISETP.LT.AND P0, PT, R13, UR4, !P0 ;  /* 0x000000040d007c0c */ /* 0x000fc4000c701270 */
[----:B------:R-:W-:Y:S02]  /*899e0*/  ISETP.LT.AND P6, PT, R11, UR4, !P3 ;  /* 0x000000040b007c0c */ /* 0x000fe4000dfc1270 */
[----:B------:R-:W-:-:S05]  /*899f0*/  ISETP.LT.AND P1, PT, R12, UR4, !P3 ;  /* 0x000000040c007c0c */ /* 0x000fca000df21270 */
[----:B------:R1:W-:Y:S04]  /*89a00*/  @P5 STG.E desc[UR6][R20.64], R146 ;  /* 0x0000009214005986 */ /* 0x0003e8000c101906 */
[----:B------:R1:W-:Y:S02]  /*89a10*/  @P4 STG.E desc[UR6][R18.64], R144 ;  /* 0x0000009012004986 */ /* 0x0003e4000c101906 */
[----:B-1----:R-:W-:Y:S02]  /*89a20*/  IMAD.WIDE R20, R150, 0x4, R2 ;  /* 0x0000000496147825 */ /* 0x002fe400078e0202 */
[----:B------:R-:W4:Y:S04]  /*89a30*/  LDL.LU R146, [R1+0x1b40] ;  /* 0x001b400001927983 */ /* 0x000f280000300800 */
[----:B------:R-:W4:Y:S01]  /*89a40*/  LDL.LU R144, [R1+0x1340] ;  /* 0x0013400001907983 */ /* 0x000f220000300800 */
[----:B------:R-:W-:-:S02]  /*89a50*/  ISETP.LT.AND P4, PT, R14, UR4, !P3 ;  /* 0x000000040e007c0c */ /* 0x000fc4000df81270 */
[----:B------:R-:W-:Y:S01]  /*89a60*/  ISETP.LT.AND P3, PT, R13, UR4, !P3 ;  /* 0x000000040d007c0c */ /* 0x000fe2000df61270 */
[----:B------:R-:W-:-:S04]  /*89a70*/  IMAD.WIDE R18, R150, 0x4, R4 ;  /* 0x0000000496127825 */ /* 0x000fc800078e0204 */
[----:B------:R-:W-:-:S05]  /*89a80*/  VIADD R15, R10, 0x1a8 ;  /* 0x000001a80a0f7836 */ /* 0x000fca0000000000 */
[----:B------:R-:W-:-:S04]  /*89a90*/  ISETP.GE.AND P2, PT, R15, UR5, PT ;  /* 0x000000050f007c0c */ /* 0x000fc8000bf46270 */
[----:B------:R-:W-:Y:S01]  /*89aa0*/  ISETP.LT.AND P5, PT, R11, UR4, !P2 ;  /* 0x000000040b007c0c */ /* 0x000fe2000d7a1270 */
[----:B------:R1:W-:Y:S04]  /*89ab0*/  @P0 STG.E desc[UR6][R16.64], R143 ;  /* 0x0000008f10000986 */ /* 0x0003e8000c101906 */
[----:B------:R1:W-:Y:S04]  /*89ac0*/  @P6 STG.E desc[UR6][R20.64], R140 ;  /* 0x0000008c14006986 */ /* 0x0003e8000c101906 */
[----:B-1----:R-:W4:Y:S04]  /*89ad0*/  LDL.LU R143, [R1+0xf50] ;  /* 0x000f5000018f7983 */ /* 0x002f280000300800 */
[----:B------:R-:W4:Y:S01]  /*89ae0*/  LDL.LU R140, [R1+0x26c8] ;  /* 0x0026c800018c7983 */ /* 0x000f220000300800 */
[----:B------:R-:W-:-:S03]  /*89af0*/  IMAD.WIDE R16, R150, 0x4, R6 ;  /* 0x0000000496107825 */ /* 0x000fc600078e0206 */
[----:B------:R-:W4:Y:S04]  /*89b00*/  LDL.LU R151, [R1+0xb50] ;  /* 0x000b500001977983 */ /* 0x000f280000300800 */
[----:B--2---:R1:W-:Y:S02]  /*89b10*/  @P1 STG.E desc[UR6][R18.64], R149 ;  /* 0x0000009512001986 */ /* 0x0043e4000c101906 */
[----:B-1----:R-:W-:Y:S02]  /*89b20*/  IMAD.WIDE R18, R150, 0x4, R8 ;  /* 0x0000000496127825 */ /* 0x002fe400078e0208 */
[----:B------:R-:W2:Y:S04]  /*89b30*/  LDL.LU R149, [R1+0x750] ;  /* 0x0007500001957983 */ /* 0x000ea80000300800 */
[----:B---3--:R-:W-:Y:S04]  /*89b40*/  @P4 STG.E desc[UR6][R16.64], R147 ;  /* 0x0000009310004986 */ /* 0x008fe8000c101906 */
[----:B----4-:R1:W-:Y:S04]  /*89b50*/  @P3 STG.E desc[UR6][R18.64], R141 ;  /* 0x0000008d12003986 */ /* 0x0103e8000c101906 */
[----:B-1----:R-:W3:Y:S01]  /*89b60*/  LDL.LU R141, [R1+0x350] ;  /* 0x00035000018d7983 */ /* 0x002ee20000300800 */
[----:B------:R-:W-:Y:S01]  /*89b70*/  ISETP.LT.AND P6, PT, R12, UR4, !P2 ;  /* 0x000000040c007c0c */ /* 0x000fe2000d7c1270 */
[----:B------:R-:W-:-:S02]  /*89b80*/  VIADD R20, R10, 0x1a9 ;  /* 0x000001a90a147836 */ /* 0x000fc40000000000 */
[----:B------:R-:W4:Y:S01]  /*89b90*/  LDL.LU R147, [R1+0x26d0] ;  /* 0x0026d00001937983 */ /* 0x000f220000300800 */
[----:B------:R-:W-:-:S03]  /*89ba0*/  IMAD.WIDE R16, R142, 0x4, R2 ;  /* 0x000000048e107825 */ /* 0x000fc600078e0202 */
[----:B------:R-:W4:Y:S01]  /*89bb0*/  LDL.LU R150, [R1+0x1744] ;  /* 0x0017440001967983 */ /* 0x000f220000300800 */
[----:B------:R-:W-:Y:S01]  /*89bc0*/  ISETP.GE.AND P0, PT, R20, UR5, PT ;  /* 0x0000000514007c0c */ /* 0x000fe2000bf06270 */
[C---:B------:R-:W-:Y:S02]  /*89bd0*/  IMAD.WIDE R20, R142.reuse, 0x4, R4 ;  /* 0x000000048e147825 */ /* 0x040fe400078e0204 */
[----:B------:R1:W-:Y:S02]  /*89be0*/  @P5 STG.E desc[UR6][R16.64], R148 ;  /* 0x0000009410005986 */ /* 0x0003e4000c101906 */
[C---:B------:R-:W-:Y:S02]  /*89bf0*/  IMAD.WIDE R18, R142.reuse, 0x4, R6 ;  /* 0x000000048e127825 */ /* 0x040fe400078e0206 */
[----:B------:R1:W-:Y:S04]  /*89c00*/  @P6 STG.E desc[UR6][R20.64], R145 ;  /* 0x0000009114006986 */ /* 0x0003e8000c101906 */
[----:B-1----:R-:W4:Y:S01]  /*89c10*/  LDL.LU R148, [R1+0x2034] ;  /* 0x0020340001947983 */ /* 0x002f220000300800 */
[----:B------:R-:W-:-:S03]  /*89c20*/  IMAD.WIDE R20, R142, 0x4, R8 ;  /* 0x000000048e147825 */ /* 0x000fc600078e0208 */
[----:B------:R-:W4:Y:S04]  /*89c30*/  LDL.LU R142, [R1+0x26d8] ;  /* 0x0026d800018e7983 */ /* 0x000f280000300800 */
[----:B------:R-:W4:Y:S01]  /*89c40*/  LDL.LU R145, [R1+0x1b44] ;  /* 0x001b440001917983 */ /* 0x000f220000300800 */
[----:B------:R-:W-:Y:S02]  /*89c50*/  ISETP.LT.AND P4, PT, R14, UR4, !P2 ;  /* 0x000000040e007c0c */ /* 0x000fe4000d781270 */
[----:B------:R-:W-:Y:S02]  /*89c60*/  ISETP.LT.AND P2, PT, R13, UR4, !P2 ;  /* 0x000000040d007c0c */ /* 0x000fe4000d741270 */
[----:B------:R-:W-:Y:S02]  /*89c70*/  ISETP.LT.AND P3, PT, R11, UR4, !P0 ;  /* 0x000000040b007c0c */ /* 0x000fe4000c761270 */
[----:B------:R-:W-:-:S02]  /*89c80*/  ISETP.LT.AND P6, PT, R12, UR4, !P0 ;  /* 0x000000040c007c0c */ /* 0x000fc4000c7c1270 */
[----:B------:R-:W-:Y:S02]  /*89c90*/  ISETP.LT.AND P5, PT, R14, UR4, !P0 ;  /* 0x000000040e007c0c */ /* 0x000fe4000c7a1270 */
[----:B------:R-:W-:-:S03]  /*89ca0*/  ISETP.LT.AND P0, PT, R13, UR4, !P0 ;  /* 0x000000040d007c0c */ /* 0x000fc6000c701270 */
[----:B------:R1:W-:Y:S04]  /*89cb0*/  @P4 STG.E desc[UR6][R18.64], R146 ;  /* 0x0000009212004986 */ /* 0x0003e8000c101906 */
[----:B------:R1:W-:Y:S04]  /*89cc0*/  @P2 STG.E desc[UR6][R20.64], R144 ;  /* 0x0000009014002986 */ /* 0x0003e8000c101906 */
[----:B-1----:R-:W4:Y:S01]  /*89cd0*/  LDL.LU R146, [R1+0x1344] ;  /* 0x0013440001927983 */ /* 0x002f220000300800 */
[----:B------:R-:W-:-:S05]  /*89ce0*/  VIADD R15, R10, 0x1aa ;  /* 0x000001aa0a0f7836 */ /* 0x000fca0000000000 */
[----:B------:R-:W-:-:S04]  /*89cf0*/  ISETP.GE.AND P1, PT, R15, UR5, PT ;  /* 0x000000050f007c0c */ /* 0x000fc8000bf26270 */
[----:B------:R-:W-:Y:S01]  /*89d00*/  ISETP.LT.AND P2, PT, R11, UR4, !P1 ;  /* 0x000000040b007c0c */ /* 0x000fe2000cf41270 */
[----:B------:R-:W-:-:S04]  /*89d10*/  IMAD.WIDE R16, R140, 0x4, R2 ;  /* 0x000000048c107825 */ /* 0x000fc800078e0202 */
[----:B------:R-:W-:-:S04]  /*89d20*/  IMAD.WIDE R18, R140, 0x4, R4 ;  /* 0x000000048c127825 */ /* 0x000fc800078e0204 */
[C---:B------:R-:W-:Y:S01]  /*89d30*/  IMAD.WIDE R20, R140.reuse, 0x4, R8 ;  /* 0x000000048c147825 */ /* 0x040fe200078e0208 */
[----:B------:R1:W-:Y:S03]  /*89d40*/  @P3 STG.E desc[UR6][R16.64], R143 ;  /* 0x0000008f10003986 */ /* 0x0003e6000c101906 */
[----:B-1----:R-:W-:Y:S01]  /*89d50*/  IMAD.WIDE R16, R140, 0x4, R6 ;  /* 0x000000048c107825 */ /* 0x002fe200078e0206 */
[----:B------:R-:W4:Y:S04]  /*89d60*/  LDL.LU R143, [R1+0xf54] ;  /* 0x000f5400018f7983 */ /* 0x000f280000300800 */
[----:B------:R-:W4:Y:S04]  /*89d70*/  LDL.LU R140, [R1+0xb54] ;  /* 0x000b5400018c7983 */ /* 0x000f280000300800 */
[----:B------:R-:W-:Y:S04]  /*89d80*/  @P6 STG.E desc[UR6][R18.64], R151 ;  /* 0x0000009712006986 */ /* 0x000fe8000c101906 */
[----:B--2---:R-:W-:Y:S04]  /*89d90*/  @P5 STG.E desc[UR6][R16.64], R149 ;  /* 0x0000009510005986 */ /* 0x004fe8000c101906 */
[----:B------:R-:W2:Y:S04]  /*89da0*/  LDL.LU R144, [R1+0x26e0] ;  /* 0x0026e00001907983 */ /* 0x000ea80000300800 */
[----:B---3--:R1:W-:Y:S04]  /*89db0*/  @P0 STG.E desc[UR6][R20.64], R141 ;  /* 0x0000008d14000986 */ /* 0x0083e8000c101906 */
[----:B-1----:R-:W3:Y:S01]  /*89dc0*/  LDL.LU R141, [R1+0x754] ;  /* 0x00075400018d7983 */ /* 0x002ee20000300800 */
[----:B------:R-:W-:-:S02]  /*89dd0*/  ISETP.LT.AND P3, PT, R12, UR4, !P1 ;  /* 0x000000040c007c0c */ /* 0x000fc4000cf61270 */
[----:B------:R-:W-:Y:S01]  /*89de0*/  ISETP.LT.AND P0, PT, R14, UR4, !P1 ;  /* 0x000000040e007c0c */ /* 0x000fe2000cf01270 */
[----:B----4-:R-:W-:-:S04]  /*89df0*/  IMAD.WIDE R16, R147, 0x4, R2 ;  /* 0x0000000493107825 */ /* 0x010fc800078e0202 */
[C---:B------:R-:W-:Y:S01]  /*89e00*/  IMAD.WIDE R18, R147.reuse, 0x4, R4 ;  /* 0x0000000493127825 */ /* 0x040fe200078e0204 */
[----:B------:R-:W4:Y:S04]  /*89e10*/  LDL.LU R152, [R1+0x354] ;  /* 0x0003540001987983 */ /* 0x000f280000300800 */
[----:B------:R1:W-:Y:S04]  /*89e20*/  @P2 STG.E desc[UR6][R16.64], R150 ;  /* 0x0000009610002986 */ /* 0x0003e8000c101906 */
[----:B------:R-:W4:Y:S04]  /*89e30*/  LDL.LU R151, [R1+0x1748] ;  /* 0x0017480001977983 */ /* 0x000f280000300800 */
[----:B------:R-:W4:Y:S04]  /*89e40*/  LDL.LU R149, [R1+0x2038] ;  /* 0x0020380001957983 */ /* 0x000f280000300800 */
[----:B------:R1:W-:Y:S02]  /*89e50*/  @P3 STG.E desc[UR6][R18.64], R148 ;  /* 0x0000009412003986 */ /* 0x0003e4000c101906 */
[----:B-1----:R-:W-:-:S05]  /*89e60*/  IMAD.WIDE R16, R147, 0x4, R6 ;  /* 0x0000000493107825 */ /* 0x002fca00078e0206 */
[----:B------:R1:W-:Y:S04]  /*89e70*/  @P0 STG.E desc[UR6][R16.64], R145 ;  /* 0x0000009110000986 */ /* 0x0003e8000c101906 */
[----:B------:R-:W4:Y:S04]  /*89e80*/  LDL.LU R148, [R1+0x1b48] ;  /* 0x001b480001947983 */ /* 0x000f280000300800 */
[----:B------:R-:W4:Y:S04]  /*89e90*/  LDL.LU R150, [R1+0x26f0] ;  /* 0x0026f00001967983 */ /* 0x000f280000300800 */
[----:B-1----:R-:W4:Y:S01]  /*89ea0*/  LDL.LU R145, [R1+0x1348] ;  /* 0x0013480001917983 */ /* 0x002f220000300800 */
[----:B------:R-:W-:Y:S01]  /*89eb0*/  VIADD R15, R10, 0x1ab ;  /* 0x000001ab0a0f7836 */ /* 0x000fe20000000000 */
[----:B------:R-:W-:-:S04]  /*89ec0*/  ISETP.LT.AND P1, PT, R13, UR4, !P1 ;  /* 0x000000040d007c0c */ /* 0x000fc8000cf21270 */
[----:B------:R-:W-:-:S04]  /*89ed0*/  ISETP.GE.AND P4, PT, R15, UR5, PT ;  /* 0x000000050f007c0c */ /* 0x000fc8000bf86270 */
[----:B------:R-:W-:Y:S02]  /*89ee0*/  ISETP.LT.AND P6, PT, R11, UR4, !P4 ;  /* 0x000000040b007c0c */ /* 0x000fe4000e7c1270 */
[----:B------:R-:W-:Y:S01]  /*89ef0*/  ISETP.LT.AND P5, PT, R12, UR4, !P4 ;  /* 0x000000040c007c0c */ /* 0x000fe2000e7a1270 */
[----:B------:R-:W-:-:S04]  /*89f00*/  IMAD.WIDE R18, R147, 0x4, R8 ;  /* 0x0000000493127825 */ /* 0x000fc800078e0208 */
[----:B------:R-:W-:-:S04]  /*89f10*/  IMAD.WIDE R20, R142, 0x4, R2 ;  /* 0x000000048e147825 */ /* 0x000fc800078e0202 */
[----:B------:R-:W-:Y:S01]  /*89f20*/  IMAD.WIDE R22, R142, 0x4, R4 ;  /* 0x000000048e167825 */ /* 0x000fe200078e0204 */
[----:B------:R1:W-:Y:S01]  /*89f30*/  @P1 STG.E desc[UR6][R18.64], R146 ;  /* 0x0000009212001986 */ /* 0x0003e2000c101906 */
[----:B------:R-:W-:Y:S02]  /*89f40*/  ISETP.LT.AND P3, PT, R14, UR4, !P4 ;  /* 0x000000040e007c0c */ /* 0x000fe4000e761270 */
[----:B------:R-:W-:-:S04]  /*89f50*/  IMAD.WIDE R16, R142, 0x4, R6 ;  /* 0x000000048e107825 */ /* 0x000fc800078e0206 */
[----:B------:R-:W-:Y:S01]  /*89f60*/  VIADD R15, R10, 0x1ac ;  /* 0x000001ac0a0f7836 */ /* 0x000fe20000000000 */
[----:B------:R-:W-:-:S04]  /*89f70*/  ISETP.LT.AND P4, PT, R13, UR4, !P4 ;  /* 0x000000040d007c0c */ /* 0x000fc8000e781270 */
[----:B------:R-:W-:Y:S01]  /*89f80*/  ISETP.GE.AND P2, PT, R15, UR5, PT ;  /* 0x000000050f007c0c */ /* 0x000fe2000bf46270 */
[----:B-1----:R-:W-:-:S03]  /*89f90*/  VIADD R18, R10, 0x1ae ;  /* 0x000001ae0a127836 */ /* 0x002fc60000000000 */
[----:B------:R-:W-:Y:S01]  /*89fa0*/  ISETP.LT.AND P1, PT, R12, UR4, !P2 ;  /* 0x000000040c007c0c */ /* 0x000fe2000d721270 */
[----:B------:R-:W-:Y:S04]  /*89fb0*/  @P6 STG.E desc[UR6][R20.64], R143 ;  /* 0x0000008f14006986 */ /* 0x000fe8000c101906 */
[----:B------:R1:W-:Y:S04]  /*89fc0*/  @P5 STG.E desc[UR6][R22.64], R140 ;  /* 0x0000008c16005986 */ /* 0x0003e8000c101906 */
[----:B-1----:R-:W4:Y:S04]  /*89fd0*/  LDL.LU R140, [R1+0xf58] ;  /* 0x000f5800018c7983 */ /* 0x002f280000300800 */
[----:B------:R-:W4:Y:S04]  /*89fe0*/  LDL.LU R147, [R1+0x26e8] ;  /* 0x0026e80001937983 */ /* 0x000f280000300800 */
[----:B------:R-:W4:Y:S04]  /*89ff0*/  LDL.LU R146, [R1+0xb58] ;  /* 0x000b580001927983 */ /* 0x000f280000300800 */
[----:B------:R-:W4:Y:S04]  /*8a000*/  LDL.LU R143, [R1+0x758] ;  /* 0x00075800018f7983 */ /* 0x000f280000300800 */
[----:B---3--:R1:W-:Y:S02]  /*8a010*/  @P3 STG.E desc[UR6][R16.64], R141 ;  /* 0x0000008d10003986 */ /* 0x0083e4000c101906 */
[----:B-1----:R-:W-:-:S02]  /*8a020*/  IMAD.WIDE R16, R142, 0x4, R8 ;  /* 0x000000048e107825 */ /* 0x002fc400078e0208 */
[----:B------:R-:W3:Y:S04]  /*8a030*/  LDL.LU R141, [R1+0x358] ;  /* 0x00035800018d7983 */ /* 0x000ee80000300800 */
[----:B------:R-:W3:Y:S01]  /*8a040*/  LDL.LU R142, [R1+0x174c] ;  /* 0x00174c00018e7983 */ /* 0x000ee20000300800 */
[----:B------:R-:W-:Y:S02]  /*8a050*/  ISETP.LT.AND P6, PT, R11, UR4, !P2 ;  /* 0x000000040b007c0c */ /* 0x000fe4000d7c1270 */
[----:B------:R-:W-:Y:S02]  /*8a060*/  ISETP.LT.AND P5, PT, R14, UR4, !P2 ;  /* 0x000000040e007c0c */ /* 0x000fe4000d7a1270 */
[----:B------:R-:W-:Y:S02]  /*8a070*/  ISETP.LT.AND P2, PT, R13, UR4, !P2 ;  /* 0x000000040d007c0c */ /* 0x000fe4000d741270 */
[----:B------:R-:W-:Y:S01]  /*8a080*/  ISETP.GE.AND P3, PT, R18, UR5, PT ;  /* 0x0000000512007c0c */ /* 0x000fe2000bf66270 */
[----:B--2---:R-:W-:-:S04]  /*8a090*/  IMAD.WIDE R18, R144, 0x4, R2 ;  /* 0x0000000490127825 */ /* 0x004fc800078e0202 */
[C---:B------:R-:W-:Y:S01]  /*8a0a0*/  IMAD.WIDE R20, R144.reuse, 0x4, R4 ;  /* 0x0000000490147825 */ /* 0x040fe200078e0204 */
[----:B----4-:R-:W-:Y:S03]  /*8a0b0*/  @P4 STG.E desc[UR6][R16.64], R152 ;  /* 0x0000009810004986 */ /* 0x010fe6000c101906 */
[C---:B------:R-:W-:Y:S01]  /*8a0c0*/  IMAD.WIDE R22, R144.reuse, 0x4, R6 ;  /* 0x0000000490167825 */ /* 0x040fe200078e0206 */
[----:B------:R1:W-:Y:S04]  /*8a0d0*/  @P6 STG.E desc[UR6][R18.64], R151 ;  /* 0x0000009712006986 */ /* 0x0003e8000c101906 */
[----:B------:R2:W-:Y:S04]  /*8a0e0*/  @P1 STG.E desc[UR6][R20.64], R149 ;  /* 0x0000009514001986 */ /* 0x0005e8000c101906 */
[----:B------:R-:W-:Y:S01]  /*8a0f0*/  @P5 STG.E desc[UR6][R22.64], R148 ;  /* 0x0000009416005986 */ /* 0x000fe2000c101906 */
[----:B-1----:R-:W-:-:S03]  /*8a100*/  IMAD.WIDE R18, R144, 0x4, R8 ;  /* 0x0000000490127825 */ /* 0x002fc600078e0208 */
[----:B--2---:R-:W2:Y:S04]  /*8a110*/  LDL.LU R149, [R1+0x203c] ;  /* 0x00203c0001957983 */ /* 0x004ea80000300800 */
[----:B------:R-:W4:Y:S04]  /*8a120*/  LDL.LU R144, [R1+0x26f4] ;  /* 0x0026f40001907983 */ /* 0x000f280000300800 */
[----:B------:R1:W-:Y:S04]  /*8a130*/  @P2 STG.E desc[UR6][R18.64], R145 ;  /* 0x0000009112002986 */ /* 0x0003e8000c101906 */
[----:B-1----:R-:W4:Y:S01]  /*8a140*/  LDL.LU R145, [R1+0x1b4c] ;  /* 0x001b4c0001917983 */ /* 0x002f220000300800 */
[----:B------:R-:W-:-:S05]  /*8a150*/  VIADD R15, R10, 0x1ad ;  /* 0x000001ad0a0f7836 */ /* 0x000fca0000000000 */
[----:B------:R-:W-:-:S04]  /*8a160*/  ISETP.GE.AND P0, PT, R15, UR5, PT ;  /* 0x000000050f007c0c */ /* 0x000fc8000bf06270 */
[----:B------:R-:W-:Y:S02]  /*8a170*/  ISETP.LT.AND P4, PT, R11, UR4, !P0 ;  /* 0x000000040b007c0c */ /* 0x000fe4000c781270 */
[----:B------:R-:W-:Y:S02]  /*8a180*/  ISETP.LT.AND P5, PT, R12, UR4, !P0 ;  /* 0x000000040c007c0c */ /* 0x000fe4000c7a1270 */
[----:B------:R-:W-:Y:S02]  /*8a190*/  ISETP.LT.AND P1, PT, R14, UR4, !P0 ;  /* 0x000000040e007c0c */ /* 0x000fe4000c721270 */
[----:B------:R-:W-:Y:S02]  /*8a1a0*/  ISETP.LT.AND P0, PT, R13, UR4, !P0 ;  /* 0x000000040d007c0c */ /* 0x000fe4000c701270 */
[----:B------:R-:W-:Y:S01]  /*8a1b0*/  ISETP.LT.AND P6, PT, R11, UR4, !P3 ;  /* 0x000000040b007c0c */ /* 0x000fe2000dfc1270 */
[----:B------:R-:W-:-:S04]  /*8a1c0*/  IMAD.WIDE R16, R147, 0x4, R2 ;  /* 0x0000000493107825 */ /* 0x000fc800078e0202 */
[----:B------:R-:W-:-:S04]  /*8a1d0*/  IMAD.WIDE R20, R147, 0x4, R4 ;  /* 0x0000000493147825 */ /* 0x000fc800078e0204 */
[C---:B------:R-:W-:Y:S01]  /*8a1e0*/  IMAD.WIDE R18, R147.reuse, 0x4, R6 ;  /* 0x0000000493127825 */ /* 0x040fe200078e0206 */
[----:B------:R1:W-:Y:S04]  /*8a1f0*/  @P4 STG.E desc[UR6][R16.64], R140 ;  /* 0x0000008c10004986 */ /* 0x0003e8000c101906 */
[----:B------:R1:W-:Y:S04]  /*8a200*/  @P5 STG.E desc[UR6][R20.64], R146 ;  /* 0x0000009214005986 */ /* 0x0003e8000c101906 */
[----:B------:R1:W-:Y:S04]  /*8a210*/  @P1 STG.E desc[UR6][R18.64], R143 ;  /* 0x0000008f12001986 */ /* 0x0003e8000c101906 */
[----:B-1----:R-:W4:Y:S01]  /*8a220*/  LDL.LU R140, [R1+0x134c] ;  /* 0x00134c00018c7983 */ /* 0x002f220000300800 */
[----:B------:R-:W-:-:S04]  /*8a230*/  IMAD.WIDE R16, R147, 0x4, R8 ;  /* 0x0000000493107825 */ /* 0x000fc800078e0208 */
[----:B------:R-:W-:Y:S01]  /*8a240*/  IMAD.WIDE R20, R150, 0x4, R2 ;  /* 0x0000000496147825 */ /* 0x000fe200078e0202 */
[----:B------:R-:W4:Y:S04]  /*8a250*/  LDL.LU R148, [R1+0xf5c] ;  /* 0x000f5c0001947983 */ /* 0x000f280000300800 */
[----:B------:R-:W4:Y:S04]  /*8a260*/  LDL.LU R146, [R1+0xb5c] ;  /* 0x000b5c0001927983 */ /* 0x000f280000300800 */
[----:B------:R-:W4:Y:S04]  /*8a270*/  LDL.LU R147, [R1+0x75c] ;  /* 0x00075c0001937983 */ /* 0x000f280000300800 */
[----:B------:R-:W4:Y:S04]  /*8a280*/  LDL.LU R143, [R1+0x35c] ;  /* 0x00035c00018f7983 */ /* 0x000f280000300800 */
[----:B---3--:R1:W-:Y:S04]  /*8a290*/  @P0 STG.E desc[UR6][R16.64], R141 ;  /* 0x0000008d10000986 */ /* 0x0083e8000c101906 */
[----:B------:R3:W-:Y:S04]  /*8a2a0*/  @P6 STG.E desc[UR6][R20.64], R142 ;  /* 0x0000008e14006986 */ /* 0x0007e8000c101906 */
[----:B-1----:R-:W4:Y:S04]  /*8a2b0*/  LDL.LU R141, [R1+0x1b50] ;  /* 0x001b5000018d7983 */ /* 0x002f280000300800 */
[----:B---3--:R-:W3:Y:S01]  /*8a2c0*/  LDL.LU R142, [R1+0x26fc] ;  /* 0x0026fc00018e7983 */ /* 0x008ee20000300800 */
[----:B------:R-:W-:-:S02]  /*8a2d0*/  ISETP.LT.AND P4, PT, R12, UR4, !P3 ;  /* 0x000000040c007c0c */ /* 0x000fc4000df81270 */
[----:B------:R-:W-:Y:S01]  /*8a2e0*/  ISETP.LT.AND P1, PT, R14, UR4, !P3 ;  /* 0x000000040e007c0c */ /* 0x000fe2000df21270 */
[----:B------:R-:W-:-:S04]  /*8a2f0*/  IMAD.WIDE R16, R150, 0x4, R4 ;  /* 0x0000000496107825 */ /* 0x000fc800078e0204 */
[----:B------:R-:W-:Y:S01]  /*8a300*/  IMAD.WIDE R18, R150, 0x4, R6 ;  /* 0x0000000496127825 */ /* 0x000fe200078e0206 */
[----:B------:R-:W3:Y:S05]  /*8a310*/  LDL.LU R151, [R1+0x1750] ;  /* 0x0017500001977983 */ /* 0x000eea0000300800 */
[----:B--2---:R1:W-:Y:S04]  /*8a320*/  @P4 STG.E desc[UR6][R16.64], R149 ;  /* 0x0000009510004986 */ /* 0x0043e8000c101906 */
[----:B-1----:R-:W2:Y:S04]  /*8a330*/  LDL.LU R149, [R1+0x2040] ;  /* 0x0020400001957983 */ /* 0x002ea80000300800 */
[----:B----4-:R1:W-:Y:S04]  /*8a340*/  @P1 STG.E desc[UR6][R18.64], R145 ;  /* 0x0000009112001986 */ /* 0x0103e8000c101906 */
[----:B-1----:R-:W4:Y:S01]  /*8a350*/  LDL.LU R145, [R1+0x1350] ;  /* 0x0013500001917983 */ /* 0x002f220000300800 */
[C---:B------:R-:W-:Y:S01]  /*8a360*/  VIADD R15, R10.reuse, 0x1af ;  /* 0x000001af0a0f7836 */ /* 0x040fe20000000000 */
[----:B------:R-:W-:Y:S01]  /*8a370*/  ISETP.LT.AND P3, PT, R13, UR4, !P3 ;  /* 0x000000040d007c0c */ /* 0x000fe2000df61270 */
[----:B------:R-:W-:-:S03]  /*8a380*/  VIADD R20, R10, 0x1b0 ;  /* 0x000001b00a147836 */ /* 0x000fc60000000000 */
[----:B------:R-:W-:Y:S01]  /*8a390*/  ISETP.GE.AND P2, PT, R15, UR5, PT ;  /* 0x000000050f007c0c */ /* 0x000fe2000bf46270 */
[----:B------:R-:W-:-:S03]  /*8a3a0*/  IMAD.WIDE R16, R150, 0x4, R8 ;  /* 0x0000000496107825 */ /* 0x000fc600078e0208 */
        /* <DEDUP_REMOVED lines=8> */
[----:B------:R-:W-:-:S03]  /*8a430*/  ISETP.LT.AND P3, PT, R11, UR4, !P0 ;  /* 0x000000040b007c0c */ /* 0x000fc6000c761270 */
        /* <DEDUP_REMOVED lines=8> */
[----:B------:R1:W-:Y:S01]  /*8a4c0*/  @P1 STG.E desc[UR6][R16.64], R147 ;  /* 0x0000009310001986 */ /* 0x0003e2000c101906 */
[----:B---3--:R-:W-:-:S03]  /*8a4d0*/  IMAD.WIDE R20, R142, 0x4, R2 ;  /* 0x000000048e147825 */ /* 0x008fc600078e0202 */
[----:B------:R3:W-:Y:S04]  /*8a4e0*/  @P2 STG.E desc[UR6][R18.64], R143 ;  /* 0x0000008f12002986 */ /* 0x0007e8000c101906 */
[----:B------:R-:W4:Y:S04]  /*8a4f0*/  LDL.LU R148, [R1+0x760] ;  /* 0x0007600001947983 */ /* 0x000f280000300800 */
[----:B------:R3:W-:Y:S04]  /*8a500*/  @P3 STG.E desc[UR6][R20.64], R141 ;  /* 0x0000008d14003986 */ /* 0x0007e8000c101906 */
[----:B-1----:R-:W4:Y:S01]  /*8a510*/  LDL.LU R147, [R1+0x360] ;  /* 0x0003600001937983 */ /* 0x002f220000300800 */
[----:B------:R-:W-:-:S04]  /*8a520*/  IMAD.WIDE R16, R142, 0x4, R4 ;  /* 0x000000048e107825 */ /* 0x000fc800078e0204 */
[----:B---3--:R-:W-:-:S04]  /*8a530*/  IMAD.WIDE R18, R142, 0x4, R6 ;  /* 0x000000048e127825 */ /* 0x008fc800078e0206 */
[----:B------:R-:W-:Y:S01]  /*8a540*/  IMAD.WIDE R20, R142, 0x4, R8 ;  /* 0x000000048e147825 */ /* 0x000fe200078e0208 */
[----:B------:R-:W3:Y:S04]  /*8a550*/  LDL.LU R141, [R1+0x1b54] ;  /* 0x001b5400018d7983 */ /* 0x000ee80000300800 */
[----:B------:R-:W3:Y:S01]  /*8a560*/  LDL.LU R142, [R1+0x1754] ;  /* 0x00175400018e7983 */ /* 0x000ee20000300800 */
[----:B------:R-:W-:Y:S02]  /*8a570*/  ISETP.LT.AND P6, PT, R12, UR4, !P0 ;  /* 0x000000040c007c0c */ /* 0x000fe4000c7c1270 */
[----:B------:R-:W-:Y:S02]  /*8a580*/  ISETP.LT.AND P5, PT, R14, UR4, !P0 ;  /* 0x000000040e007c0c */ /* 0x000fe4000c7a1270 */
[----:B------:R-:W-:Y:S01]  /*8a590*/  ISETP.LT.AND P0, PT, R13, UR4, !P0 ;  /* 0x000000040d007c0c */ /* 0x000fe2000c701270 */
[----:B------:R-:W3:Y:S08]  /*8a5a0*/  LDL.LU R143, [R1+0x2714] ;  /* 0x00271400018f7983 */ /* 0x000ef00000300800 */
[----:B------:R-:W-:Y:S04]  /*8a5b0*/  @P6 STG.E desc[UR6][R16.64], R151 ;  /* 0x0000009710006986 */ /* 0x000fe8000c101906 */
[----:B--2---:R-:W-:Y:S04]  /*8a5c0*/  @P5 STG.E desc[UR6][R18.64], R149 ;  /* 0x0000009512005986 */ /* 0x004fe8000c101906 */
[----:B----4-:R1:W-:Y:S04]  /*8a5d0*/  @P0 STG.E desc[UR6][R20.64], R145 ;  /* 0x0000009114000986 */ /* 0x0103e8000c101906 */
[----:B-1----:R-:W2:Y:S01]  /*8a5e0*/  LDL.LU R145, [R1+0x2044] ;  /* 0x0020440001917983 */ /* 0x002ea20000300800 */
[----:B------:R-:W-:-:S03]  /*8a5f0*/  VIADD R15, R10, 0x1b1 ;  /* 0x000001b10a0f7836 */ /* 0x000fc60000000000 */
[----:B------:R-:W4:Y:S04]  /*8a600*/  LDL.LU R152, [R1+0x1354] ;  /* 0x0013540001987983 */ /* 0x000f280000300800 */
[----:B------:R-:W4:Y:S04]  /*8a610*/  LDL.LU R151, [R1+0xf64] ;  /* 0x000f640001977983 */ /* 0x000f280000300800 */
[----:B------:R-:W4:Y:S01]  /*8a620*/  LDL.LU R149, [R1+0xb64] ;  /* 0x000b640001957983 */ /* 0x000f220000300800 */
[----:B------:R-:W-:Y:S01]  /*8a630*/  ISETP.GE.AND P4, PT, R15, UR5, PT ;  /* 0x000000050f007c0c */ /* 0x000fe2000bf86270 */
[----:B------:R-:W-:-:S03]  /*8a640*/  VIADD R15, R10, 0x1b2 ;  /* 0x000001b20a0f7836 */ /* 0x000fc60000000000 */
[----:B------:R-:W-:Y:S02]  /*8a650*/  ISETP.LT.AND P2, PT, R11, UR4, !P4 ;  /* 0x000000040b007c0c */ /* 0x000fe4000e741270 */
[----:B------:R-:W-:Y:S02]  /*8a660*/  ISETP.LT.AND P3, PT, R12, UR4, !P4 ;  /* 0x000000040c007c0c */ /* 0x000fe4000e761270 */
[----:B------:R-:W-:Y:S02]  /*8a670*/  ISETP.GE.AND P1, PT, R15, UR5, PT ;  /* 0x000000050f007c0c */ /* 0x000fe4000bf26270 */
[----:B------:R-:W-:Y:S02]  /*8a680*/  ISETP.LT.AND P0, PT, R14, UR4, !P4 ;  /* 0x000000040e007c0c */ /* 0x000fe4000e701270 */
[----:B------:R-:W-:Y:S02]  /*8a690*/  ISETP.LT.AND P4, PT, R13, UR4, !P4 ;  /* 0x000000040d007c0c */ /* 0x000fe4000e781270 */
[----:B------:R-:W-:-:S02]  /*8a6a0*/  ISETP.LT.AND P6, PT, R11, UR4, !P1 ;  /* 0x000000040b007c0c */ /* 0x000fc4000cfc1270 */
[----:B------:R-:W-:Y:S01]  /*8a6b0*/  ISETP.LT.AND P5, PT, R12, UR4, !P1 ;  /* 0x000000040c007c0c */ /* 0x000fe2000cfa1270 */
[----:B------:R-:W-:-:S04]  /*8a6c0*/  IMAD.WIDE R16, R140, 0x4, R2 ;  /* 0x000000048c107825 */ /* 0x000fc800078e0202 */
[----:B------:R-:W-:Y:S01]  /*8a6d0*/  IMAD.WIDE R18, R140, 0x4, R4 ;  /* 0x000000048c127825 */ /* 0x000fe200078e0204 */
[----:B------:R1:W-:Y:S04]  /*8a6e0*/  @P2 STG.E desc[UR6][R16.64], R150 ;  /* 0x0000009610002986 */ /* 0x0003e8000c101906 */
[----:B------:R1:W-:Y:S01]  /*8a6f0*/  @P3 STG.E desc[UR6][R18.64], R144 ;  /* 0x0000009012003986 */ /* 0x0003e2000c101906 */
[----:B------:R-:W-:-:S04]  /*8a700*/  IMAD.WIDE R20, R146, 0x4, R2 ;  /* 0x0000000492147825 */ /* 0x000fc800078e0202 */
[----:B------:R-:W-:-:S04]  /*8a710*/  IMAD.WIDE R22, R146, 0x4, R4 ;  /* 0x0000000492167825 */ /* 0x000fc800078e0204 */
[----:B-1----:R-:W-:-:S04]  /*8a720*/  IMAD.WIDE R16, R140, 0x4, R6 ;  /* 0x000000048c107825 */ /* 0x002fc800078e0206 */
[----:B------:R-:W-:Y:S01]  /*8a730*/  IMAD.WIDE R18, R140, 0x4, R8 ;  /* 0x000000048c127825 */ /* 0x000fe200078e0208 */
[----:B------:R-:W4:Y:S04]  /*8a740*/  LDL.LU R144, [R1+0x764] ;  /* 0x0007640001907983 */ /* 0x000f280000300800 */
[----:B------:R-:W-:Y:S04]  /*8a750*/  @P0 STG.E desc[UR6][R16.64], R148 ;  /* 0x0000009410000986 */ /* 0x000fe8000c101906 */
[----:B------:R-:W-:Y:S04]  /*8a760*/  @P4 STG.E desc[UR6][R18.64], R147 ;  /* 0x0000009312004986 */ /* 0x000fe8000c101906 */
[----:B------:R-:W4:Y:S04]  /*8a770*/  LDL.LU R140, [R1+0x2724] ;  /* 0x00272400018c7983 */ /* 0x000f280000300800 */
[----:B---3--:R-:W-:Y:S04]  /*8a780*/  @P6 STG.E desc[UR6][R20.64], R141 ;  /* 0x0000008d14006986 */ /* 0x008fe8000c101906 */
[----:B------:R1:W-:Y:S01]  /*8a790*/  @P5 STG.E desc[UR6][R22.64], R142 ;  /* 0x0000008e16005986 */ /* 0x0003e2000c101906 */
[----:B------:R-:W-:-:S03]  /*8a7a0*/  ISETP.LT.AND P3, PT, R14, UR4, !P1 ;  /* 0x000000040e007c0c */ /* 0x000fc6000cf61270 */
[----:B-1----:R-:W3:Y:S04]  /*8a7b0*/  LDL.LU R142, [R1+0x364] ;  /* 0x00036400018e7983 */ /* 0x002ee80000300800 */
[----:B------:R-:W3:Y:S04]  /*8a7c0*/  LDL.LU R150, [R1+0x1b58] ;  /* 0x001b580001967983 */ /* 0x000ee80000300800 */
[----:B------:R-:W3:Y:S01]  /*8a7d0*/  LDL.LU R141, [R1+0x271c] ;  /* 0x00271c00018d7983 */ /* 0x000ee20000300800 */
[----:B------:R-:W-:-:S05]  /*8a7e0*/  IMAD.WIDE R16, R146, 0x4, R6 ;  /* 0x0000000492107825 */ /* 0x000fca00078e0206 */
[----:B--2---:R1:W-:Y:S04]  /*8a7f0*/  @P3 STG.E desc[UR6][R16.64], R145 ;  /* 0x0000009110003986 */ /* 0x0043e8000c101906 */
[----:B-1----:R-:W2:Y:S01]  /*8a800*/  LDL.LU R145, [R1+0x1758] ;  /* 0x0017580001917983 */ /* 0x002ea20000300800 */
[C---:B------:R-:W-:Y:S01]  /*8a810*/  VIADD R15, R10.reuse, 0x1b3 ;  /* 0x000001b30a0f7836 */ /* 0x040fe20000000000 */
[----:B------:R-:W-:Y:S01]  /*8a820*/  ISETP.LT.AND P1, PT, R13, UR4, !P1 ;  /* 0x000000040d007c0c */ /* 0x000fe2000cf21270 */
[----:B------:R-:W-:Y:S01]  /*8a830*/  VIADD R18, R10, 0x1b5 ;  /* 0x000001b50a127836 */ /* 0x000fe20000000000 */
[----:B------:R-:W2:Y:S01]  /*8a840*/  LDL.LU R148, [R1+0x2048] ;  /* 0x0020480001947983 */ /* 0x000ea20000300800 */
[----:B------:R-:W-:Y:S01]  /*8a850*/  IMAD.WIDE R16, R146, 0x4, R8 ;  /* 0x0000000492107825 */ /* 0x000fe200078e0208 */
[----:B------:R-:W-:-:S03]  /*8a860*/  ISETP.GE.AND P2, PT, R15, UR5, PT ;  /* 0x000000050f007c0c */ /* 0x000fc6000bf46270 */
[----:B------:R-:W-:Y:S01]  /*8a870*/  IMAD.WIDE R20, R143, 0x4, R4 ;  /* 0x000000048f147825 */ /* 0x000fe200078e0204 */
[----:B------:R-:W-:Y:S01]  /*8a880*/  ISETP.GE.AND P3, PT, R18, UR5, PT ;  /* 0x0000000512007c0c */ /* 0x000fe2000bf66270 */
[----:B------:R-:W2:Y:S01]  /*8a890*/  LDL.LU R147, [R1+0x1358] ;  /* 0x0013580001937983 */ /* 0x000ea20000300800 */
[----:B------:R-:W-:Y:S02]  /*8a8a0*/  ISETP.LT.AND P6, PT, R11, UR4, !P2 ;  /* 0x000000040b007c0c */ /* 0x000fe4000d7c1270 */
[----:B------:R-:W-:Y:S02]  /*8a8b0*/  ISETP.LT.AND P4, PT, R12, UR4, !P2 ;  /* 0x000000040c007c0c */ /* 0x000fe4000d781270 */
[----:B------:R-:W-:Y:S02]  /*8a8c0*/  ISETP.LT.AND P5, PT, R14, UR4, !P2 ;  /* 0x000000040e007c0c */ /* 0x000fe4000d7a1270 */
[----:B------:R-:W-:Y:S01]  /*8a8d0*/  ISETP.LT.AND P2, PT, R13, UR4, !P2 ;  /* 0x000000040d007c0c */ /* 0x000fe2000d741270 */
[----:B------:R-:W-:-:S04]  /*8a8e0*/  IMAD.WIDE R18, R143, 0x4, R2 ;  /* 0x000000048f127825 */ /* 0x000fc800078e0202 */
[----:B------:R-:W-:Y:S01]  /*8a8f0*/  IMAD.WIDE R22, R143, 0x4, R6 ;  /* 0x000000048f167825 */ /* 0x000fe200078e0206 */
[----:B------:R-:W2:Y:S04]  /*8a900*/  LDL.LU R146, [R1+0xf68] ;  /* 0x000f680001927983 */ /* 0x000ea80000300800 */
[----:B----4-:R-:W-:Y:S01]  /*8a910*/  @P1 STG.E desc[UR6][R16.64], R152 ;  /* 0x0000009810001986 */ /* 0x010fe2000c101906 */
[----:B------:R-:W-:-:S03]  /*8a920*/  VIADD R15, R10, 0x1b4 ;  /* 0x000001b40a0f7836 */ /* 0x000fc60000000000 */
[----:B------:R1:W-:Y:S04]  /*8a930*/  @P6 STG.E desc[UR6][R18.64], R151 ;  /* 0x0000009712006986 */ /* 0x0003e8000c101906 */
[----:B------:R-:W-:Y:S01]  /*8a940*/  @P4 STG.E desc[UR6][R20.64], R149 ;  /* 0x0000009514004986 */ /* 0x000fe2000c101906 */
[----:B------:R-:W-:Y:S01]  /*8a950*/  ISETP.GE.AND P0, PT, R15, UR5, PT ;  /* 0x000000050f007c0c */ /* 0x000fe2000bf06270 */
[----:B-1----:R-:W-:-:S03]  /*8a960*/  IMAD.WIDE R18, R143, 0x4, R8 ;  /* 0x000000048f127825 */ /* 0x002fc600078e0208 */
[----:B------:R-:W-:Y:S01]  /*8a970*/  ISETP.LT.AND P1, PT, R11, UR4, !P0 ;  /* 0x000000040b007c0c */ /* 0x000fe2000c721270 */
[----:B------:R1:W-:Y:S04]  /*8a980*/  @P5 STG.E desc[UR6][R22.64], R144 ;  /* 0x0000009016005986 */ /* 0x0003e8000c101906 */
[----:B-1----:R-:W4:Y:S04]  /*8a990*/  LDL.LU R144, [R1+0xb68] ;  /* 0x000b680001907983 */ /* 0x002f280000300800 */
[----:B------:R-:W4:Y:S04]  /*8a9a0*/  LDL.LU R143, [R1+0x272c] ;  /* 0x00272c00018f7983 */ /* 0x000f280000300800 */
[----:B---3--:R1:W-:Y:S01]  /*8a9b0*/  @P2 STG.E desc[UR6][R18.64], R142 ;  /* 0x0000008e12002986 */ /* 0x0083e2000c101906 */
[----:B------:R-:W-:-:S03]  /*8a9c0*/  ISETP.LT.AND P5, PT, R12, UR4, !P0 ;  /* 0x000000040c007c0c */ /* 0x000fc6000c7a1270 */
[----:B-1----:R-:W3:Y:S01]  /*8a9d0*/  LDL.LU R142, [R1+0x768] ;  /* 0x00076800018e7983 */ /* 0x002ee20000300800 */
[----:B------:R-:W-:-:S04]  /*8a9e0*/  IMAD.WIDE R16, R141, 0x4, R2 ;  /* 0x000000048d107825 */ /* 0x000fc800078e0202 */
[----:B------:R-:W-:-:S04]  /*8a9f0*/  IMAD.WIDE R20, R141, 0x4, R4 ;  /* 0x000000048d147825 */ /* 0x000fc800078e0204 */
[C---:B------:R-:W-:Y:S01]  /*8aa00*/  IMAD.WIDE R18, R141.reuse, 0x4, R6 ;  /* 0x000000048d127825 */ /* 0x040fe200078e0206 */
[----:B------:R1:W-:Y:S03]  /*8aa10*/  @P1 STG.E desc[UR6][R16.64], R150 ;  /* 0x0000009610001986 */ /* 0x0003e6000c101906 */
[----:B-1----:R-:W-:Y:S02]  /*8aa20*/  IMAD.WIDE R16, R141, 0x4, R8 ;  /* 0x000000048d107825 */ /* 0x002fe400078e0208 */
[----:B------:R-:W3:Y:S04]  /*8aa30*/  LDL.LU R141, [R1+0x2734] ;  /* 0x00273400018d7983 */ /* 0x000ee80000300800 */
[----:B------:R-:W3:Y:S04]  /*8aa40*/  LDL.LU R151, [R1+0x368] ;  /* 0x0003680001977983 */ /* 0x000ee80000300800 */
[----:B------:R-:W3:Y:S04]  /*8aa50*/  LDL.LU R150, [R1+0x1b5c] ;  /* 0x001b5c0001967983 */ /* 0x000ee80000300800 */
[----:B--2---:R1:W-:Y:S04]  /*8aa60*/  @P5 STG.E desc[UR6][R20.64], R145 ;  /* 0x0000009114005986 */ /* 0x0043e8000c101906 */
[----:B-1----:R-:W2:Y:S01]  /*8aa70*/  LDL.LU R145, [R1+0x175c] ;  /* 0x00175c0001917983 */ /* 0x002ea20000300800 */
[----:B------:R-:W-:-:S02]  /*8aa80*/  ISETP.LT.AND P4, PT, R14, UR4, !P0 ;  /* 0x000000040e007c0c */ /* 0x000fc4000c781270 */
[----:B------:R-:W-:Y:S02]  /*8aa90*/  ISETP.LT.AND P0, PT, R13, UR4, !P0 ;  /* 0x000000040d007c0c */ /* 0x000fe4000c701270 */
[----:B------:R-:W-:Y:S02]  /*8aaa0*/  ISETP.LT.AND P6, PT, R11, UR4, !P3 ;  /* 0x000000040b007c0c */ /* 0x000fe4000dfc1270 */
[----:B------:R-:W-:Y:S01]  /*8aab0*/  ISETP.LT.AND P1, PT, R12, UR4, !P3 ;  /* 0x000000040c007c0c */ /* 0x000fe2000df21270 */
[----:B------:R-:W-:-:S06]  /*8aac0*/  IMAD.WIDE R20, R140, 0x4, R2 ;  /* 0x000000048c147825 */ /* 0x000fcc00078e0202 */
[----:B------:R1:W-:Y:S01]  /*8aad0*/  @P4 STG.E desc[UR6][R18.64], R148 ;  /* 0x0000009412004986 */ /* 0x0003e2000c101906 */
[----:B------:R-:W-:-:S03]  /*8aae0*/  ISETP.LT.AND P4, PT, R14, UR4, !P3 ;  /* 0x000000040e007c0c */ /* 0x000fc6000df81270 */
[----:B------:R1:W-:Y:S04]  /*8aaf0*/  @P0 STG.E desc[UR6][R16.64], R147 ;  /* 0x0000009310000986 */ /* 0x0003e8000c101906 */
[----:B------:R1:W-:Y:S04]  /*8ab00*/  @P6 STG.E desc[UR6][R20.64], R146 ;  /* 0x0000009214006986 */ /* 0x0003e8000c101906 */
[----:B-1----:R-:W2:Y:S04]  /*8ab10*/  LDL.LU R148, [R1+0x204c] ;  /* 0x00204c0001947983 */ /* 0x002ea80000300800 */
[----:B------:R-:W2:Y:S01]  /*8ab20*/  LDL.LU R147, [R1+0x135c] ;  /* 0x00135c0001937983 */ /* 0x000ea20000300800 */
[----:B------:R-:W-:-:S03]  /*8ab30*/  IMAD.WIDE R16, R140, 0x4, R4 ;  /* 0x000000048c107825 */ /* 0x000fc600078e0204 */
[----:B------:R-:W2:Y:S01]  /*8ab40*/  LDL.LU R146, [R1+0xf6c] ;  /* 0x000f6c0001927983 */ /* 0x000ea20000300800 */
[----:B------:R-:W-:-:S04]  /*8ab50*/  IMAD.WIDE R18, R140, 0x4, R6 ;  /* 0x000000048c127825 */ /* 0x000fc800078e0206 */
[----:B------:R-:W-:Y:S01]  /*8ab60*/  VIADD R15, R10, 0x1b6 ;  /* 0x000001b60a0f7836 */ /* 0x000fe20000000000 */
[----:B------:R-:W-:-:S04]  /*8ab70*/  ISETP.LT.AND P3, PT, R13, UR4, !P3 ;  /* 0x000000040d007c0c */ /* 0x000fc8000df61270 */
[----:B------:R-:W-:Y:S01]  /*8ab80*/  ISETP.GE.AND P2, PT, R15, UR5, PT ;  /* 0x000000050f007c0c */ /* 0x000fe2000bf46270 */
[----:B------:R-:W-:-:S03]  /*8ab90*/  VIADD R20, R10, 0x1b7 ;  /* 0x000001b70a147836 */ /* 0x000fc60000000000 */
[----:B------:R-:W-:Y:S02]  /*8aba0*/  ISETP.LT.AND P5, PT, R11, UR4, !P2 ;  /* 0x000000040b007c0c */ /* 0x000fe4000d7a1270 */
[----:B------:R-:W-:Y:S02]  /*8abb0*/  ISETP.LT.AND P6, PT, R12, UR4, !P2 ;  /* 0x000000040c007c0c */ /* 0x000fe4000d7c1270 */
[----:B------:R-:W-:Y:S01]  /*8abc0*/  ISETP.GE.AND P0, PT, R20, UR5, PT ;  /* 0x0000000514007c0c */ /* 0x000fe2000bf06270 */
[----:B----4-:R1:W-:Y:S02]  /*8abd0*/  @P1 STG.E desc[UR6][R16.64], R144 ;  /* 0x0000009010001986 */ /* 0x0103e4000c101906 */
[----:B-1----:R-:W-:Y:S02]  /*8abe0*/  IMAD.WIDE R16, R140, 0x4, R8 ;  /* 0x000000048c107825 */ /* 0x002fe400078e0208 */
[----:B------:R-:W4:Y:S04]  /*8abf0*/  LDL.LU R140, [R1+0x36c] ;  /* 0x00036c00018c7983 */ /* 0x000f280000300800 */
[----:B------:R-:W4:Y:S04]  /*8ac00*/  LDL.LU R144, [R1+0x2738] ;  /* 0x0027380001907983 */ /* 0x000f280000300800 */
[----:B------:R-:W4:Y:S04]  /*8ac10*/  LDL.LU R149, [R1+0xb6c] ;  /* 0x000b6c0001957983 */ /* 0x000f280000300800 */
[----:B---3--:R1:W-:Y:S04]  /*8ac20*/  @P4 STG.E desc[UR6][R18.64], R142 ;  /* 0x0000008e12004986 */ /* 0x0083e8000c101906 */
[----:B-1----:R-:W3:Y:S01]  /*8ac30*/  LDL.LU R142, [R1+0x76c] ;  /* 0x00076c00018e7983 */ /* 0x002ee20000300800 */
[----:B------:R-:W-:-:S04]  /*8ac40*/  IMAD.WIDE R18, R143, 0x4, R2 ;  /* 0x000000048f127825 */ /* 0x000fc800078e0202 */
[----:B------:R-:W-:Y:S01]  /*8ac50*/  IMAD.WIDE R20, R143, 0x4, R4 ;  /* 0x000000048f147825 */ /* 0x000fe200078e0204 */
[----:B------:R-:W-:Y:S04]  /*8ac60*/  @P3 STG.E desc[UR6][R16.64], R151 ;  /* 0x0000009710003986 */ /* 0x000fe8000c101906 */
[----:B------:R1:W-:Y:S04]  /*8ac70*/  @P5 STG.E desc[UR6][R18.64], R150 ;  /* 0x0000009612005986 */ /* 0x0003e8000c101906 */
[----:B-1----:R-:W3:Y:S04]  /*8ac80*/  LDL.LU R150, [R1+0x1b60] ;  /* 0x001b600001967983 */ /* 0x002ee80000300800 */
[----:B--2---:R1:W-:Y:S04]  /*8ac90*/  @P6 STG.E desc[UR6][R20.64], R145 ;  /* 0x0000009114006986 */ /* 0x0043e8000c101906 */
[----:B-1----:R-:W2:Y:S01]  /*8aca0*/  LDL.LU R145, [R1+0x2050] ;  /* 0x0020500001917983 */ /* 0x002ea20000300800 */
[----:B------:R-:W-:-:S02]  /*8acb0*/  ISETP.LT.AND P4, PT, R14, UR4, !P2 ;  /* 0x000000040e007c0c */ /* 0x000fc4000d781270 */
[----:B------:R-:W-:Y:S02]  /*8acc0*/  ISETP.LT.AND P2, PT, R13, UR4, !P2 ;  /* 0x000000040d007c0c */ /* 0x000fe4000d741270 */
[----:B------:R-:W-:Y:S01]  /*8acd0*/  ISETP.LT.AND P3, PT, R11, UR4, !P0 ;  /* 0x000000040b007c0c */ /* 0x000fe2000c761270 */
[----:B------:R-:W-:-:S04]  /*8ace0*/  IMAD.WIDE R18, R143, 0x4, R6 ;  /* 0x000000048f127825 */ /* 0x000fc800078e0206 */
[----:B------:R-:W-:Y:S01]  /*8acf0*/  IMAD.WIDE R20, R143, 0x4, R8 ;  /* 0x000000048f147825 */ /* 0x000fe200078e0208 */
[----:B------:R-:W-:-:S03]  /*8ad00*/  ISETP.LT.AND P6, PT, R12, UR4, !P0 ;  /* 0x000000040c007c0c */ /* 0x000fc6000c7c1270 */
[----:B------:R-:W-:Y:S01]  /*8ad10*/  IMAD.WIDE R16, R141, 0x4, R2 ;  /* 0x000000048d107825 */ /* 0x000fe200078e0202 */
[----:B------:R-:W2:Y:S01]  /*8ad20*/  LDL.LU R143, [R1+0x2744] ;  /* 0x00274400018f7983 */ /* 0x000ea20000300800 */
[----:B------:R-:W-:Y:S02]  /*8ad30*/  ISETP.LT.AND P5, PT, R14, UR4, !P0 ;  /* 0x000000040e007c0c */ /* 0x000fe4000c7a1270 */
[----:B------:R-:W-:Y:S01]  /*8ad40*/  ISETP.LT.AND P0, PT, R13, UR4, !P0 ;  /* 0x000000040d007c0c */ /* 0x000fe2000c701270 */
[----:B------:R1:W-:Y:S04]  /*8ad50*/  @P4 STG.E desc[UR6][R18.64], R148 ;  /* 0x0000009412004986 */ /* 0x0003e8000c101906 */
[----:B------:R1:W-:Y:S04]  /*8ad60*/  @P2 STG.E desc[UR6][R20.64], R147 ;  /* 0x0000009314002986 */ /* 0x0003e8000c101906 */
[----:B------:R1:W-:Y:S04]  /*8ad70*/  @P3 STG.E desc[UR6][R16.64], R146 ;  /* 0x0000009210003986 */ /* 0x0003e8000c101906 */
[----:B-1----:R-:W2:Y:S04]  /*8ad80*/  LDL.LU R148, [R1+0x1760] ;  /* 0x0017600001947983 */ /* 0x002ea80000300800 */
[----:B------:R-:W2:Y:S01]  /*8ad90*/  LDL.LU R147, [R1+0x1360] ;  /* 0x0013600001937983 */ /* 0x000ea20000300800 */
[----:B------:R-:W-:-:S04]  /*8ada0*/  IMAD.WIDE R18, R141, 0x4, R4 ;  /* 0x000000048d127825 */ /* 0x000fc800078e0204 */
[----:B------:R-:W-:-:S04]  /*8adb0*/  IMAD.WIDE R16, R141, 0x4, R6 ;  /* 0x000000048d107825 */ /* 0x000fc800078e0206 */
[----:B------:R-:W-:Y:S01]  /*8adc0*/  IMAD.WIDE R20, R141, 0x4, R8 ;  /* 0x000000048d147825 */ /* 0x000fe200078e0208 */
[----:B------:R-:W2:Y:S04]  /*8add0*/  LDL.LU R146, [R1+0xf70] ;  /* 0x000f700001927983 */ /* 0x000ea80000300800 */
[----:B------:R-:W2:Y:S01]  /*8ade0*/  LDL.LU R141, [R1+0x770] ;  /* 0x00077000018d7983 */ /* 0x000ea20000300800 */
[----:B------:R-:W-:-:S05]  /*8adf0*/  VIADD R15, R10, 0x1b8 ;  /* 0x000001b80a0f7836 */ /* 0x000fca0000000000 */
[----:B------:R-:W-:-:S04]  /*8ae00*/  ISETP.GE.AND P1, PT, R15, UR5, PT ;  /* 0x000000050f007c0c */ /* 0x000fc8000bf26270 */
[----:B------:R-:W-:Y:S02]  /*8ae10*/  ISETP.LT.AND P2, PT, R11, UR4, !P1 ;  /* 0x000000040b007c0c */ /* 0x000fe4000cf41270 */
[----:B------:R-:W-:Y:S01]  /*8ae20*/  ISETP.LT.AND P3, PT, R12, UR4, !P1 ;  /* 0x000000040c007c0c */ /* 0x000fe2000cf61270 */
[----:B----4-:R-:W-:Y:S04]  /*8ae30*/  @P6 STG.E desc[UR6][R18.64], R149 ;  /* 0x0000009512006986 */ /* 0x010fe8000c101906 */
[----:B---3--:R-:W-:Y:S04]  /*8ae40*/  @P5 STG.E desc[UR6][R16.64], R142 ;  /* 0x0000008e10005986 */ /* 0x008fe8000c101906 */
[----:B------:R1:W-:Y:S04]  /*8ae50*/  @P0 STG.E desc[UR6][R20.64], R140 ;  /* 0x0000008c14000986 */ /* 0x0003e8000c101906 */
[----:B-1----:R-:W3:Y:S04]  /*8ae60*/  LDL.LU R140, [R1+0xb70] ;  /* 0x000b7000018c7983 */ /* 0x002ee80000300800 */
[----:B------:R-:W4:Y:S04]  /*8ae70*/  LDL.LU R142, [R1+0x2748] ;  /* 0x00274800018e7983 */ /* 0x000f280000300800 */
[----:B------:R-:W4:Y:S04]  /*8ae80*/  LDL.LU R152, [R1+0x370] ;  /* 0x0003700001987983 */ /* 0x000f280000300800 */
[----:B------:R-:W4:Y:S01]  /*8ae90*/  LDL.LU R151, [R1+0x1b64] ;  /* 0x001b640001977983 */ /* 0x000f220000300800 */
[----:B------:R-:W-:-:S04]  /*8aea0*/  IMAD.WIDE R16, R144, 0x4, R2 ;  /* 0x0000000490107825 */ /* 0x000fc800078e0202 */
[C---:B------:R-:W-:Y:S01]  /*8aeb0*/  IMAD.WIDE R18, R144.reuse, 0x4, R4 ;  /* 0x0000000490127825 */ /* 0x040fe200078e0204 */
[----:B------:R-:W4:Y:S04]  /*8aec0*/  LDL.LU R149, [R1+0x2054] ;  /* 0x0020540001957983 */ /* 0x000f280000300800 */
[----:B------:R1:W-:Y:S02]  /*8aed0*/  @P2 STG.E desc[UR6][R16.64], R150 ;  /* 0x0000009610002986 */ /* 0x0003e4000c101906 */
[C---:B-1----:R-:W-:Y:S02]  /*8aee0*/  IMAD.WIDE R16, R144.reuse, 0x4, R6 ;  /* 0x0000000490107825 */ /* 0x042fe400078e0206 */
[----:B--2---:R1:W-:Y:S02]  /*8aef0*/  @P3 STG.E desc[UR6][R18.64], R145 ;  /* 0x0000009112003986 */ /* 0x0043e4000c101906 */
[----:B-1----:R-:W-:-:S02]  /*8af00*/  IMAD.WIDE R18, R144, 0x4, R8 ;  /* 0x0000000490127825 */ /* 0x002fc400078e0208 */
[----:B------:R-:W2:Y:S04]  /*8af10*/  LDL.LU R144, [R1+0x1764] ;  /* 0x0017640001907983 */ /* 0x000ea80000300800 */
[----:B------:R-:W2:Y:S04]  /*8af20*/  LDL.LU R145, [R1+0x2758] ;  /* 0x0027580001917983 */ /* 0x000ea80000300800 */
[----:B------:R-:W2:Y:S01]  /*8af30*/  LDL.LU R150, [R1+0x1364] ;  /* 0x0013640001967983 */ /* 0x000ea20000300800 */
[----:B------:R-:W-:Y:S01]  /*8af40*/  VIADD R15, R10, 0x1b9 ;  /* 0x000001b90a0f7836 */ /* 0x000fe20000000000 */
[----:B------:R-:W-:-:S02]  /*8af50*/  ISETP.LT.AND P0, PT, R14, UR4, !P1 ;  /* 0x000000040e007c0c */ /* 0x000fc4000cf01270 */
[----:B------:R-:W-:Y:S02]  /*8af60*/  ISETP.LT.AND P1, PT, R13, UR4, !P1 ;  /* 0x000000040d007c0c */ /* 0x000fe4000cf21270 */
[----:B------:R-:W-:-:S04]  /*8af70*/  ISETP.GE.AND P4, PT, R15, UR5, PT ;  /* 0x000000050f007c0c */ /* 0x000fc8000bf86270 */
[----:B------:R-:W-:Y:S02]  /*8af80*/  ISETP.LT.AND P6, PT, R11, UR4, !P4 ;  /* 0x000000040b007c0c */ /* 0x000fe4000e7c1270 */
[----:B------:R-:W-:Y:S01]  /*8af90*/  ISETP.LT.AND P5, PT, R12, UR4, !P4 ;  /* 0x000000040c007c0c */ /* 0x000fe2000e7a1270 */
[----:B------:R-:W-:-:S04]  /*8afa0*/  IMAD.WIDE R20, R143, 0x4, R2 ;  /* 0x000000048f147825 */ /* 0x000fc800078e0202 */
[----:B------:R-:W-:Y:S01]  /*8afb0*/  IMAD.WIDE R22, R143, 0x4, R4 ;  /* 0x000000048f167825 */ /* 0x000fe200078e0204 */
[----:B------:R-:W-:Y:S01]  /*8afc0*/  ISETP.LT.AND P3, PT, R14, UR4, !P4 ;  /* 0x000000040e007c0c */ /* 0x000fe2000e761270 */
[----:B------:R1:W-:Y:S04]  /*8afd0*/  @P0 STG.E desc[UR6][R16.64], R148 ;  /* 0x0000009410000986 */ /* 0x0003e8000c101906 */
[----:B------:R-:W-:Y:S01]  /*8afe0*/  @P1 STG.E desc[UR6][R18.64], R147 ;  /* 0x0000009312001986 */ /* 0x000fe2000c101906 */
[----:B------:R-:W-:-:S03]  /*8aff0*/  VIADD R15, R10, 0x1ba ;  /* 0x000001ba0a0f7836 */ /* 0x000fc60000000000 */
[----:B------:R-:W-:Y:S04]  /*8b000*/  @P6 STG.E desc[UR6][R20.64], R146 ;  /* 0x0000009214006986 */ /* 0x000fe8000c101906 */
[----:B------:R1:W-:Y:S04]  /*8b010*/  @P5 STG.E desc[UR6][R22.64], R141 ;  /* 0x0000008d16005986 */ /* 0x0003e8000c101906 */
[----:B-1----:R-:W2:Y:S01]  /*8b020*/  LDL.LU R148, [R1+0xf74] ;  /* 0x000f740001947983 */ /* 0x002ea20000300800 */
[----:B------:R-:W-:Y:S01]  /*8b030*/  ISETP.GE.AND P2, PT, R15, UR5, PT ;  /* 0x000000050f007c0c */ /* 0x000fe2000bf46270 */
[----:B------:R-:W-:Y:S01]  /*8b040*/  IMAD.WIDE R16, R143, 0x4, R6 ;  /* 0x000000048f107825 */ /* 0x000fe200078e0206 */
[----:B------:R-:W-:Y:S01]  /*8b050*/  ISETP.LT.AND P4, PT, R13, UR4, !P4 ;  /* 0x000000040d007c0c */ /* 0x000fe2000e781270 */
[----:B------:R-:W2:Y:S01]  /*8b060*/  LDL.LU R141, [R1+0x2750] ;  /* 0x00275000018d7983 */ /* 0x000ea20000300800 */
[----:B------:R-:W-:Y:S01]  /*8b070*/  ISETP.LT.AND P6, PT, R11, UR4, !P2 ;  /* 0x000000040b007c0c */ /* 0x000fe2000d7c1270 */
[----:B------:R-:W-:Y:S01]  /*8b080*/  VIADD R18, R10, 0x1bc ;  /* 0x000001bc0a127836 */ /* 0x000fe20000000000 */
[----:B------:R-:W-:-:S02]  /*8b090*/  ISETP.LT.AND P1, PT, R12, UR4, !P2 ;  /* 0x000000040c007c0c */ /* 0x000fc4000d721270 */
[----:B------:R-:W-:Y:S02]  /*8b0a0*/  ISETP.LT.AND P5, PT, R14, UR4, !P2 ;  /* 0x000000040e007c0c */ /* 0x000fe4000d7a1270 */
[----:B------:R-:W-:Y:S01]  /*8b0b0*/  ISETP.LT.AND P2, PT, R13, UR4, !P2 ;  /* 0x000000040d007c0c */ /* 0x000fe2000d741270 */
[----:B---3--:R1:W-:Y:S01]  /*8b0c0*/  @P3 STG.E desc[UR6][R16.64], R140 ;  /* 0x0000008c10003986 */ /* 0x0083e2000c101906 */
[----:B------:R-:W-:Y:S01]  /*8b0d0*/  ISETP.GE.AND P3, PT, R18, UR5, PT ;  /* 0x0000000512007c0c */ /* 0x000fe2000bf66270 */
[C---:B----4-:R-:W-:Y:S02]  /*8b0e0*/  IMAD.WIDE R18, R142.reuse, 0x4, R2 ;  /* 0x000000048e127825 */ /* 0x050fe400078e0202 */
[----:B-1----:R-:W3:Y:S02]  /*8b0f0*/  LDL.LU R140, [R1+0x774] ;  /* 0x00077400018c7983 */ /* 0x002ee40000300800 */
[----:B------:R-:W-:Y:S02]  /*8b100*/  IMAD.WIDE R16, R143, 0x4, R8 ;  /* 0x000000048f107825 */ /* 0x000fe400078e0208 */
[----:B------:R-:W4:Y:S04]  /*8b110*/  LDL.LU R147, [R1+0xb74] ;  /* 0x000b740001937983 */ /* 0x000f280000300800 */
[----:B------:R-:W4:Y:S04]  /*8b120*/  LDL.LU R146, [R1+0x374] ;  /* 0x0003740001927983 */ /* 0x000f280000300800 */
[----:B------:R-:W4:Y:S04]  /*8b130*/  LDL.LU R143, [R1+0x1b68] ;  /* 0x001b6800018f7983 */ /* 0x000f280000300800 */
[----:B------:R-:W-:Y:S04]  /*8b140*/  @P4 STG.E desc[UR6][R16.64], R152 ;  /* 0x0000009810004986 */ /* 0x000fe8000c101906 */
[----:B------:R1:W-:Y:S01]  /*8b150*/  @P6 STG.E desc[UR6][R18.64], R151 ;  /* 0x0000009712006986 */ /* 0x0003e2000c101906 */
[----:B------:R-:W-:-:S04]  /*8b160*/  IMAD.WIDE R20, R142, 0x4, R4 ;  /* 0x000000048e147825 */ /* 0x000fc800078e0204 */
[----:B------:R-:W-:-:S04]  /*8b170*/  IMAD.WIDE R22, R142, 0x4, R6 ;  /* 0x000000048e167825 */ /* 0x000fc800078e0206 */
[----:B-1----:R-:W-:Y:S02]  /*8b180*/  IMAD.WIDE R18, R142, 0x4, R8 ;  /* 0x000000048e127825 */ /* 0x002fe400078e0208 */
[----:B------:R-:W4:Y:S04]  /*8b190*/  LDL.LU R142, [R1+0x2058] ;  /* 0x00205800018e7983 */ /* 0x000f280000300800 */
[----:B------:R-:W-:Y:S04]  /*8b1a0*/  @P1 STG.E desc[UR6][R20.64], R149 ;  /* 0x0000009514001986 */ /* 0x000fe8000c101906 */
[----:B--2---:R1:W-:Y:S04]  /*8b1b0*/  @P5 STG.E desc[UR6][R22.64], R144 ;  /* 0x0000009016005986 */ /* 0x0043e8000c101906 */
[----:B------:R2:W-:Y:S04]  /*8b1c0*/  @P2 STG.E desc[UR6][R18.64], R150 ;  /* 0x0000009612002986 */ /* 0x0005e8000c101906 */
[----:B-1----:R-:W4:Y:S04]  /*8b1d0*/  LDL.LU R144, [R1+0x275c] ;  /* 0x00275c0001907983 */ /* 0x002f280000300800 */
[----:B--2---:R-:W2:Y:S01]  /*8b1e0*/  LDL.LU R150, [R1+0x1768] ;  /* 0x0017680001967983 */ /* 0x004ea20000300800 */
        /* <DEDUP_REMOVED lines=10> */
[----:B------:R1:W-:Y:S01]  /*8b290*/  @P4 STG.E desc[UR6][R16.64], R148 ;  /* 0x0000009410004986 */ /* 0x0003e2000c101906 */
[----:B------:R-:W-:Y:S02]  /*8b2a0*/  ISETP.LT.AND P4, PT, R12, UR4, !P3 ;  /* 0x000000040c007c0c */ /* 0x000fe4000df81270 */
[----:B-1----:R-:W-:Y:S02]  /*8b2b0*/  IMAD.WIDE R16, R141, 0x4, R8 ;  /* 0x000000048d107825 */ /* 0x002fe400078e0208 */
[----:B------:R-:W2:Y:S04]  /*8b2c0*/  LDL.LU R141, [R1+0x2760] ;  /* 0x00276000018d7983 */ /* 0x000ea80000300800 */
[----:B------:R-:W2:Y:S04]  /*8b2d0*/  LDL.LU R151, [R1+0x1368] ;  /* 0x0013680001977983 */ /* 0x000ea80000300800 */
[----:B------:R-:W2:Y:S04]  /*8b2e0*/  LDL.LU R148, [R1+0xf78] ;  /* 0x000f780001947983 */ /* 0x000ea80000300800 */
[----:B---3--:R1:W-:Y:S04]  /*8b2f0*/  @P5 STG.E desc[UR6][R20.64], R140 ;  /* 0x0000008c14005986 */ /* 0x0083e8000c101906 */
[----:B----4-:R-:W-:Y:S04]  /*8b300*/  @P1 STG.E desc[UR6][R18.64], R147 ;  /* 0x0000009312001986 */ /* 0x010fe8000c101906 */
[----:B------:R3:W-:Y:S04]  /*8b310*/  @P0 STG.E desc[UR6][R16.64], R146 ;  /* 0x0000009210000986 */ /* 0x0007e8000c101906 */
[----:B-1----:R-:W4:Y:S01]  /*8b320*/  LDL.LU R140, [R1+0x778] ;  /* 0x00077800018c7983 */ /* 0x002f220000300800 */
[----:B------:R-:W-:-:S03]  /*8b330*/  IMAD.WIDE R20, R145, 0x4, R2 ;  /* 0x0000000491147825 */ /* 0x000fc600078e0202 */
[----:B---3--:R-:W3:Y:S01]  /*8b340*/  LDL.LU R146, [R1+0xb78] ;  /* 0x000b780001927983 */ /* 0x008ee20000300800 */
[C---:B------:R-:W-:Y:S01]  /*8b350*/  IMAD.WIDE R16, R145.reuse, 0x4, R4 ;  /* 0x0000000491107825 */ /* 0x040fe200078e0204 */
[----:B------:R-:W-:Y:S02]  /*8b360*/  ISETP.LT.AND P1, PT, R14, UR4, !P3 ;  /* 0x000000040e007c0c */ /* 0x000fe4000df21270 */
[----:B------:R1:W-:Y:S04]  /*8b370*/  @P6 STG.E desc[UR6][R20.64], R143 ;  /* 0x0000008f14006986 */ /* 0x0003e8000c101906 */
[----:B------:R1:W-:Y:S01]  /*8b380*/  @P4 STG.E desc[UR6][R16.64], R142 ;  /* 0x0000008e10004986 */ /* 0x0003e2000c101906 */
[----:B------:R-:W-:-:S03]  /*8b390*/  IMAD.WIDE R18, R145, 0x4, R6 ;  /* 0x0000000491127825 */ /* 0x000fc600078e0206 */
[----:B-1----:R-:W3:Y:S04]  /*8b3a0*/  LDL.LU R143, [R1+0x378] ;  /* 0x00037800018f7983 */ /* 0x002ee80000300800 */
[----:B------:R-:W3:Y:S01]  /*8b3b0*/  LDL.LU R142, [R1+0x1b6c] ;  /* 0x001b6c00018e7983 */ /* 0x000ee20000300800 */
[----:B------:R-:W-:-:S03]  /*8b3c0*/  IMAD.WIDE R16, R145, 0x4, R8 ;  /* 0x0000000491107825 */ /* 0x000fc600078e0208 */
[----:B------:R-:W3:Y:S04]  /*8b3d0*/  LDL.LU R145, [R1+0x136c] ;  /* 0x00136c0001917983 */ /* 0x000ee80000300800 */
[----:B------:R-:W3:Y:S04]  /*8b3e0*/  LDL.LU R147, [R1+0x2768] ;  /* 0x0027680001937983 */ /* 0x000ee80000300800 */
[----:B------:R-:W3:Y:S04]  /*8b3f0*/  LDL.LU R149, [R1+0x205c] ;  /* 0x00205c0001957983 */ /* 0x000ee80000300800 */
[----:B--2---:R1:W-:Y:S04]  /*8b400*/  @P1 STG.E desc[UR6][R18.64], R150 ;  /* 0x0000009612001986 */ /* 0x0043e8000c101906 */
[----:B-1----:R-:W2:Y:S01]  /*8b410*/  LDL.LU R150, [R1+0x176c] ;  /* 0x00176c0001967983 */ /* 0x002ea20000300800 */
[----:B------:R-:W-:Y:S01]  /*8b420*/  VIADD R15, R10, 0x1bd ;  /* 0x000001bd0a0f7836 */ /* 0x000fe20000000000 */
[----:B------:R-:W-:-:S04]  /*8b430*/  ISETP.LT.AND P3, PT, R13, UR4, !P3 ;  /* 0x000000040d007c0c */ /* 0x000fc8000df61270 */
[----:B------:R-:W-:Y:S01]  /*8b440*/  ISETP.GE.AND P2, PT, R15, UR5, PT ;  /* 0x000000050f007c0c */ /* 0x000fe2000bf46270 */
[----:B------:R-:W-:-:S03]  /*8b450*/  VIADD R20, R10, 0x1be ;  /* 0x000001be0a147836 */ /* 0x000fc60000000000 */
[----:B------:R-:W-:Y:S02]  /*8b460*/  ISETP.LT.AND P5, PT, R11, UR4, !P2 ;  /* 0x000000040b007c0c */ /* 0x000fe4000d7a1270 */
[----:B------:R-:W-:Y:S02]  /*8b470*/  ISETP.LT.AND P6, PT, R12, UR4, !P2 ;  /* 0x000000040c007c0c */ /* 0x000fe4000d7c1270 */
[----:B------:R-:W-:Y:S01]  /*8b480*/  ISETP.GE.AND P0, PT, R20, UR5, PT ;  /* 0x0000000514007c0c */ /* 0x000fe2000bf06270 */
[----:B------:R-:W-:Y:S01]  /*8b490*/  IMAD.WIDE R18, R144, 0x4, R2 ;  /* 0x0000000490127825 */ /* 0x000fe200078e0202 */
[----:B------:R-:W-:-:S03]  /*8b4a0*/  ISETP.LT.AND P1, PT, R14, UR4, !P2 ;  /* 0x000000040e007c0c */ /* 0x000fc6000d721270 */
[C---:B------:R-:W-:Y:S01]  /*8b4b0*/  IMAD.WIDE R20, R144.reuse, 0x4, R4 ;  /* 0x0000000490147825 */ /* 0x040fe200078e0204 */
[----:B------:R-:W-:Y:S01]  /*8b4c0*/  ISETP.LT.AND P2, PT, R13, UR4, !P2 ;  /* 0x000000040d007c0c */ /* 0x000fe2000d741270 */
[----:B------:R1:W-:Y:S04]  /*8b4d0*/  @P3 STG.E desc[UR6][R16.64], R151 ;  /* 0x0000009710003986 */ /* 0x0003e8000c101906 */
[----:B------:R1:W-:Y:S01]  /*8b4e0*/  @P5 STG.E desc[UR6][R18.64], R148 ;  /* 0x0000009412005986 */ /* 0x0003e2000c101906 */
[----:B------:R-:W-:Y:S01]  /*8b4f0*/  ISETP.LT.AND P3, PT, R11, UR4, !P0 ;  /* 0x000000040b007c0c */ /* 0x000fe2000c761270 */
[----:B-1----:R-:W-:-:S04]  /*8b500*/  IMAD.WIDE R16, R144, 0x4, R6 ;  /* 0x0000000490107825 */ /* 0x002fc800078e0206 */
[----:B------:R-:W-:Y:S01]  /*8b510*/  IMAD.WIDE R18, R141, 0x4, R2 ;  /* 0x000000048d127825 */ /* 0x000fe200078e0202 */
[----:B------:R-:W-:Y:S01]  /*8b520*/  ISETP.LT.AND P5, PT, R14, UR4, !P0 ;  /* 0x000000040e007c0c */ /* 0x000fe2000c7a1270 */
[----:B----4-:R1:W-:Y:S04]  /*8b530*/  @P6 STG.E desc[UR6][R20.64], R140 ;  /* 0x0000008c14006986 */ /* 0x0103e8000c101906 */
[----:B---3--:R3:W-:Y:S04]  /*8b540*/  @P1 STG.E desc[UR6][R16.64], R146 ;  /* 0x0000009210001986 */ /* 0x0087e8000c101906 */
[----:B-1----:R-:W4:Y:S01]  /*8b550*/  LDL.LU R140, [R1+0xf7c] ;  /* 0x000f7c00018c7983 */ /* 0x002f220000300800 */
[----:B------:R-:W-:-:S03]  /*8b560*/  IMAD.WIDE R20, R144, 0x4, R8 ;  /* 0x0000000490147825 */ /* 0x000fc600078e0208 */
[----:B------:R-:W4:Y:S04]  /*8b570*/  LDL.LU R148, [R1+0x77c] ;  /* 0x00077c0001947983 */ /* 0x000f280000300800 */
[----:B------:R-:W4:Y:S04]  /*8b580*/  LDL.LU R144, [R1+0x2770] ;  /* 0x0027700001907983 */ /* 0x000f280000300800 */
[----:B---3--:R-:W3:Y:S04]  /*8b590*/  LDL.LU R146, [R1+0xb7c] ;  /* 0x000b7c0001927983 */ /* 0x008ee80000300800 */
[----:B------:R1:W-:Y:S01]  /*8b5a0*/  @P2 STG.E desc[UR6][R20.64], R143 ;  /* 0x0000008f14002986 */ /* 0x0003e2000c101906 */
[----:B------:R-:W-:-:S03]  /*8b5b0*/  ISETP.LT.AND P6, PT, R12, UR4, !P0 ;  /* 0x000000040c007c0c */ /* 0x000fc6000c7c1270 */
[----:B------:R1:W-:Y:S01]  /*8b5c0*/  @P3 STG.E desc[UR6][R18.64], R142 ;  /* 0x0000008e12003986 */ /* 0x0003e2000c101906 */
[----:B------:R-:W-:Y:S01]  /*8b5d0*/  ISETP.LT.AND P0, PT, R13, UR4, !P0 ;  /* 0x000000040d007c0c */ /* 0x000fe2000c701270 */
[----:B------:R-:W-:-:S04]  /*8b5e0*/  IMAD.WIDE R16, R141, 0x4, R4 ;  /* 0x000000048d107825 */ /* 0x000fc800078e0204 */
[C---:B-1----:R-:W-:Y:S01]  /*8b5f0*/  IMAD.WIDE R20, R141.reuse, 0x4, R8 ;  /* 0x000000048d147825 */ /* 0x042fe200078e0208 */
[----:B------:R-:W3:Y:S03]  /*8b600*/  LDL.LU R142, [R1+0x37c] ;  /* 0x00037c00018e7983 */ /* 0x000ee60000300800 */
[----:B------:R-:W-:Y:S01]  /*8b610*/  IMAD.WIDE R18, R141, 0x4, R6 ;  /* 0x000000048d127825 */ /* 0x000fe200078e0206 */
[----:B------:R-:W3:Y:S04]  /*8b620*/  LDL.LU R143, [R1+0x1b70] ;  /* 0x001b7000018f7983 */ /* 0x000ee80000300800 */
[----:B------:R-:W3:Y:S04]  /*8b630*/  LDL.LU R141, [R1+0x1770] ;  /* 0x00177000018d7983 */ /* 0x000ee80000300800 */
[----:B------:R-:W-:Y:S04]  /*8b640*/  @P6 STG.E desc[UR6][R16.64], R149 ;  /* 0x0000009510006986 */ /* 0x000fe8000c101906 */
[----:B--2---:R-:W-:Y:S04]  /*8b650*/  @P5 STG.E desc[UR6][R18.64], R150 ;  /* 0x0000009612005986 */ /* 0x004fe8000c101906 */
[----:B------:R1:W-:Y:S04]  /*8b660*/  @P0 STG.E desc[UR6][R20.64], R145 ;  /* 0x0000009114000986 */ /* 0x0003e8000c101906 */
[----:B-1----:R-:W2:Y:S01]  /*8b670*/  LDL.LU R145, [R1+0x2060] ;  /* 0x0020600001917983 */ /* 0x002ea20000300800 */
[----:B------:R-:W-:-:S05]  /*8b680*/  VIADD R15, R10, 0x1bf ;  /* 0x000001bf0a0f7836 */ /* 0x000fca0000000000 */
[----:B------:R-:W-:-:S04]  /*8b690*/  ISETP.GE.AND P4, PT, R15, UR5, PT ;  /* 0x000000050f007c0c */ /* 0x000fc8000bf86270 */
[----:B------:R-:W-:Y:S01]  /*8b6a0*/  ISETP.LT.AND P2, PT, R11, UR4, !P4 ;  /* 0x000000040b007c0c */ /* 0x000fe2000e741270 */
[----:B------:R-:W-:Y:S01]  /*8b6b0*/  VIADD R15, R10, 0x1c0 ;  /* 0x000001c00a0f7836 */ /* 0x000fe20000000000 */
[----:B------:R-:W-:Y:S02]  /*8b6c0*/  ISETP.LT.AND P3, PT, R12, UR4, !P4 ;  /* 0x000000040c007c0c */ /* 0x000fe4000e761270 */
[----:B------:R-:W-:Y:S01]  /*8b6d0*/  ISETP.LT.AND P0, PT, R14, UR4, !P4 ;  /* 0x000000040e007c0c */ /* 0x000fe2000e701270 */
[----:B------:R-:W-:Y:S01]  /*8b6e0*/  IMAD.WIDE R16, R147, 0x4, R2 ;  /* 0x0000000493107825 */ /* 0x000fe200078e0202 */
[----:B------:R-:W-:Y:S02]  /*8b6f0*/  ISETP.GE.AND P1, PT, R15, UR5, PT ;  /* 0x000000050f007c0c */ /* 0x000fe4000bf26270 */
[----:B------:R-:W-:Y:S01]  /*8b700*/  ISETP.LT.AND P4, PT, R13, UR4, !P4 ;  /* 0x000000040d007c0c */ /* 0x000fe2000e781270 */
[----:B------:R-:W-:Y:S01]  /*8b710*/  IMAD.WIDE R18, R147, 0x4, R4 ;  /* 0x0000000493127825 */ /* 0x000fe200078e0204 */
[----:B------:R-:W-:-:S02]  /*8b720*/  ISETP.LT.AND P6, PT, R11, UR4, !P1 ;  /* 0x000000040b007c0c */ /* 0x000fc4000cfc1270 */
[----:B------:R-:W-:Y:S01]  /*8b730*/  ISETP.LT.AND P5, PT, R12, UR4, !P1 ;  /* 0x000000040c007c0c */ /* 0x000fe2000cfa1270 */
[----:B----4-:R1:W-:Y:S04]  /*8b740*/  @P2 STG.E desc[UR6][R16.64], R140 ;  /* 0x0000008c10002986 */ /* 0x0103e8000c101906 */
[----:B------:R4:W-:Y:S01]  /*8b750*/  @P3 STG.E desc[UR6][R18.64], R148 ;  /* 0x0000009412003986 */ /* 0x0009e2000c101906 */
[----:B------:R-:W-:-:S03]  /*8b760*/  IMAD.WIDE R20, R144, 0x4, R2 ;  /* 0x0000000490147825 */ /* 0x000fc600078e0202 */
[----:B-1----:R-:W2:Y:S01]  /*8b770*/  LDL.LU R140, [R1+0x2778] ;  /* 0x00277800018c7983 */ /* 0x002ea20000300800 */
[----:B------:R-:W-:-:S03]  /*8b780*/  IMAD.WIDE R16, R147, 0x4, R6 ;  /* 0x0000000493107825 */ /* 0x000fc600078e0206 */
[----:B------:R-:W2:Y:S04]  /*8b790*/  LDL.LU R152, [R1+0x1370] ;  /* 0x0013700001987983 */ /* 0x000ea80000300800 */
[----:B------:R-:W2:Y:S04]  /*8b7a0*/  LDL.LU R151, [R1+0xf80] ;  /* 0x000f800001977983 */ /* 0x000ea80000300800 */
[----:B------:R-:W2:Y:S04]  /*8b7b0*/  LDL.LU R150, [R1+0x780] ;  /* 0x0007800001967983 */ /* 0x000ea80000300800 */
[----:B---3--:R1:W-:Y:S01]  /*8b7c0*/  @P0 STG.E desc[UR6][R16.64], R146 ;  /* 0x0000009210000986 */ /* 0x0083e2000c101906 */
[----:B----4-:R-:W-:-:S04]  /*8b7d0*/  IMAD.WIDE R18, R147, 0x4, R8 ;  /* 0x0000000493127825 */ /* 0x010fc800078e0208 */
[----:B------:R-:W-:Y:S01]  /*8b7e0*/  IMAD.WIDE R22, R144, 0x4, R4 ;  /* 0x0000000490167825 */ /* 0x000fe200078e0204 */
[----:B------:R-:W-:Y:S01]  /*8b7f0*/  ISETP.LT.AND P3, PT, R14, UR4, !P1 ;  /* 0x000000040e007c0c */ /* 0x000fe2000cf61270 */
[----:B------:R3:W-:Y:S04]  /*8b800*/  @P4 STG.E desc[UR6][R18.64], R142 ;  /* 0x0000008e12004986 */ /* 0x0007e8000c101906 */
[----:B-1----:R-:W4:Y:S04]  /*8b810*/  LDL.LU R146, [R1+0x380] ;  /* 0x0003800001927983 */ /* 0x002f280000300800 */
[----:B------:R1:W-:Y:S04]  /*8b820*/  @P6 STG.E desc[UR6][R20.64], R143 ;  /* 0x0000008f14006986 */ /* 0x0003e8000c101906 */
[----:B------:R1:W-:Y:S04]  /*8b830*/  @P5 STG.E desc[UR6][R22.64], R141 ;  /* 0x0000008d16005986 */ /* 0x0003e8000c101906 */
[----:B---3--:R-:W3:Y:S04]  /*8b840*/  LDL.LU R142, [R1+0x2788] ;  /* 0x00278800018e7983 */ /* 0x008ee80000300800 */
[----:B------:R-:W3:Y:S04]  /*8b850*/  LDL.LU R148, [R1+0x2a0] ;  /* 0x0002a00001947983 */ /* 0x000ee80000300800 */
[----:B-1----:R-:W3:Y:S04]  /*8b860*/  LDL.LU R143, [R1+0x1b74] ;  /* 0x001b7400018f7983 */ /* 0x002ee80000300800 */
[----:B------:R-:W3:Y:S01]  /*8b870*/  LDL.LU R141, [R1+0x2780] ;  /* 0x00278000018d7983 */ /* 0x000ee20000300800 */
[----:B------:R-:W-:-:S05]  /*8b880*/  IMAD.WIDE R16, R144, 0x4, R6 ;  /* 0x0000000490107825 */ /* 0x000fca00078e0206 */
[----:B--2---:R1:W-:Y:S02]  /*8b890*/  @P3 STG.E desc[UR6][R16.64], R145 ;  /* 0x0000009110003986 */ /* 0x0043e4000c101906 */
[----:B-1----:R-:W-:Y:S02]  /*8b8a0*/  IMAD.WIDE R16, R144, 0x4, R8 ;  /* 0x0000000490107825 */ /* 0x002fe400078e0208 */
[----:B------:R-:W2:Y:S04]  /*8b8b0*/  LDL.LU R144, [R1+0x1774] ;  /* 0x0017740001907983 */ /* 0x000ea80000300800 */
[----:B------:R-:W2:Y:S04]  /*8b8c0*/  LDL.LU R149, [R1+0x2064] ;  /* 0x0020640001957983 */ /* 0x000ea80000300800 */
[----:B------:R-:W2:Y:S04]  /*8b8d0*/  LDL.LU R147, [R1+0x1374] ;  /* 0x0013740001937983 */ /* 0x000ea80000300800 */
[----:B------:R-:W2:Y:S01]  /*8b8e0*/  LDL.LU R145, [R1+0xf84] ;  /* 0x000f840001917983 */ /* 0x000ea20000300800 */
        /* <DEDUP_REMOVED lines=11> */
[----:B------:R-:W-:-:S04]  /*8b9a0*/  IMAD.WIDE R18, R140, 0x4, R2 ;  /* 0x000000048c127825 */ /* 0x000fc800078e0202 */
[----:B------:R-:W-:-:S04]  /*8b9b0*/  IMAD.WIDE R20, R140, 0x4, R4 ;  /* 0x000000048c147825 */ /* 0x000fc800078e0204 */
[----:B------:R-:W-:Y:S01]  /*8b9c0*/  IMAD.WIDE R22, R140, 0x4, R6 ;  /* 0x000000048c167825 */ /* 0x000fe200078e0206 */
[----:B------:R-:W-:Y:S04]  /*8b9d0*/  @P1 STG.E desc[UR6][R16.64], R152 ;  /* 0x0000009810001986 */ /* 0x000fe8000c101906 */
[----:B------:R1:W-:Y:S04]  /*8b9e0*/  @P6 STG.E desc[UR6][R18.64], R151 ;  /* 0x0000009712006986 */ /* 0x0003e8000c101906 */
[----:B------:R-:W-:Y:S01]  /*8b9f0*/  @P4 STG.E desc[UR6][R20.64], R150 ;  /* 0x0000009614004986 */ /* 0x000fe2000c101906 */
[----:B------:R-:W-:-:S03]  /*8ba00*/  ISETP.LT.AND P1, PT, R11, UR4, !P0 ;  /* 0x000000040b007c0c */ /* 0x000fc6000c721270 */
[----:B----4-:R4:W-:Y:S01]  /*8ba10*/  @P5 STG.E desc[UR6][R22.64], R146 ;  /* 0x0000009216005986 */ /* 0x0109e2000c101906 */
[----:B-1----:R-:W-:Y:S01]  /*8ba20*/  IMAD.WIDE R18, R140, 0x4, R8 ;  /* 0x000000048c127825 */ /* 0x002fe200078e0208 */
[----:B------:R-:W-:Y:S02]  /*8ba30*/  ISETP.LT.AND P5, PT, R12, UR4, !P0 ;  /* 0x000000040c007c0c */ /* 0x000fe4000c7a1270 */
[----:B----4-:R-:W4:Y:S04]  /*8ba40*/  LDL.LU R146, [R1+0x784] ;  /* 0x0007840001927983 */ /* 0x010f280000300800 */
[----:B------:R-:W4:Y:S01]  /*8ba50*/  LDL.LU R140, [R1+0x2790] ;  /* 0x00279000018c7983 */ /* 0x000f220000300800 */
[----:B---3--:R-:W-:Y:S01]  /*8ba60*/  IMAD.WIDE R16, R141, 0x4, R2 ;  /* 0x000000048d107825 */ /* 0x008fe200078e0202 */
[----:B------:R-:W-:-:S02]  /*8ba70*/  ISETP.LT.AND P4, PT, R14, UR4, !P0 ;  /* 0x000000040e007c0c */ /* 0x000fc4000c781270 */
[----:B------:R-:W-:Y:S01]  /*8ba80*/  @P2 STG.E desc[UR6][R18.64], R148 ;  /* 0x0000009412002986 */ /* 0x000fe2000c101906 */
[----:B------:R-:W-:-:S03]  /*8ba90*/  ISETP.LT.AND P0, PT, R13, UR4, !P0 ;  /* 0x000000040d007c0c */ /* 0x000fc6000c701270 */
[----:B------:R-:W3:Y:S04]  /*8baa0*/  LDL.LU R150, [R1+0x384] ;  /* 0x0003840001967983 */ /* 0x000ee80000300800 */
[----:B------:R1:W-:Y:S01]  /*8bab0*/  @P1 STG.E desc[UR6][R16.64], R143 ;  /* 0x0000008f10001986 */ /* 0x0003e2000c101906 */
[----:B------:R-:W-:Y:S01]  /*8bac0*/  ISETP.LT.AND P6, PT, R11, UR4, !P3 ;  /* 0x000000040b007c0c */ /* 0x000fe2000dfc1270 */
[C---:B------:R-:W-:Y:S02]  /*8bad0*/  IMAD.WIDE R20, R141.reuse, 0x4, R4 ;  /* 0x000000048d147825 */ /* 0x040fe400078e0204 */
[----:B-1----:R-:W3:Y:S02]  /*8bae0*/  LDL.LU R143, [R1+0x2a4] ;  /* 0x0002a400018f7983 */ /* 0x002ee40000300800 */
[----:B------:R-:W-:-:S04]  /*8baf0*/  IMAD.WIDE R18, R141, 0x4, R6 ;  /* 0x000000048d127825 */ /* 0x000fc800078e0206 */
[----:B------:R-:W-:Y:S01]  /*8bb00*/  IMAD.WIDE R16, R141, 0x4, R8 ;  /* 0x000000048d107825 */ /* 0x000fe200078e0208 */
[----:B--2---:R1:W-:Y:S04]  /*8bb10*/  @P5 STG.E desc[UR6][R20.64], R144 ;  /* 0x0000009014005986 */ /* 0x0043e8000c101906 */
[----:B------:R-:W2:Y:S04]  /*8bb20*/  LDL.LU R141, [R1+0x279c] ;  /* 0x00279c00018d7983 */ /* 0x000ea80000300800 */
[----:B------:R-:W2:Y:S04]  /*8bb30*/  LDL.LU R148, [R1+0x1b78] ;  /* 0x001b780001947983 */ /* 0x000ea80000300800 */
[----:B------:R-:W-:Y:S04]  /*8bb40*/  @P4 STG.E desc[UR6][R18.64], R149 ;  /* 0x0000009512004986 */ /* 0x000fe8000c101906 */
[----:B------:R1:W-:Y:S04]  /*8bb50*/  @P0 STG.E desc[UR6][R16.64], R147 ;  /* 0x0000009310000986 */ /* 0x0003e8000c101906 */
[----:B-1----:R-:W2:Y:S01]  /*8bb60*/  LDL.LU R144, [R1+0x1778] ;  /* 0x0017780001907983 */ /* 0x002ea20000300800 */
[----:B------:R-:W-:-:S03]  /*8bb70*/  IMAD.WIDE R20, R142, 0x4, R2 ;  /* 0x000000048e147825 */ /* 0x000fc600078e0202 */
[----:B------:R-:W2:Y:S04]  /*8bb80*/  LDL.LU R147, [R1+0x2068] ;  /* 0x0020680001937983 */ /* 0x000ea80000300800 */
[----:B------:R1:W-:Y:S04]  /*8bb90*/  @P6 STG.E desc[UR6][R20.64], R145 ;  /* 0x0000009114006986 */ /* 0x0003e8000c101906 */
[----:B-1----:R-:W2:Y:S01]  /*8bba0*/  LDL.LU R145, [R1+0x1378] ;  /* 0x0013780001917983 */ /* 0x002ea20000300800 */
        /* <DEDUP_REMOVED lines=11> */
[----:B----4-:R1:W-:Y:S04]  /*8bc60*/  @P1 STG.E desc[UR6][R16.64], R146 ;  /* 0x0000009210001986 */ /* 0x0103e8000c101906 */
[----:B-1----:R-:W4:Y:S01]  /*8bc70*/  LDL.LU R146, [R1+0xf88] ;  /* 0x000f880001927983 */ /* 0x002f220000300800 */
[----:B------:R-:W-:-:S03]  /*8bc80*/  IMAD.WIDE R16, R142, 0x4, R8 ;  /* 0x000000048e107825 */ /* 0x000fc600078e0208 */
[----:B------:R-:W4:Y:S04]  /*8bc90*/  LDL.LU R142, [R1+0x27a4] ;  /* 0x0027a400018e7983 */ /* 0x000f280000300800 */
[----:B---3--:R1:W-:Y:S04]  /*8bca0*/  @P4 STG.E desc[UR6][R18.64], R150 ;  /* 0x0000009612004986 */ /* 0x0083e8000c101906 */
[----:B------:R-:W3:Y:S01]  /*8bcb0*/  LDL.LU R151, [R1+0x788] ;  /* 0x0007880001977983 */ /* 0x000ee20000300800 */
[----:B------:R-:W-:-:S03]  /*8bcc0*/  ISETP.LT.AND P4, PT, R14, UR4, !P2 ;  /* 0x000000040e007c0c */ /* 0x000fc6000d781270 */
[----:B------:R-:W3:Y:S04]  /*8bcd0*/  LDL.LU R149, [R1+0x388] ;  /* 0x0003880001957983 */ /* 0x000ee80000300800 */
[----:B------:R2:W-:Y:S01]  /*8bce0*/  @P3 STG.E desc[UR6][R16.64], R143 ;  /* 0x0000008f10003986 */ /* 0x0005e2000c101906 */
[----:B------:R-:W-:Y:S01]  /*8bcf0*/  ISETP.LT.AND P2, PT, R13, UR4, !P2 ;  /* 0x000000040d007c0c */ /* 0x000fe2000d741270 */
[----:B------:R-:W-:-:S04]  /*8bd00*/  IMAD.WIDE R20, R140, 0x4, R4 ;  /* 0x000000048c147825 */ /* 0x000fc800078e0204 */
[C---:B-1----:R-:W-:Y:S01]  /*8bd10*/  IMAD.WIDE R18, R140.reuse, 0x4, R2 ;  /* 0x000000048c127825 */ /* 0x042fe200078e0202 */
[----:B--2---:R-:W2:Y:S04]  /*8bd20*/  LDL.LU R143, [R1+0x2a8] ;  /* 0x0002a800018f7983 */ /* 0x004ea80000300800 */
[----:B------:R1:W-:Y:S04]  /*8bd30*/  @P5 STG.E desc[UR6][R18.64], R148 ;  /* 0x0000009412005986 */ /* 0x0003e8000c101906 */
[----:B------:R-:W2:Y:S04]  /*8bd40*/  LDL.LU R150, [R1+0x1b7c] ;  /* 0x001b7c0001967983 */ /* 0x000ea80000300800 */
[----:B------:R1:W-:Y:S02]  /*8bd50*/  @P6 STG.E desc[UR6][R20.64], R144 ;  /* 0x0000009014006986 */ /* 0x0003e4000c101906 */
[----:B-1----:R-:W-:-:S02]  /*8bd60*/  IMAD.WIDE R18, R140, 0x4, R6 ;  /* 0x000000048c127825 */ /* 0x002fc400078e0206 */
[----:B------:R-:W2:Y:S02]  /*8bd70*/  LDL.LU R148, [R1+0x177c] ;  /* 0x00177c0001947983 */ /* 0x000ea40000300800 */
[----:B------:R-:W-:Y:S02]  /*8bd80*/  IMAD.WIDE R20, R140, 0x4, R8 ;  /* 0x000000048c147825 */ /* 0x000fe400078e0208 */
[----:B------:R-:W2:Y:S04]  /*8bd90*/  LDL.LU R140, [R1+0x78c] ;  /* 0x00078c00018c7983 */ /* 0x000ea80000300800 */
[----:B------:R-:W2:Y:S04]  /*8bda0*/  LDL.LU R144, [R1+0x27ac] ;  /* 0x0027ac0001907983 */ /* 0x000ea80000300800 */
[----:B------:R-:W-:Y:S04]  /*8bdb0*/  @P4 STG.E desc[UR6][R18.64], R147 ;  /* 0x0000009312004986 */ /* 0x000fe8000c101906 */
[----:B------:R1:W-:Y:S04]  /*8bdc0*/  @P2 STG.E desc[UR6][R20.64], R145 ;  /* 0x0000009114002986 */ /* 0x0003e8000c101906 */
[----:B-1----:R-:W2:Y:S01]  /*8bdd0*/  LDL.LU R145, [R1+0x206c] ;  /* 0x00206c0001917983 */ /* 0x002ea20000300800 */
[----:B------:R-:W-:Y:S01]  /*8bde0*/  ISETP.LT.AND P3, PT, R11, UR4, !P0 ;  /* 0x000000040b007c0c */ /* 0x000fe2000c761270 */
[----:B------:R-:W-:-:S04]  /*8bdf0*/  IMAD.WIDE R16, R141, 0x4, R2 ;  /* 0x000000048d107825 */ /* 0x000fc800078e0202 */
[----:B------:R-:W-:Y:S01]  /*8be00*/  VIADD R15, R10, 0x1c6 ;  /* 0x000001c60a0f7836 */ /* 0x000fe20000000000 */
[----:B------:R-:W-:Y:S02]  /*8be10*/  ISETP.LT.AND P6, PT, R12, UR4, !P0 ;  /* 0x000000040c007c0c */ /* 0x000fe4000c7c1270 */
[----:B------:R-:W-:Y:S01]  /*8be20*/  ISETP.LT.AND P5, PT, R14, UR4, !P0 ;  /* 0x000000040e007c0c */ /* 0x000fe2000c7a1270 */
[----:B------:R-:W2:Y:S01]  /*8be30*/  LDL.LU R147, [R1+0x137c] ;  /* 0x00137c0001937983 */ /* 0x000ea20000300800 */
[----:B------:R-:W-:Y:S02]  /*8be40*/  ISETP.LT.AND P0, PT, R13, UR4, !P0 ;  /* 0x000000040d007c0c */ /* 0x000fe4000c701270 */
[----:B------:R-:W-:Y:S01]  /*8be50*/  ISETP.GE.AND P1, PT, R15, UR5, PT ;  /* 0x000000050f007c0c */ /* 0x000fe2000bf26270 */
[----:B------:R-:W-:-:S04]  /*8be60*/  IMAD.WIDE R18, R141, 0x4, R4 ;  /* 0x000000048d127825 */ /* 0x000fc800078e0204 */
[----:B------:R-:W-:Y:S01]  /*8be70*/  IMAD.WIDE R20, R141, 0x4, R8 ;  /* 0x000000048d147825 */ /* 0x000fe200078e0208 */
[----:B------:R-:W-:Y:S01]  /*8be80*/  ISETP.LT.AND P2, PT, R11, UR4, !P1 ;  /* 0x000000040b007c0c */ /* 0x000fe2000cf41270 */
[----:B----4-:R1:W-:Y:S01]  /*8be90*/  @P3 STG.E desc[UR6][R16.64], R146 ;  /* 0x0000009210003986 */ /* 0x0103e2000c101906 */
[----:B------:R-:W-:-:S03]  /*8bea0*/  ISETP.LT.AND P3, PT, R12, UR4, !P1 ;  /* 0x000000040c007c0c */ /* 0x000fc6000cf61270 */
[----:B-1----:R-:W4:Y:S01]  /*8beb0*/  LDL.LU R146, [R1+0xf8c] ;  /* 0x000f8c0001927983 */ /* 0x002f220000300800 */
[----:B------:R-:W-:-:S03]  /*8bec0*/  IMAD.WIDE R16, R141, 0x4, R6 ;  /* 0x000000048d107825 */ /* 0x000fc600078e0206 */
[----:B---3--:R1:W-:Y:S04]  /*8bed0*/  @P6 STG.E desc[UR6][R18.64], R151 ;  /* 0x0000009712006986 */ /* 0x0083e8000c101906 */
[----:B------:R-:W3:Y:S04]  /*8bee0*/  LDL.LU R141, [R1+0x27b4] ;  /* 0x0027b400018d7983 */ /* 0x000ee80000300800 */
[----:B------:R1:W-:Y:S04]  /*8bef0*/  @P5 STG.E desc[UR6][R16.64], R149 ;  /* 0x0000009510005986 */ /* 0x0003e8000c101906 */
[----:B--2---:R2:W-:Y:S01]  /*8bf00*/  @P0 STG.E desc[UR6][R20.64], R143 ;  /* 0x0000008f14000986 */ /* 0x0045e2000c101906 */
[----:B------:R-:W-:Y:S01]  /*8bf10*/  ISETP.LT.AND P0, PT, R14, UR4, !P1 ;  /* 0x000000040e007c0c */ /* 0x000fe2000cf01270 */
[----:B-1----:R-:W-:-:S04]  /*8bf20*/  IMAD.WIDE R18, R142, 0x4, R4 ;  /* 0x000000048e127825 */ /* 0x002fc800078e0204 */
[C---:B------:R-:W-:Y:S01]  /*8bf30*/  IMAD.WIDE R16, R142.reuse, 0x4, R2 ;  /* 0x000000048e107825 */ /* 0x040fe200078e0202 */
[----:B--2---:R-:W2:Y:S04]  /*8bf40*/  LDL.LU R143, [R1+0x38c] ;  /* 0x00038c00018f7983 */ /* 0x004ea80000300800 */
        /* <DEDUP_REMOVED lines=8> */
[----:B-1----:R-:W3:Y:S04]  /*8bfd0*/  LDL.LU R145, [R1+0x1e0] ;  /* 0x0001e00001917983 */ /* 0x002ee80000300800 */
[----:B------:R-:W3:Y:S01]  /*8bfe0*/  LDL.LU R150, [R1+0x1a0] ;  /* 0x0001a00001967983 */ /* 0x000ee20000300800 */
        /* <DEDUP_REMOVED lines=8> */
[----:B------:R1:W-:Y:S01]  /*8c070*/  @P1 STG.E desc[UR6][R18.64], R147 ;  /* 0x0000009312001986 */ /* 0x0003e2000c101906 */
[----:B------:R-:W-:Y:S01]  /*8c080*/  ISETP.LT.AND P3, PT, R14, UR4, !P4 ;  /* 0x000000040e007c0c */ /* 0x000fe2000e761270 */
[----:B------:R-:W-:Y:S01]  /*8c090*/  VIADD R15, R10, 0x1c8 ;  /* 0x000001c80a0f7836 */ /* 0x000fe20000000000 */
[----:B------:R-:W-:Y:S01]  /*8c0a0*/  ISETP.LT.AND P4, PT, R13, UR4, !P4 ;  /* 0x000000040d007c0c */ /* 0x000fe2000e781270 */
[----:B------:R-:W-:-:S03]  /*8c0b0*/  IMAD.WIDE R16, R144, 0x4, R6 ;  /* 0x0000000490107825 */ /* 0x000fc600078e0206 */
[----:B------:R-:W-:-:S04]  /*8c0c0*/  ISETP.GE.AND P2, PT, R15, UR5, PT ;  /* 0x000000050f007c0c */ /* 0x000fc8000bf46270 */
[----:B------:R-:W-:Y:S01]  /*8c0d0*/  ISETP.LT.AND P1, PT, R12, UR4, !P2 ;  /* 0x000000040c007c0c */ /* 0x000fe2000d721270 */
[----:B-1----:R-:W-:Y:S01]  /*8c0e0*/  VIADD R18, R10, 0x1ca ;  /* 0x000001ca0a127836 */ /* 0x002fe20000000000 */
[----:B----4-:R-:W-:Y:S04]  /*8c0f0*/  @P6 STG.E desc[UR6][R20.64], R146 ;  /* 0x0000009214006986 */ /* 0x010fe8000c101906 */
[----:B------:R1:W-:Y:S01]  /*8c100*/  @P5 STG.E desc[UR6][R22.64], R140 ;  /* 0x0000008c16005986 */ /* 0x0003e2000c101906 */
[----:B------:R-:W-:-:S03]  /*8c110*/  ISETP.LT.AND P6, PT, R11, UR4, !P2 ;  /* 0x000000040b007c0c */ /* 0x000fc6000d7c1270 */
[----:B-1----:R-:W4:Y:S01]  /*8c120*/  LDL.LU R140, [R1+0x27bc] ;  /* 0x0027bc00018c7983 */ /* 0x002f220000300800 */
[----:B------:R-:W-:-:S03]  /*8c130*/  ISETP.LT.AND P5, PT, R14, UR4, !P2 ;  /* 0x000000040e007c0c */ /* 0x000fc6000d7a1270 */
[----:B------:R-:W4:Y:S01]  /*8c140*/  LDL.LU R147, [R1+0x150] ;  /* 0x0001500001937983 */ /* 0x000f220000300800 */
[----:B------:R-:W-:-:S03]  /*8c150*/  ISETP.LT.AND P2, PT, R13, UR4, !P2 ;  /* 0x000000040d007c0c */ /* 0x000fc6000d741270 */
[----:B--2---:R1:W-:Y:S01]  /*8c160*/  @P3 STG.E desc[UR6][R16.64], R143 ;  /* 0x0000008f10003986 */ /* 0x0043e2000c101906 */
[----:B------:R-:W-:Y:S01]  /*8c170*/  ISETP.GE.AND P3, PT, R18, UR5, PT ;  /* 0x0000000512007c0c */ /* 0x000fe2000bf66270 */
[----:B---3--:R-:W-:-:S04]  /*8c180*/  IMAD.WIDE R18, R141, 0x4, R2 ;  /* 0x000000048d127825 */ /* 0x008fc800078e0202 */
[----:B------:R-:W-:-:S04]  /*8c190*/  IMAD.WIDE R20, R141, 0x4, R4 ;  /* 0x000000048d147825 */ /* 0x000fc800078e0204 */
[----:B------:R-:W-:-:S04]  /*8c1a0*/  IMAD.WIDE R22, R141, 0x4, R6 ;  /* 0x000000048d167825 */ /* 0x000fc800078e0206 */
[--C-:B-1----:R-:W-:Y:S01]  /*8c1b0*/  IMAD.WIDE R16, R144, 0x4, R8.reuse ;  /* 0x0000000490107825 */ /* 0x102fe200078e0208 */
[----:B------:R-:W2:Y:S04]  /*8c1c0*/  LDL.LU R143, [R1+0x27c8] ;  /* 0x0027c800018f7983 */ /* 0x000ea80000300800 */
[----:B------:R-:W3:Y:S04]  /*8c1d0*/  LDL.LU R146, [R1+0x110] ;  /* 0x0001100001927983 */ /* 0x000ee80000300800 */
[----:B------:R-:W3:Y:S04]  /*8c1e0*/  LDL.LU R144, [R1+0xf0] ;  /* 0x0000f00001907983 */ /* 0x000ee80000300800 */
[----:B------:R1:W-:Y:S04]  /*8c1f0*/  @P4 STG.E desc[UR6][R16.64], R142 ;  /* 0x0000008e10004986 */ /* 0x0003e8000c101906 */
[----:B------:R1:W-:Y:S04]  /*8c200*/  @P6 STG.E desc[UR6][R18.64], R151 ;  /* 0x0000009712006986 */ /* 0x0003e8000c101906 */
[----:B------:R-:W-:Y:S04]  /*8c210*/  @P1 STG.E desc[UR6][R20.64], R149 ;  /* 0x0000009514001986 */ /* 0x000fe8000c101906 */
[----:B-1----:R-:W3:Y:S01]  /*8c220*/  LDL.LU R142, [R1+0x234] ;  /* 0x00023400018e7983 */ /* 0x002ee20000300800 */
[----:B------:R-:W-:-:S03]  /*8c230*/  IMAD.WIDE R18, R141, 0x4, R8 ;  /* 0x000000048d127825 */ /* 0x000fc600078e0208 */
[----:B------:R1:W-:Y:S04]  /*8c240*/  @P5 STG.E desc[UR6][R22.64], R145 ;  /* 0x0000009116005986 */ /* 0x0003e8000c101906 */
[----:B------:R1:W-:Y:S04]  /*8c250*/  @P2 STG.E desc[UR6][R18.64], R150 ;  /* 0x0000009612002986 */ /* 0x0003e8000c101906 */
[----:B-1----:R-:W3:Y:S04]  /*8c260*/  LDL.LU R145, [R1+0x204] ;  /* 0x0002040001917983 */ /* 0x002ee80000300800 */
[----:B------:R-:W3:Y:S04]  /*8c270*/  LDL.LU R141, [R1+0x27dc] ;  /* 0x0027dc00018d7983 */ /* 0x000ee80000300800 */
[----:B------:R-:W3:Y:S01]  /*8c280*/  LDL.LU R150, [R1+0x1e4] ;  /* 0x0001e40001967983 */ /* 0x000ee20000300800 */
[----:B------:R-:W-:-:S05]  /*8c290*/  VIADD R15, R10, 0x1c9 ;  /* 0x000001c90a0f7836 */ /* 0x000fca0000000000 */
[----:B------:R-:W-:-:S04]  /*8c2a0*/  ISETP.GE.AND P0, PT, R15, UR5, PT ;  /* 0x000000050f007c0c */ /* 0x000fc8000bf06270 */
[----:B------:R-:W-:Y:S02]  /*8c2b0*/  ISETP.LT.AND P4, PT, R11, UR4, !P0 ;  /* 0x000000040b007c0c */ /* 0x000fe4000c781270 */
[----:B------:R-:W-:Y:S02]  /*8c2c0*/  ISETP.LT.AND P5, PT, R12, UR4, !P0 ;  /* 0x000000040c007c0c */ /* 0x000fe4000c7a1270 */
[----:B------:R-:W-:Y:S02]  /*8c2d0*/  ISETP.LT.AND P1, PT, R14, UR4, !P0 ;  /* 0x000000040e007c0c */ /* 0x000fe4000c721270 */
[----:B------:R-:W-:Y:S02]  /*8c2e0*/  ISETP.LT.AND P0, PT, R13, UR4, !P0 ;  /* 0x000000040d007c0c */ /* 0x000fe4000c701270 */
[----:B------:R-:W-:Y:S01]  /*8c2f0*/  ISETP.LT.AND P6, PT, R11, UR4, !P3 ;  /* 0x000000040b007c0c */ /* 0x000fe2000dfc1270 */
[----:B----4-:R-:W-:-:S04]  /*8c300*/  IMAD.WIDE R16, R140, 0x4, R2 ;  /* 0x000000048c107825 */ /* 0x010fc800078e0202 */
[----:B------:R-:W-:-:S04]  /*8c310*/  IMAD.WIDE R20, R140, 0x4, R4 ;  /* 0x000000048c147825 */ /* 0x000fc800078e0204 */
[----:B------:R-:W-:Y:S01]  /*8c320*/  IMAD.WIDE R18, R140, 0x4, R6 ;  /* 0x000000048c127825 */ /* 0x000fe200078e0206 */
[----:B------:R1:W-:Y:S04]  /*8c330*/  @P4 STG.E desc[UR6][R16.64], R148 ;  /* 0x0000009410004986 */ /* 0x0003e8000c101906 */
[----:B------:R4:W-:Y:S01]  /*8c340*/  @P5 STG.E desc[UR6][R20.64], R147 ;  /* 0x0000009314005986 */ /* 0x0009e2000c101906 */
[----:B------:R-:W-:Y:S01]  /*8c350*/  ISETP.LT.AND P4, PT, R12, UR4, !P3 ;  /* 0x000000040c007c0c */ /* 0x000fe2000df81270 */
[----:B-1----:R-:W-:Y:S02]  /*8c360*/  IMAD.WIDE R16, R140, 0x4, R8 ;  /* 0x000000048c107825 */ /* 0x002fe400078e0208 */
[----:B------:R-:W3:Y:S04]  /*8c370*/  LDL.LU R140, [R1+0x27e0] ;  /* 0x0027e000018c7983 */ /* 0x000ee80000300800 */
[----:B------:R-:W3:Y:S04]  /*8c380*/  LDL.LU R151, [R1+0x1a4] ;  /* 0x0001a40001977983 */ /* 0x000ee80000300800 */
[----:B------:R-:W3:Y:S04]  /*8c390*/  LDL.LU R148, [R1+0x184] ;  /* 0x0001840001947983 */ /* 0x000ee80000300800 */
[----:B----4-:R-:W4:Y:S01]  /*8c3a0*/  LDL.LU R147, [R1+0x154] ;  /* 0x0001540001937983 */ /* 0x010f220000300800 */
[----:B--2---:R-:W-:-:S03]  /*8c3b0*/  IMAD.WIDE R20, R143, 0x4, R2 ;  /* 0x000000048f147825 */ /* 0x004fc600078e0202 */
[----:B---3--:R1:W-:Y:S01]  /*8c3c0*/  @P1 STG.E desc[UR6][R18.64], R146 ;  /* 0x0000009212001986 */ /* 0x0083e2000c101906 */
[----:B------:R-:W-:-:S03]  /*8c3d0*/  ISETP.LT.AND P1, PT, R14, UR4, !P3 ;  /* 0x000000040e007c0c */ /* 0x000fc6000df21270 */
[----:B------:R2:W-:Y:S04]  /*8c3e0*/  @P0 STG.E desc[UR6][R16.64], R144 ;  /* 0x0000009010000986 */ /* 0x0005e8000c101906 */
[----:B-1----:R-:W3:Y:S04]  /*8c3f0*/  LDL.LU R146, [R1+0x114] ;  /* 0x0001140001927983 */ /* 0x002ee80000300800 */
[----:B------:R1:W-:Y:S04]  /*8c400*/  @P6 STG.E desc[UR6][R20.64], R142 ;  /* 0x0000008e14006986 */ /* 0x0003e8000c101906 */
[----:B--2---:R-:W2:Y:S01]  /*8c410*/  LDL.LU R144, [R1+0xf4] ;  /* 0x0000f40001907983 */ /* 0x004ea20000300800 */
[----:B------:R-:W-:-:S04]  /*8c420*/  IMAD.WIDE R16, R143, 0x4, R4 ;  /* 0x000000048f107825 */ /* 0x000fc800078e0204 */
[C---:B------:R-:W-:Y:S01]  /*8c430*/  IMAD.WIDE R18, R143.reuse, 0x4, R6 ;  /* 0x000000048f127825 */ /* 0x040fe200078e0206 */
[----:B-1----:R-:W2:Y:S04]  /*8c440*/  LDL.LU R142, [R1+0x238] ;  /* 0x00023800018e7983 */ /* 0x002ea80000300800 */
[----:B------:R1:W-:Y:S04]  /*8c450*/  @P4 STG.E desc[UR6][R16.64], R145 ;  /* 0x0000009110004986 */ /* 0x0003e8000c101906 */
[----:B------:R1:W-:Y:S02]  /*8c460*/  @P1 STG.E desc[UR6][R18.64], R150 ;  /* 0x0000009612001986 */ /* 0x0003e4000c101906 */
[----:B-1----:R-:W-:-:S02]  /*8c470*/  IMAD.WIDE R16, R143, 0x4, R8 ;  /* 0x000000048f107825 */ /* 0x002fc400078e0208 */
[----:B------:R-:W2:Y:S04]  /*8c480*/  LDL.LU R143, [R1+0x1a8] ;  /* 0x0001a800018f7983 */ /* 0x000ea80000300800 */
[----:B------:R-:W2:Y:S04]  /*8c490*/  LDL.LU R145, [R1+0x27e4] ;  /* 0x0027e40001917983 */ /* 0x000ea80000300800 */
[----:B------:R-:W2:Y:S04]  /*8c4a0*/  LDL.LU R149, [R1+0x208] ;  /* 0x0002080001957983 */ /* 0x000ea80000300800 */
[----:B------:R-:W2:Y:S01]  /*8c4b0*/  LDL.LU R150, [R1+0x1e8] ;  /* 0x0001e80001967983 */ /* 0x000ea20000300800 */
[C---:B------:R-:W-:Y:S01]  /*8c4c0*/  VIADD R15, R10.reuse, 0x1cb ;  /* 0x000001cb0a0f7836 */ /* 0x040fe20000000000 */
[----:B------:R-:W-:Y:S01]  /*8c4d0*/  ISETP.LT.AND P3, PT, R13, UR4, !P3 ;  /* 0x000000040d007c0c */ /* 0x000fe2000df61270 */
[----:B------:R-:W-:-:S03]  /*8c4e0*/  VIADD R20, R10, 0x1cc ;  /* 0x000001cc0a147836 */ /* 0x000fc60000000000 */
[----:B------:R-:W-:-:S04]  /*8c4f0*/  ISETP.GE.AND P2, PT, R15, UR5, PT ;  /* 0x000000050f007c0c */ /* 0x000fc8000bf46270 */
        /* <DEDUP_REMOVED lines=10> */
[----:B----4-:R4:W-:Y:S01]  /*8c5a0*/  @P6 STG.E desc[UR6][R20.64], R147 ;  /* 0x0000009314006986 */ /* 0x0109e2000c101906 */
[----:B------:R-:W-:Y:S02]  /*8c5b0*/  ISETP.LT.AND P6, PT, R12, UR4, !P0 ;  /* 0x000000040c007c0c */ /* 0x000fe4000c7c1270 */
[----:B------:R-:W-:Y:S02]  /*8c5c0*/  ISETP.LT.AND P5, PT, R14, UR4, !P0 ;  /* 0x000000040e007c0c */ /* 0x000fe4000c7a1270 */
[----:B------:R-:W-:Y:S01]  /*8c5d0*/  ISETP.LT.AND P0, PT, R13, UR4, !P0 ;  /* 0x000000040d007c0c */ /* 0x000fe2000c701270 */
[----:B-1----:R-:W-:-:S04]  /*8c5e0*/  IMAD.WIDE R16, R141, 0x4, R6 ;  /* 0x000000048d107825 */ /* 0x002fc800078e0206 */
[----:B------:R-:W-:Y:S01]  /*8c5f0*/  IMAD.WIDE R18, R141, 0x4, R8 ;  /* 0x000000048d127825 */ /* 0x000fe200078e0208 */
[----:B------:R-:W2:Y:S04]  /*8c600*/  LDL.LU R148, [R1+0x188] ;  /* 0x0001880001947983 */ /* 0x000ea80000300800 */
[----:B----4-:R-:W4:Y:S01]  /*8c610*/  LDL.LU R147, [R1+0x158] ;  /* 0x0001580001937983 */ /* 0x010f220000300800 */
[----:B------:R-:W-:-:S03]  /*8c620*/  IMAD.WIDE R20, R140, 0x4, R2 ;  /* 0x000000048c147825 */ /* 0x000fc600078e0202 */
[----:B------:R-:W4:Y:S04]  /*8c630*/  LDL.LU R141, [R1+0x27ec] ;  /* 0x0027ec00018d7983 */ /* 0x000f280000300800 */
[----:B---3--:R1:W-:Y:S04]  /*8c640*/  @P1 STG.E desc[UR6][R16.64], R146 ;  /* 0x0000009210001986 */ /* 0x0083e8000c101906 */
[----:B--2---:R2:W-:Y:S04]  /*8c650*/  @P2 STG.E desc[UR6][R18.64], R144 ;  /* 0x0000009012002986 */ /* 0x0045e8000c101906 */
[----:B------:R3:W-:Y:S04]  /*8c660*/  @P3 STG.E desc[UR6][R20.64], R142 ;  /* 0x0000008e14003986 */ /* 0x0007e8000c101906 */
[----:B-1----:R-:W4:Y:S04]  /*8c670*/  LDL.LU R146, [R1+0x118] ;  /* 0x0001180001927983 */ /* 0x002f280000300800 */
[----:B--2---:R-:W2:Y:S01]  /*8c680*/  LDL.LU R144, [R1+0xf8] ;  /* 0x0000f80001907983 */ /* 0x004ea20000300800 */
[----:B------:R-:W-:-:S04]  /*8c690*/  IMAD.WIDE R16, R140, 0x4, R4 ;  /* 0x000000048c107825 */ /* 0x000fc800078e0204 */
[C---:B------:R-:W-:Y:S01]  /*8c6a0*/  IMAD.WIDE R18, R140.reuse, 0x4, R6 ;  /* 0x000000048c127825 */ /* 0x040fe200078e0206 */
[----:B---3--:R-:W3:Y:S03]  /*8c6b0*/  LDL.LU R142, [R1+0x23c] ;  /* 0x00023c00018e7983 */ /* 0x008ee60000300800 */
[----:B------:R-:W-:Y:S02]  /*8c6c0*/  IMAD.WIDE R20, R140, 0x4, R8 ;  /* 0x000000048c147825 */ /* 0x000fe400078e0208 */
[----:B------:R-:W3:Y:S04]  /*8c6d0*/  LDL.LU R140, [R1+0x27f4] ;  /* 0x0027f400018c7983 */ /* 0x000ee80000300800 */
[----:B------:R-:W-:Y:S04]  /*8c6e0*/  @P6 STG.E desc[UR6][R16.64], R149 ;  /* 0x0000009510006986 */ /* 0x000fe8000c101906 */
[----:B------:R-:W-:Y:S04]  /*8c6f0*/  @P5 STG.E desc[UR6][R18.64], R150 ;  /* 0x0000009612005986 */ /* 0x000fe8000c101906 */
[----:B------:R1:W-:Y:S04]  /*8c700*/  @P0 STG.E desc[UR6][R20.64], R143 ;  /* 0x0000008f14000986 */ /* 0x0003e8000c101906 */
[----:B-1----:R-:W3:Y:S01]  /*8c710*/  LDL.LU R143, [R1+0x1ec] ;  /* 0x0001ec00018f7983 */ /* 0x002ee20000300800 */
[----:B------:R-:W-:-:S02]  /*8c720*/  VIADD R15, R10, 0x1cd ;  /* 0x000001cd0a0f7836 */ /* 0x000fc40000000000 */
[----:B------:R-:W-:-:S04]  /*8c730*/  IMAD.WIDE R16, R145, 0x4, R2 ;  /* 0x0000000491107825 */ /* 0x000fc800078e0202 */
[----:B------:R-:W-:Y:S01]  /*8c740*/  IMAD.WIDE R18, R145, 0x4, R4 ;  /* 0x0000000491127825 */ /* 0x000fe200078e0204 */
[----:B------:R-:W3:Y:S04]  /*8c750*/  LDL.LU R149, [R1+0x1ac] ;  /* 0x0001ac0001957983 */ /* 0x000ee80000300800 */
[----:B------:R-:W3:Y:S01]  /*8c760*/  LDL.LU R150, [R1+0x18c] ;  /* 0x00018c0001967983 */ /* 0x000ee20000300800 */
        /* <DEDUP_REMOVED lines=9> */
[----:B------:R1:W-:Y:S04]  /*8c800*/  @P2 STG.E desc[UR6][R16.64], R148 ;  /* 0x0000009410002986 */ /* 0x0003e8000c101906 */
[----:B----4-:R4:W-:Y:S01]  /*8c810*/  @P3 STG.E desc[UR6][R18.64], R147 ;  /* 0x0000009312003986 */ /* 0x0109e2000c101906 */
[----:B------:R-:W-:Y:S01]  /*8c820*/  IMAD.WIDE R20, R141, 0x4, R2 ;  /* 0x000000048d147825 */ /* 0x000fe200078e0202 */
[----:B------:R-:W-:-:S03]  /*8c830*/  ISETP.LT.AND P3, PT, R14, UR4, !P1 ;  /* 0x000000040e007c0c */ /* 0x000fc6000cf61270 */
[----:B-1----:R-:W-:-:S04]  /*8c840*/  IMAD.WIDE R16, R145, 0x4, R6 ;  /* 0x0000000491107825 */ /* 0x002fc800078e0206 */
[----:B----4-:R-:W-:Y:S01]  /*8c850*/  IMAD.WIDE R18, R145, 0x4, R8 ;  /* 0x0000000491127825 */ /* 0x010fe200078e0208 */
[----:B------:R-:W4:Y:S04]  /*8c860*/  LDL.LU R148, [R1+0x15c] ;  /* 0x00015c0001947983 */ /* 0x000f280000300800 */
[----:B------:R-:W4:Y:S04]  /*8c870*/  LDL.LU R147, [R1+0x11c] ;  /* 0x00011c0001937983 */ /* 0x000f280000300800 */
[----:B------:R1:W-:Y:S04]  /*8c880*/  @P0 STG.E desc[UR6][R16.64], R146 ;  /* 0x0000009210000986 */ /* 0x0003e8000c101906 */
[----:B--2---:R2:W-:Y:S01]  /*8c890*/  @P4 STG.E desc[UR6][R18.64], R144 ;  /* 0x0000009012004986 */ /* 0x0045e2000c101906 */
[----:B------:R-:W-:-:S03]  /*8c8a0*/  IMAD.WIDE R22, R141, 0x4, R4 ;  /* 0x000000048d167825 */ /* 0x000fc600078e0204 */
[----:B---3--:R3:W-:Y:S04]  /*8c8b0*/  @P6 STG.E desc[UR6][R20.64], R142 ;  /* 0x0000008e14006986 */ /* 0x0087e8000c101906 */
[----:B-1----:R-:W4:Y:S04]  /*8c8c0*/  LDL.LU R146, [R1+0xfc] ;  /* 0x0000fc0001927983 */ /* 0x002f280000300800 */
[----:B--2---:R-:W2:Y:S01]  /*8c8d0*/  LDL.LU R144, [R1+0xc0] ;  /* 0x0000c00001907983 */ /* 0x004ea20000300800 */
[----:B------:R-:W-:-:S03]  /*8c8e0*/  IMAD.WIDE R16, R141, 0x4, R6 ;  /* 0x000000048d107825 */ /* 0x000fc600078e0206 */
[----:B------:R1:W-:Y:S04]  /*8c8f0*/  @P5 STG.E desc[UR6][R22.64], R171 ;  /* 0x000000ab16005986 */ /* 0x0003e8000c101906 */
[----:B---3--:R-:W3:Y:S04]  /*8c900*/  LDL.LU R142, [R1+0x2804] ;  /* 0x00280400018e7983 */ /* 0x008ee80000300800 */
[----:B-1----:R-:W2:Y:S04]  /*8c910*/  LDL.LU R171, [R1+0x2810] ;  /* 0x0028100001ab7983 */ /* 0x002ea80000300800 */
[----:B------:R1:W-:Y:S04]  /*8c920*/  @P3 STG.E desc[UR6][R16.64], R143 ;  /* 0x0000008f10003986 */ /* 0x0003e8000c101906 */
[----:B------:R-:W2:Y:S01]  /*8c930*/  LDL.LU R145, [R1+0x90] ;  /* 0x0000900001917983 */ /* 0x000ea20000300800 */
[----:B-1----:R-:W-:-:S03]  /*8c940*/  IMAD.WIDE R16, R141, 0x4, R8 ;  /* 0x000000048d107825 */ /* 0x002fc600078e0208 */
[----:B------:R-:W2:Y:S04]  /*8c950*/  LDL.LU R143, [R1+0x60] ;  /* 0x00006000018f7983 */ /* 0x000ea80000300800 */
[----:B------:R-:W2:Y:S01]  /*8c960*/  LDL.LU R141, [R1+0x20] ;  /* 0x00002000018d7983 */ /* 0x000ea20000300800 */
[----:B------:R-:W-:Y:S01]  /*8c970*/  VIADD R15, R10, 0x1cf ;  /* 0x000001cf0a0f7836 */ /* 0x000fe20000000000 */
[----:B------:R-:W-:-:S04]  /*8c980*/  ISETP.LT.AND P1, PT, R13, UR4, !P1 ;  /* 0x000000040d007c0c */ /* 0x000fc8000cf21270 */
[----:B------:R-:W-:Y:S01]  /*8c990*/  ISETP.GE.AND P2, PT, R15, UR5, PT ;  /* 0x000000050f007c0c */ /* 0x000fe2000bf46270 */
[C---:B------:R-:W-:Y:S02]  /*8c9a0*/  VIADD R15, R10.reuse, 0x1d0 ;  /* 0x000001d00a0f7836 */ /* 0x040fe40000000000 */
[----:B------:R-:W-:Y:S01]  /*8c9b0*/  VIADD R18, R10, 0x1d1 ;  /* 0x000001d10a127836 */ /* 0x000fe20000000000 */
[----:B------:R-:W-:Y:S02]  /*8c9c0*/  ISETP.LT.AND P6, PT, R11, UR4, !P2 ;  /* 0x000000040b007c0c */ /* 0x000fe4000d7c1270 */
[----:B------:R-:W-:Y:S02]  /*8c9d0*/  ISETP.LT.AND P4, PT, R12, UR4, !P2 ;  /* 0x000000040c007c0c */ /* 0x000fe4000d781270 */
[----:B------:R-:W-:Y:S02]  /*8c9e0*/  ISETP.LT.AND P5, PT, R14, UR4, !P2 ;  /* 0x000000040e007c0c */ /* 0x000fe4000d7a1270 */
[----:B------:R-:W-:-:S02]  /*8c9f0*/  ISETP.GE.AND P0, PT, R15, UR5, PT ;  /* 0x000000050f007c0c */ /* 0x000fc4000bf06270 */
[----:B------:R-:W-:Y:S01]  /*8ca00*/  ISETP.GE.AND P3, PT, R18, UR5, PT ;  /* 0x0000000512007c0c */ /* 0x000fe2000bf66270 */
[----:B------:R-:W-:-:S04]  /*8ca10*/  IMAD.WIDE R18, R140, 0x4, R2 ;  /* 0x000000048c127825 */ /* 0x000fc800078e0202 */
[----:B------:R-:W-:-:S04]  /*8ca20*/  IMAD.WIDE R20, R140, 0x4, R4 ;  /* 0x000000048c147825 */ /* 0x000fc800078e0204 */
[----:B------:R-:W-:Y:S01]  /*8ca30*/  IMAD.WIDE R22, R140, 0x4, R6 ;  /* 0x000000048c167825 */ /* 0x000fe200078e0206 */
[----:B------:R-:W-:Y:S01]  /*8ca40*/  ISETP.LT.AND P2, PT, R13, UR4, !P2 ;  /* 0x000000040d007c0c */ /* 0x000fe2000d741270 */
[----:B------:R-:W-:Y:S01]  /*8ca50*/  @P1 STG.E desc[UR6][R16.64], R149 ;  /* 0x0000009510001986 */ /* 0x000fe2000c101906 */
[----:B------:R-:W-:-:S03]  /*8ca60*/  ISETP.LT.AND P1, PT, R11, UR4, !P0 ;  /* 0x000000040b007c0c */ /* 0x000fc6000c721270 */
[----:B------:R1:W-:Y:S02]  /*8ca70*/  @P6 STG.E desc[UR6][R18.64], R150 ;  /* 0x0000009612006986 */ /* 0x0003e4000c101906 */
[----:B-1----:R-:W-:Y:S02]  /*8ca80*/  IMAD.WIDE R18, R140, 0x4, R8 ;  /* 0x000000048c127825 */ /* 0x002fe400078e0208 */
[----:B------:R-:W2:Y:S04]  /*8ca90*/  LDL.LU R140, [R1+0x2814] ;  /* 0x00281400018c7983 */ /* 0x000ea80000300800 */
[----:B----4-:R-:W-:Y:S04]  /*8caa0*/  @P4 STG.E desc[UR6][R20.64], R148 ;  /* 0x0000009414004986 */ /* 0x010fe8000c101906 */
[----:B------:R-:W-:Y:S01]  /*8cab0*/  @P5 STG.E desc[UR6][R22.64], R147 ;  /* 0x0000009316005986 */ /* 0x000fe2000c101906 */
[----:B------:R-:W-:-:S02]  /*8cac0*/  ISETP.LT.AND P5, PT, R12, UR4, !P0 ;  /* 0x000000040c007c0c */ /* 0x000fc4000c7a1270 */
[----:B------:R-:W-:Y:S02]  /*8cad0*/  ISETP.LT.AND P4, PT, R14, UR4, !P0 ;  /* 0x000000040e007c0c */ /* 0x000fe4000c781270 */
[----:B------:R-:W-:Y:S01]  /*8cae0*/  ISETP.LT.AND P0, PT, R13, UR4, !P0 ;  /* 0x000000040d007c0c */ /* 0x000fe2000c701270 */
[----:B------:R1:W-:Y:S01]  /*8caf0*/  @P2 STG.E desc[UR6][R18.64], R146 ;  /* 0x0000009212002986 */ /* 0x0003e2000c101906 */
[----:B---3--:R-:W-:-:S04]  /*8cb00*/  IMAD.WIDE R16, R142, 0x4, R2 ;  /* 0x000000048e107825 */ /* 0x008fc800078e0202 */
[C---:B-1----:R-:W-:Y:S01]  /*8cb10*/  IMAD.WIDE R18, R142.reuse, 0x4, R4 ;  /* 0x000000048e127825 */ /* 0x042fe200078e0204 */
[----:B------:R-:W3:Y:S04]  /*8cb20*/  LDL.LU R146, [R1+0xc4] ;  /* 0x0000c40001927983 */ /* 0x000ee80000300800 */
[----:B--2---:R1:W-:Y:S01]  /*8cb30*/  @P1 STG.E desc[UR6][R16.64], R144 ;  /* 0x0000009010001986 */ /* 0x0043e2000c101906 */
[----:B------:R-:W-:-:S03]  /*8cb40*/  IMAD.WIDE R20, R142, 0x4, R6 ;  /* 0x000000048e147825 */ /* 0x000fc600078e0206 */
[----:B------:R-:W-:Y:S04]  /*8cb50*/  @P5 STG.E desc[UR6][R18.64], R145 ;  /* 0x0000009112005986 */ /* 0x000fe8000c101906 */
[----:B-1----:R-:W2:Y:S01]  /*8cb60*/  LDL.LU R144, [R1+0x94] ;  /* 0x0000940001907983 */ /* 0x002ea20000300800 */
[----:B------:R-:W-:-:S03]  /*8cb70*/  IMAD.WIDE R16, R142, 0x4, R8 ;  /* 0x000000048e107825 */ /* 0x000fc600078e0208 */
[----:B------:R-:W4:Y:S04]  /*8cb80*/  LDL.LU R142, [R1+0x281c] ;  /* 0x00281c00018e7983 */ /* 0x000f280000300800 */
[----:B------:R1:W-:Y:S04]  /*8cb90*/  @P4 STG.E desc[UR6][R20.64], R143 ;  /* 0x0000008f14004986 */ /* 0x0003e8000c101906 */
[----:B------:R1:W-:Y:S04]  /*8cba0*/  @P0 STG.E desc[UR6][R16.64], R141 ;  /* 0x0000008d10000986 */ /* 0x0003e8000c101906 */
[----:B-1----:R-:W4:Y:S04]  /*8cbb0*/  LDL.LU R143, [R1+0x64] ;  /* 0x00006400018f7983 */ /* 0x002f280000300800 */
[----:B------:R-:W4:Y:S01]  /*8cbc0*/  LDL.LU R141, [R1+0x24] ;  /* 0x00002400018d7983 */ /* 0x000f220000300800 */
[----:B------:R-:W-:Y:S01]  /*8cbd0*/  ISETP.LT.AND P6, PT, R11, UR4, !P3 ;  /* 0x000000040b007c0c */ /* 0x000fe2000dfc1270 */
[----:B------:R-:W-:Y:S01]  /*8cbe0*/  VIADD R15, R10, 0x1d2 ;  /* 0x000001d20a0f7836 */ /* 0x000fe20000000000 */
[----:B------:R-:W-:-:S02]  /*8cbf0*/  ISETP.LT.AND P1, PT, R12, UR4, !P3 ;  /* 0x000000040c007c0c */ /* 0x000fc4000df21270 */
[----:B------:R-:W-:Y:S01]  /*8cc00*/  ISETP.LT.AND P4, PT, R14, UR4, !P3 ;  /* 0x000000040e007c0c */ /* 0x000fe2000df81270 */
[----:B------:R-:W-:Y:S01]  /*8cc10*/  IMAD.WIDE R18, R171, 0x4, R2 ;  /* 0x00000004ab127825 */ /* 0x000fe200078e0202 */
[----:B------:R-:W-:Y:S02]  /*8cc20*/  ISETP.GE.AND P2, PT, R15, UR5, PT ;  /* 0x000000050f007c0c */ /* 0x000fe4000bf46270 */
[----:B------:R-:W-:Y:S01]  /*8cc30*/  ISETP.LT.AND P3, PT, R13, UR4, !P3 ;  /* 0x000000040d007c0c */ /* 0x000fe2000df61270 */
[----:B------:R-:W-:Y:S01]  /*8cc40*/  IMAD.WIDE R16, R171, 0x4, R4 ;  /* 0x00000004ab107825 */ /* 0x000fe200078e0204 */
[----:B------:R-:W-:-:S03]  /*8cc50*/  ISETP.LT.AND P5, PT, R11, UR4, !P2 ;  /* 0x000000040b007c0c */ /* 0x000fc6000d7a1270 */
[----:B------:R1:W-:Y:S01]  /*8cc60*/  @P6 STG.E desc[UR6][R18.64], R240 ;  /* 0x000000f012006986 */ /* 0x0003e2000c101906 */
[----:B------:R-:W-:-:S03]  /*8cc70*/  ISETP.LT.AND P6, PT, R12, UR4, !P2 ;  /* 0x000000040c007c0c */ /* 0x000fc6000d7c1270 */
[----:B------:R1:W-:Y:S02]  /*8cc80*/  @P1 STG.E desc[UR6][R16.64], R236 ;  /* 0x000000ec10001986 */ /* 0x0003e4000c101906 */
[----:B-1----:R-:W-:-:S04]  /*8cc90*/  IMAD.WIDE R18, R171, 0x4, R6 ;  /* 0x00000004ab127825 */ /* 0x002fc800078e0206 */
[----:B------:R-:W-:-:S04]  /*8cca0*/  IMAD.WIDE R16, R171, 0x4, R8 ;  /* 0x00000004ab107825 */ /* 0x000fc800078e0208 */
[----:B------:R-:W-:Y:S01]  /*8ccb0*/  IMAD.WIDE R20, R140, 0x4, R4 ;  /* 0x000000048c147825 */ /* 0x000fe200078e0204 */
[----:B------:R-:W4:Y:S04]  /*8ccc0*/  LDL.LU R171, [R1+0x2828] ;  /* 0x0028280001ab7983 */ /* 0x000f280000300800 */
[----:B------:R1:W-:Y:S01]  /*8ccd0*/  @P4 STG.E desc[UR6][R18.64], R232 ;  /* 0x000000e812004986 */ /* 0x0003e2000c101906 */
[----:B------:R-:W-:Y:S02]  /*8cce0*/  ISETP.LT.AND P4, PT, R14, UR4, !P2 ;  /* 0x000000040e007c0c */ /* 0x000fe4000d781270 */
[----:B------:R-:W-:Y:S01]  /*8ccf0*/  ISETP.LT.AND P2, PT, R13, UR4, !P2 ;  /* 0x000000040d007c0c */ /* 0x000fe2000d741270 */
[----:B------:R1:W-:Y:S02]  /*8cd00*/  @P3 STG.E desc[UR6][R16.64], R228 ;  /* 0x000000e410003986 */ /* 0x0003e4000c101906 */
[----:B-1----:R-:W-:-:S04]  /*8cd10*/  IMAD.WIDE R18, R140, 0x4, R2 ;  /* 0x000000048c127825 */ /* 0x002fc800078e0202 */
[C---:B------:R-:W-:Y:S01]  /*8cd20*/  IMAD.WIDE R16, R140.reuse, 0x4, R6 ;  /* 0x000000048c107825 */ /* 0x040fe200078e0206 */
[----:B---3--:R1:W-:Y:S03]  /*8cd30*/  @P5 STG.E desc[UR6][R18.64], R146 ;  /* 0x0000009212005986 */ /* 0x0083e6000c101906 */
[----:B-1----:R-:W-:Y:S01]  /*8cd40*/  IMAD.WIDE R18, R140, 0x4, R8 ;  /* 0x000000048c127825 */ /* 0x002fe200078e0208 */
[----:B--2---:R1:W-:Y:S04]  /*8cd50*/  @P6 STG.E desc[UR6][R20.64], R144 ;  /* 0x0000009014006986 */ /* 0x0043e8000c101906 */
[----:B-1----:R-:W2:Y:S04]  /*8cd60*/  LDL.LU R144, [R1+0xc8] ;  /* 0x0000c80001907983 */ /* 0x002ea80000300800 */
[----:B------:R-:W3:Y:S04]  /*8cd70*/  LDL.LU R140, [R1+0x98] ;  /* 0x00009800018c7983 */ /* 0x000ee80000300800 */
[----:B------:R-:W3:Y:S04]  /*8cd80*/  LDL.LU R145, [R1+0x2834] ;  /* 0x0028340001917983 */ /* 0x000ee80000300800 */
[----:B----4-:R-:W-:Y:S04]  /*8cd90*/  @P4 STG.E desc[UR6][R16.64], R143 ;  /* 0x0000008f10004986 */ /* 0x010fe8000c101906 */
[----:B------:R1:W-:Y:S04]  /*8cda0*/  @P2 STG.E desc[UR6][R18.64], R141 ;  /* 0x0000008d12002986 */ /* 0x0003e8000c101906 */
[----:B------:R-:W4:Y:S04]  /*8cdb0*/  LDL.LU R147, [R1+0x68] ;  /* 0x0000680001937983 */ /* 0x000f280000300800 */
[----:B-1----:R-:W4:Y:S01]  /*8cdc0*/  LDL.LU R141, [R1+0x28] ;  /* 0x00002800018d7983 */ /* 0x002f220000300800 */
[----:B------:R-:W-:-:S02]  /*8cdd0*/  VIADD R22, R10, 0x1d3 ;  /* 0x000001d30a167836 */ /* 0x000fc40000000000 */
[----:B------:R-:W-:Y:S02]  /*8cde0*/  VIADD R15, R10, 0x1d4 ;  /* 0x000001d40a0f7836 */ /* 0x000fe40000000000 */
[----:B------:R-:W-:-:S04]  /*8cdf0*/  IMAD.WIDE R20, R142, 0x4, R2 ;  /* 0x000000048e147825 */ /* 0x000fc800078e0202 */
[----:B------:R-:W-:-:S04]  /*8ce00*/  IMAD.WIDE R16, R142, 0x4, R4 ;  /* 0x000000048e107825 */ /* 0x000fc800078e0204 */
[----:B------:R-:W-:Y:S01]  /*8ce10*/  IMAD.WIDE R18, R142, 0x4, R6 ;  /* 0x000000048e127825 */ /* 0x000fe200078e0206 */
[----:B------:R-:W-:Y:S01]  /*8ce20*/  ISETP.GE.AND P0, PT, R22, UR5, PT ;  /* 0x0000000516007c0c */ /* 0x000fe2000bf06270 */
[----:B------:R-:W4:Y:S03]  /*8ce30*/  LDL.LU R143, [R1+0x6c] ;  /* 0x00006c00018f7983 */ /* 0x000f260000300800 */
[----:B------:R-:W-:Y:S02]  /*8ce40*/  ISETP.LT.AND P3, PT, R11, UR4, !P0 ;  /* 0x000000040b007c0c */ /* 0x000fe4000c761270 */
[----:B------:R-:W-:Y:S02]  /*8ce50*/  ISETP.LT.AND P6, PT, R12, UR4, !P0 ;  /* 0x000000040c007c0c */ /* 0x000fe4000c7c1270 */
[----:B------:R-:W-:Y:S02]  /*8ce60*/  ISETP.LT.AND P5, PT, R14, UR4, !P0 ;  /* 0x000000040e007c0c */ /* 0x000fe4000c7a1270 */
[----:B------:R-:W-:-:S02]  /*8ce70*/  ISETP.LT.AND P0, PT, R13, UR4, !P0 ;  /* 0x000000040d007c0c */ /* 0x000fc4000c701270 */
[----:B------:R-:W-:-:S04]  /*8ce80*/  ISETP.GE.AND P1, PT, R15, UR5, PT ;  /* 0x000000050f007c0c */ /* 0x000fc8000bf26270 */
[----:B------:R-:W-:Y:S01]  /*8ce90*/  ISETP.LT.AND P2, PT, R11, UR4, !P1 ;  /* 0x000000040b007c0c */ /* 0x000fe2000cf41270 */
[----:B------:R1:W-:Y:S01]  /*8cea0*/  @P3 STG.E desc[UR6][R20.64], R241 ;  /* 0x000000f114003986 */ /* 0x0003e2000c101906 */
[----:B------:R-:W-:-:S03]  /*8ceb0*/  ISETP.LT.AND P3, PT, R12, UR4, !P1 ;  /* 0x000000040c007c0c */ /* 0x000fc6000cf61270 */
[----:B------:R1:W-:Y:S04]  /*8cec0*/  @P6 STG.E desc[UR6][R16.64], R237 ;  /* 0x000000ed10006986 */ /* 0x0003e8000c101906 */
[----:B------:R1:W-:Y:S02]  /*8ced0*/  @P5 STG.E desc[UR6][R18.64], R233 ;  /* 0x000000e912005986 */ /* 0x0003e4000c101906 */
[----:B-1----:R-:W-:-:S04]  /*8cee0*/  IMAD.WIDE R20, R142, 0x4, R8 ;  /* 0x000000048e147825 */ /* 0x002fc800078e0208 */
[----:B------:R-:W-:-:S04]  /*8cef0*/  IMAD.WIDE R16, R171, 0x4, R2 ;  /* 0x00000004ab107825 */ /* 0x000fc800078e0202 */
[----:B------:R-:W-:Y:S01]  /*8cf00*/  IMAD.WIDE R18, R171, 0x4, R4 ;  /* 0x00000004ab127825 */ /* 0x000fe200078e0204 */
[----:B------:R-:W4:Y:S04]  /*8cf10*/  LDL.LU R142, [R1+0x283c] ;  /* 0x00283c00018e7983 */ /* 0x000f280000300800 */
[----:B------:R-:W-:Y:S01]  /*8cf20*/  @P0 STG.E desc[UR6][R20.64], R229 ;  /* 0x000000e514000986 */ /* 0x000fe2000c101906 */
[----:B------:R-:W-:Y:S02]  /*8cf30*/  ISETP.LT.AND P0, PT, R14, UR4, !P1 ;  /* 0x000000040e007c0c */ /* 0x000fe4000cf01270 */
[----:B------:R-:W-:Y:S01]  /*8cf40*/  ISETP.LT.AND P1, PT, R13, UR4, !P1 ;  /* 0x000000040d007c0c */ /* 0x000fe2000cf21270 */
[----:B------:R-:W4:Y:S04]  /*8cf50*/  LDL.LU R146, [R1+0xcc] ;  /* 0x0000cc0001927983 */ /* 0x000f280000300800 */
[----:B--2---:R1:W-:Y:S04]  /*8cf60*/  @P2 STG.E desc[UR6][R16.64], R144 ;  /* 0x0000009010002986 */ /* 0x0043e8000c101906 */
[----:B---3--:R2:W-:Y:S01]  /*8cf70*/  @P3 STG.E desc[UR6][R18.64], R140 ;  /* 0x0000008c12003986 */ /* 0x0085e2000c101906 */
[----:B-1----:R-:W-:-:S04]  /*8cf80*/  IMAD.WIDE R16, R171, 0x4, R6 ;  /* 0x00000004ab107825 */ /* 0x002fc800078e0206 */
[----:B--2---:R-:W-:Y:S01]  /*8cf90*/  IMAD.WIDE R18, R171, 0x4, R8 ;  /* 0x00000004ab127825 */ /* 0x004fe200078e0208 */
[----:B------:R-:W2:Y:S04]  /*8cfa0*/  LDL.LU R144, [R1+0x9c] ;  /* 0x00009c0001907983 */ /* 0x000ea80000300800 */
[----:B------:R-:W3:Y:S04]  /*8cfb0*/  LDL.LU R140, [R1+0x284c] ;  /* 0x00284c00018c7983 */ /* 0x000ee80000300800 */
[----:B----4-:R-:W-:Y:S04]  /*8cfc0*/  @P0 STG.E desc[UR6][R16.64], R147 ;  /* 0x0000009310000986 */ /* 0x010fe8000c101906 */
[----:B------:R-:W4:Y:S04]  /*8cfd0*/  LDL.LU R171, [R1+0x2850] ;  /* 0x0028500001ab7983 */ /* 0x000f280000300800 */
[----:B------:R1:W-:Y:S04]  /*8cfe0*/  @P1 STG.E desc[UR6][R18.64], R141 ;  /* 0x0000008d12001986 */ /* 0x0003e8000c101906 */
[----:B-1----:R-:W4:Y:S01]  /*8cff0*/  LDL.LU R141, [R1+0x2c] ;  /* 0x00002c00018d7983 */ /* 0x002f220000300800 */
[----:B------:R-:W-:-:S05]  /*8d000*/  VIADD R15, R10, 0x1d5 ;  /* 0x000001d50a0f7836 */ /* 0x000fca0000000000 */
[----:B------:R-:W-:-:S04]  /*8d010*/  ISETP.GE.AND P4, PT, R15, UR5, PT ;  /* 0x000000050f007c0c */ /* 0x000fc8000bf86270 */
[----:B------:R-:W-:Y:S02]  /*8d020*/  ISETP.LT.AND P6, PT, R11, UR4, !P4 ;  /* 0x000000040b007c0c */ /* 0x000fe4000e7c1270 */
[----:B------:R-:W-:Y:S02]  /*8d030*/  ISETP.LT.AND P5, PT, R12, UR4, !P4 ;  /* 0x000000040c007c0c */ /* 0x000fe4000e7a1270 */
[----:B------:R-:W-:Y:S01]  /*8d040*/  ISETP.LT.AND P3, PT, R14, UR4, !P4 ;  /* 0x000000040e007c0c */ /* 0x000fe2000e761270 */
[----:B------:R-:W-:Y:S02]  /*8d050*/  VIADD R15, R10, 0x1d6 ;  /* 0x000001d60a0f7836 */ /* 0x000fe40000000000 */
[----:B------:R-:W-:Y:S01]  /*8d060*/  IMAD.WIDE R20, R145, 0x4, R2 ;  /* 0x0000000491147825 */ /* 0x000fe200078e0202 */
[----:B------:R-:W-:-:S03]  /*8d070*/  ISETP.LT.AND P4, PT, R13, UR4, !P4 ;  /* 0x000000040d007c0c */ /* 0x000fc6000e781270 */
[----:B------:R-:W-:-:S04]  /*8d080*/  IMAD.WIDE R22, R145, 0x4, R4 ;  /* 0x0000000491167825 */ /* 0x000fc800078e0204 */
[----:B------:R-:W-:Y:S01]  /*8d090*/  IMAD.WIDE R16, R145, 0x4, R6 ;  /* 0x0000000491107825 */ /* 0x000fe200078e0206 */
[----:B------:R-:W-:-:S03]  /*8d0a0*/  ISETP.GE.AND P2, PT, R15, UR5, PT ;  /* 0x000000050f007c0c */ /* 0x000fc6000bf46270 */
[----:B------:R-:W-:Y:S01]  /*8d0b0*/  VIADD R24, R10, 0x1d7 ;  /* 0x000001d70a187836 */ /* 0x000fe20000000000 */
[----:B------:R-:W-:Y:S04]  /*8d0c0*/  @P6 STG.E desc[UR6][R20.64], R242 ;  /* 0x000000f214006986 */ /* 0x000fe8000c101906 */
[----:B------:R-:W-:Y:S04]  /*8d0d0*/  @P5 STG.E desc[UR6][R22.64], R238 ;  /* 0x000000ee16005986 */ /* 0x000fe8000c101906 */
[----:B------:R1:W-:Y:S01]  /*8d0e0*/  @P3 STG.E desc[UR6][R16.64], R234 ;  /* 0x000000ea10003986 */ /* 0x0003e2000c101906 */
[----:B------:R-:W-:-:S02]  /*8d0f0*/  ISETP.LT.AND P6, PT, R11, UR4, !P2 ;  /* 0x000000040b007c0c */ /* 0x000fc4000d7c1270 */
[----:B------:R-:W-:Y:S02]  /*8d100*/  ISETP.LT.AND P1, PT, R12, UR4, !P2 ;  /* 0x000000040c007c0c */ /* 0x000fe4000d721270 */
[----:B------:R-:W-:Y:S02]  /*8d110*/  ISETP.GE.AND P0, PT, R24, UR5, PT ;  /* 0x0000000518007c0c */ /* 0x000fe4000bf06270 */
[----:B------:R-:W-:Y:S02]  /*8d120*/  ISETP.LT.AND P5, PT, R14, UR4, !P2 ;  /* 0x000000040e007c0c */ /* 0x000fe4000d7a1270 */
[----:B------:R-:W-:Y:S01]  /*8d130*/  ISETP.LT.AND P2, PT, R13, UR4, !P2 ;  /* 0x000000040d007c0c */ /* 0x000fe2000d741270 */
[----:B-1----:R-:W-:-:S04]  /*8d140*/  IMAD.WIDE R16, R145, 0x4, R8 ;  /* 0x0000000491107825 */ /* 0x002fc800078e0208 */
[C---:B------:R-:W-:Y:S01]  /*8d150*/  IMAD.WIDE R18, R142.reuse, 0x4, R2 ;  /* 0x000000048e127825 */ /* 0x040fe200078e0202 */
[----:B------:R1:W-:Y:S01]  /*8d160*/  @P4 STG.E desc[UR6][R16.64], R230 ;  /* 0x000000e610004986 */ /* 0x0003e2000c101906 */
[----:B------:R-:W-:Y:S02]  /*8d170*/  ISETP.LT.AND P4, PT, R11, UR4, !P0 ;  /* 0x000000040b007c0c */ /* 0x000fe4000c781270 */
[----:B------:R-:W-:-:S04]  /*8d180*/  IMAD.WIDE R20, R142, 0x4, R4 ;  /* 0x000000048e147825 */ /* 0x000fc800078e0204 */
[----:B------:R-:W-:Y:S01]  /*8d190*/  IMAD.WIDE R22, R142, 0x4, R6 ;  /* 0x000000048e167825 */ /* 0x000fe200078e0206 */
[----:B------:R3:W-:Y:S03]  /*8d1a0*/  @P6 STG.E desc[UR6][R18.64], R146 ;  /* 0x0000009212006986 */ /* 0x0007e6000c101906 */
[----:B------:R-:W-:Y:S02]  /*8d1b0*/  VIADD R15, R10, 0x1d8 ;  /* 0x000001d80a0f7836 */ /* 0x000fe40000000000 */
[----:B-1----:R-:W-:Y:S02]  /*8d1c0*/  IMAD.WIDE R16, R142, 0x4, R8 ;  /* 0x000000048e107825 */ /* 0x002fe400078e0208 */
[----:B------:R-:W4:Y:S01]  /*8d1d0*/  LDL.LU R142, [R1+0x2854] ;  /* 0x00285400018e7983 */ /* 0x000f220000300800 */
[----:B------:R-:W-:-:S04]  /*8d1e0*/  ISETP.GE.AND P3, PT, R15, UR5, PT ;  /* 0x000000050f007c0c */ /* 0x000fc8000bf66270 */
[----:B------:R-:W-:Y:S01]  /*8d1f0*/  ISETP.LT.AND P6, PT, R11, UR4, !P3 ;  /* 0x000000040b007c0c */ /* 0x000fe2000dfc1270 */
[----:B--2---:R1:W-:Y:S01]  /*8d200*/  @P1 STG.E desc[UR6][R20.64], R144 ;  /* 0x0000009014001986 */ /* 0x0043e2000c101906 */
[----:B---3--:R-:W-:-:S03]  /*8d210*/  IMAD.WIDE R18, R140, 0x4, R2 ;  /* 0x000000048c127825 */ /* 0x008fc600078e0202 */
[----:B------:R-:W-:Y:S01]  /*8d220*/  @P5 STG.E desc[UR6][R22.64], R143 ;  /* 0x0000008f16005986 */ /* 0x000fe2000c101906 */
[----:B------:R-:W-:Y:S02]  /*8d230*/  ISETP.LT.AND P5, PT, R12, UR4, !P0 ;  /* 0x000000040c007c0c */ /* 0x000fe4000c7a1270 */
[----:B------:R-:W-:Y:S02]  /*8d240*/  ISETP.LT.AND P1, PT, R14, UR4, !P0 ;  /* 0x000000040e007c0c */ /* 0x000fe4000c721270 */
[----:B------:R-:W-:Y:S01]  /*8d250*/  ISETP.LT.AND P0, PT, R13, UR4, !P0 ;  /* 0x000000040d007c0c */ /* 0x000fe2000c701270 */
[----:B-1----:R-:W-:Y:S01]  /*8d260*/  IMAD.WIDE R20, R140, 0x4, R8 ;  /* 0x000000048c147825 */ /* 0x002fe200078e0208 */
[----:B----4-:R1:W-:Y:S04]  /*8d270*/  @P2 STG.E desc[UR6][R16.64], R141 ;  /* 0x0000008d10002986 */ /* 0x0103e8000c101906 */
[----:B------:R2:W-:Y:S01]  /*8d280*/  @P4 STG.E desc[UR6][R18.64], R243 ;  /* 0x000000f312004986 */ /* 0x0005e2000c101906 */
[----:B------:R-:W-:Y:S01]  /*8d290*/  ISETP.LT.AND P4, PT, R12, UR4, !P3 ;  /* 0x000000040c007c0c */ /* 0x000fe2000df81270 */
[----:B-1----:R-:W-:-:S04]  /*8d2a0*/  IMAD.WIDE R16, R140, 0x4, R4 ;  /* 0x000000048c107825 */ /* 0x002fc800078e0204 */
[----:B--2---:R-:W-:Y:S02]  /*8d2b0*/  IMAD.WIDE R18, R140, 0x4, R6 ;  /* 0x000000048c127825 */ /* 0x004fe400078e0206 */
[----:B------:R-:W2:Y:S04]  /*8d2c0*/  LDL.LU R140, [R1+0x285c] ;  /* 0x00285c00018c7983 */ /* 0x000ea80000300800 */
[----:B------:R1:W-:Y:S04]  /*8d2d0*/  @P5 STG.E desc[UR6][R16.64], R239 ;  /* 0x000000ef10005986 */ /* 0x0003e8000c101906 */
[----:B------:R3:W-:Y:S04]  /*8d2e0*/  @P1 STG.E desc[UR6][R18.64], R235 ;  /* 0x000000eb12001986 */ /* 0x0007e8000c101906 */
[----:B------:R-:W-:Y:S01]  /*8d2f0*/  @P0 STG.E desc[UR6][R20.64], R231 ;  /* 0x000000e714000986 */ /* 0x000fe2000c101906 */
[----:B-1----:R-:W-:-:S04]  /*8d300*/  IMAD.WIDE R16, R171, 0x4, R2 ;  /* 0x00000004ab107825 */ /* 0x002fc800078e0202 */
[C---:B---3--:R-:W-:Y:S01]  /*8d310*/  IMAD.WIDE R18, R171.reuse, 0x4, R4 ;  /* 0x00000004ab127825 */ /* 0x048fe200078e0204 */
[----:B------:R1:W-:Y:S04]  /*8d320*/  @P6 STG.E desc[UR6][R16.64], R224 ;  /* 0x000000e010006986 */ /* 0x0003e8000c101906 */
[----:B------:R3:W-:Y:S01]  /*8d330*/  @P4 STG.E desc[UR6][R18.64], R220 ;  /* 0x000000dc12004986 */ /* 0x0007e2000c101906 */
[----:B-1----:R-:W-:-:S04]  /*8d340*/  IMAD.WIDE R16, R171, 0x4, R6 ;  /* 0x00000004ab107825 */ /* 0x002fc800078e0206 */
[----:B---3--:R-:W-:Y:S02]  /*8d350*/  IMAD.WIDE R18, R171, 0x4, R8 ;  /* 0x00000004ab127825 */ /* 0x008fe400078e0208 */
[----:B------:R-:W3:Y:S02]  /*8d360*/  LDL.LU R171, [R1+0x2860] ;  /* 0x0028600001ab7983 */ /* 0x000ee40000300800 */
[----:B------:R-:W-:Y:S01]  /*8d370*/  VIADD R15, R10, 0x1d9 ;  /* 0x000001d90a0f7836 */ /* 0x000fe20000000000 */
[----:B------:R-:W-:Y:S02]  /*8d380*/  ISETP.LT.AND P1, PT, R14, UR4, !P3 ;  /* 0x000000040e007c0c */ /* 0x000fe4000df21270 */
[----:B------:R-:W-:Y:S01]  /*8d390*/  ISETP.LT.AND P3, PT, R13, UR4, !P3 ;  /* 0x000000040d007c0c */ /* 0x000fe2000df61270 */
[----:B------:R-:W4:Y:S01]  /*8d3a0*/  LDL.LU R141, [R1+0x2858] ;  /* 0x00285800018d7983 */ /* 0x000f220000300800 */
[----:B------:R-:W-:Y:S01]  /*8d3b0*/  ISETP.GE.AND P2, PT, R15, UR5, PT ;  /* 0x000000050f007c0c */ /* 0x000fe2000bf46270 */
[----:B------:R-:W-:-:S03]  /*8d3c0*/  VIADD R22, R10, 0x1da ;  /* 0x000001da0a167836 */ /* 0x000fc60000000000 */
[----:B------:R-:W-:Y:S02]  /*8d3d0*/  ISETP.LT.AND P5, PT, R11, UR4, !P2 ;  /* 0x000000040b007c0c */ /* 0x000fe4000d7a1270 */
[----:B------:R-:W-:Y:S02]  /*8d3e0*/  ISETP.LT.AND P6, PT, R12, UR4, !P2 ;  /* 0x000000040c007c0c */ /* 0x000fe4000d7c1270 */
[----:B------:R-:W-:Y:S01]  /*8d3f0*/  ISETP.GE.AND P0, PT, R22, UR5, PT ;  /* 0x0000000516007c0c */ /* 0x000fe2000bf06270 */
[----:B------:R1:W-:Y:S01]  /*8d400*/  @P1 STG.E desc[UR6][R16.64], R216 ;  /* 0x000000d810001986 */ /* 0x0003e2000c101906 */
[----:B------:R-:W-:-:S03]  /*8d410*/  ISETP.LT.AND P1, PT, R14, UR4, !P2 ;  /* 0x000000040e007c0c */ /* 0x000fc6000d721270 */
[----:B------:R1:W-:Y:S01]  /*8d420*/  @P3 STG.E desc[UR6][R18.64], R212 ;  /* 0x000000d412003986 */ /* 0x0003e2000c101906 */
[----:B------:R-:W-:Y:S02]  /*8d430*/  ISETP.LT.AND P2, PT, R13, UR4, !P2 ;  /* 0x000000040d007c0c */ /* 0x000fe4000d741270 */
[----:B------:R-:W-:Y:S01]  /*8d440*/  ISETP.LT.AND P3, PT, R11, UR4, !P0 ;  /* 0x000000040b007c0c */ /* 0x000fe2000c761270 */
[----:B------:R-:W-:-:S04]  /*8d450*/  IMAD.WIDE R20, R142, 0x4, R4 ;  /* 0x000000048e147825 */ /* 0x000fc800078e0204 */
[----:B-1----:R-:W-:-:S04]  /*8d460*/  IMAD.WIDE R16, R142, 0x4, R2 ;  /* 0x000000048e107825 */ /* 0x002fc800078e0202 */
[----:B------:R-:W-:Y:S01]  /*8d470*/  IMAD.WIDE R18, R142, 0x4, R8 ;  /* 0x000000048e127825 */ /* 0x000fe200078e0208 */
[----:B------:R1:W-:Y:S04]  /*8d480*/  @P5 STG.E desc[UR6][R16.64], R208 ;  /* 0x000000d010005986 */ /* 0x0003e8000c101906 */
[----:B------:R2:W-:Y:S01]  /*8d490*/  @P6 STG.E desc[UR6][R20.64], R204 ;  /* 0x000000cc14006986 */ /* 0x0005e2000c101906 */
[----:B------:R-:W-:Y:S02]  /*8d4a0*/  ISETP.LT.AND P6, PT, R12, UR4, !P0 ;  /* 0x000000040c007c0c */ /* 0x000fe4000c7c1270 */
[----:B------:R-:W-:Y:S01]  /*8d4b0*/  ISETP.LT.AND P5, PT, R14, UR4, !P0 ;  /* 0x000000040e007c0c */ /* 0x000fe2000c7a1270 */
[----:B-1----:R-:W-:Y:S02]  /*8d4c0*/  IMAD.WIDE R16, R142, 0x4, R6 ;  /* 0x000000048e107825 */ /* 0x002fe400078e0206 */
[----:B------:R-:W4:Y:S04]  /*8d4d0*/  LDL.LU R142, [R1+0x2848] ;  /* 0x00284800018e7983 */ /* 0x000f280000300800 */
[----:B------:R1:W-:Y:S04]  /*8d4e0*/  @P1 STG.E desc[UR6][R16.64], R200 ;  /* 0x000000c810001986 */ /* 0x0003e8000c101906 */
[----:B------:R1:W-:Y:S01]  /*8d4f0*/  @P2 STG.E desc[UR6][R18.64], R196 ;  /* 0x000000c412002986 */ /* 0x0003e2000c101906 */
[----:B--2---:R-:W-:-:S04]  /*8d500*/  IMAD.WIDE R20, R140, 0x4, R2 ;  /* 0x000000048c147825 */ /* 0x004fc800078e0202 */
[----:B-1----:R-:W-:-:S04]  /*8d510*/  IMAD.WIDE R16, R140, 0x4, R4 ;  /* 0x000000048c107825 */ /* 0x002fc800078e0204 */
[C---:B------:R-:W-:Y:S01]  /*8d520*/  IMAD.WIDE R18, R140.reuse, 0x4, R6 ;  /* 0x000000048c127825 */ /* 0x040fe200078e0206 */
[----:B------:R1:W-:Y:S04]  /*8d530*/  @P3 STG.E desc[UR6][R20.64], R225 ;  /* 0x000000e114003986 */ /* 0x0003e8000c101906 */
[----:B------:R2:W-:Y:S01]  /*8d540*/  @P6 STG.E desc[UR6][R16.64], R221 ;  /* 0x000000dd10006986 */ /* 0x0005e2000c101906 */
[----:B-1----:R-:W-:-:S03]  /*8d550*/  IMAD.WIDE R20, R140, 0x4, R8 ;  /* 0x000000048c147825 */ /* 0x002fc600078e0208 */
[----:B------:R-:W4:Y:S04]  /*8d560*/  LDL.LU R140, [R1+0x2844] ;  /* 0x00284400018c7983 */ /* 0x000f280000300800 */
[----:B------:R1:W-:Y:S01]  /*8d570*/  @P5 STG.E desc[UR6][R18.64], R217 ;  /* 0x000000d912005986 */ /* 0x0003e2000c101906 */
[----:B---3--:R-:W-:-:S04]  /*8d580*/  IMAD.WIDE R22, R171, 0x4, R2 ;  /* 0x00000004ab167825 */ /* 0x008fc800078e0202 */
[----:B------:R-:W-:-:S04]  /*8d590*/  IMAD.WIDE R24, R171, 0x4, R4 ;  /* 0x00000004ab187825 */ /* 0x000fc800078e0204 */
[----:B--2---:R-:W-:-:S04]  /*8d5a0*/  IMAD.WIDE R16, R171, 0x4, R6 ;  /* 0x00000004ab107825 */ /* 0x004fc800078e0206 */
[----:B-1----:R-:W-:Y:S02]  /*8d5b0*/  IMAD.WIDE R18, R171, 0x4, R8 ;  /* 0x00000004ab127825 */ /* 0x002fe400078e0208 */
[----:B------:R-:W2:Y:S02]  /*8d5c0*/  LDL.LU R171, [R1+0x2840] ;  /* 0x0028400001ab7983 */ /* 0x000ea40000300800 */
[----:B------:R-:W-:Y:S01]  /*8d5d0*/  VIADD R15, R10, 0x1db ;  /* 0x000001db0a0f7836 */ /* 0x000fe20000000000 */
[----:B------:R-:W-:-:S04]  /*8d5e0*/  ISETP.LT.AND P0, PT, R13, UR4, !P0 ;  /* 0x000000040d007c0c */ /* 0x000fc8000c701270 */
[----:B------:R-:W-:Y:S01]  /*8d5f0*/  ISETP.GE.AND P4, PT, R15, UR5, PT ;  /* 0x000000050f007c0c */ /* 0x000fe2000bf86270 */
[----:B------:R-:W-:-:S03]  /*8d600*/  VIADD R15, R10, 0x1dc ;  /* 0x000001dc0a0f7836 */ /* 0x000fc60000000000 */
[----:B------:R-:W-:Y:S02]  /*8d610*/  ISETP.LT.AND P2, PT, R11, UR4, !P4 ;  /* 0x000000040b007c0c */ /* 0x000fe4000e741270 */
[----:B------:R-:W-:Y:S02]  /*8d620*/  ISETP.LT.AND P3, PT, R12, UR4, !P4 ;  /* 0x000000040c007c0c */ /* 0x000fe4000e761270 */
[----:B------:R-:W-:Y:S01]  /*8d630*/  ISETP.GE.AND P1, PT, R15, UR5, PT ;  /* 0x000000050f007c0c */ /* 0x000fe2000bf26270 */
[----:B------:R4:W-:Y:S01]  /*8d640*/  @P0 STG.E desc[UR6][R20.64], R213 ;  /* 0x000000d514000986 */ /* 0x0009e2000c101906 */
[----:B------:R-:W-:Y:S02]  /*8d650*/  ISETP.LT.AND P0, PT, R14, UR4, !P4 ;  /* 0x000000040e007c0c */ /* 0x000fe4000e701270 */
[----:B------:R-:W-:Y:S02]  /*8d660*/  ISETP.LT.AND P4, PT, R13, UR4, !P4 ;  /* 0x000000040d007c0c */ /* 0x000fe4000e781270 */
[----:B------:R-:W-:-:S02]  /*8d670*/  ISETP.LT.AND P6, PT, R11, UR4, !P1 ;  /* 0x000000040b007c0c */ /* 0x000fc4000cfc1270 */
[----:B------:R-:W-:Y:S01]  /*8d680*/  ISETP.LT.AND P5, PT, R12, UR4, !P1 ;  /* 0x000000040c007c0c */ /* 0x000fe2000cfa1270 */
[----:B------:R-:W-:Y:S01]  /*8d690*/  VIADD R15, R10, 0x1dd ;  /* 0x000001dd0a0f7836 */ /* 0x000fe20000000000 */
[----:B------:R1:W-:Y:S04]  /*8d6a0*/  @P2 STG.E desc[UR6][R22.64], R209 ;  /* 0x000000d116002986 */ /* 0x0003e8000c101906 */
[----:B------:R-:W-:Y:S01]  /*8d6b0*/  @P3 STG.E desc[UR6][R24.64], R205 ;  /* 0x000000cd18003986 */ /* 0x000fe2000c101906 */
[----:B----4-:R-:W-:Y:S01]  /*8d6c0*/  IMAD.WIDE R20, R141, 0x4, R2 ;  /* 0x000000048d147825 */ /* 0x010fe200078e0202 */
[----:B------:R-:W-:Y:S02]  /*8d6d0*/  ISETP.LT.AND P3, PT, R14, UR4, !P1 ;  /* 0x000000040e007c0c */ /* 0x000fe4000cf61270 */
[----:B------:R-:W-:Y:S01]  /*8d6e0*/  ISETP.GE.AND P2, PT, R15, UR5, PT ;  /* 0x000000050f007c0c */ /* 0x000fe2000bf46270 */
[----:B------:R-:W-:Y:S01]  /*8d6f0*/  IMAD.WIDE R26, R141, 0x4, R4 ;  /* 0x000000048d1a7825 */ /* 0x000fe200078e0204 */
[----:B------:R3:W-:Y:S04]  /*8d700*/  @P0 STG.E desc[UR6][R16.64], R201 ;  /* 0x000000c910000986 */ /* 0x0007e8000c101906 */
[----:B------:R4:W-:Y:S04]  /*8d710*/  @P4 STG.E desc[UR6][R18.64], R197 ;  /* 0x000000c512004986 */ /* 0x0009e8000c101906 */
[----:B------:R4:W-:Y:S01]  /*8d720*/  @P6 STG.E desc[UR6][R20.64], R226 ;  /* 0x000000e214006986 */ /* 0x0009e2000c101906 */
[----:B------:R-:W-:-:S02]  /*8d730*/  ISETP.LT.AND P1, PT, R13, UR4, !P1 ;  /* 0x000000040d007c0c */ /* 0x000fc4000cf21270 */
[----:B------:R-:W-:Y:S01]  /*8d740*/  ISETP.LT.AND P6, PT, R11, UR4, !P2 ;  /* 0x000000040b007c0c */ /* 0x000fe2000d7c1270 */
[----:B------:R-:W-:Y:S01]  /*8d750*/  @P5 STG.E desc[UR6][R26.64], R222 ;  /* 0x000000de1a005986 */ /* 0x000fe2000c101906 */
[----:B------:R-:W-:Y:S01]  /*8d760*/  ISETP.LT.AND P4, PT, R12, UR4, !P2 ;  /* 0x000000040c007c0c */ /* 0x000fe2000d781270 */
[----:B-1----:R-:W-:Y:S01]  /*8d770*/  IMAD.WIDE R22, R141, 0x4, R6 ;  /* 0x000000048d167825 */ /* 0x002fe200078e0206 */
[----:B------:R-:W-:-:S03]  /*8d780*/  ISETP.LT.AND P5, PT, R14, UR4, !P2 ;  /* 0x000000040e007c0c */ /* 0x000fc6000d7a1270 */
[----:B------:R-:W-:Y:S01]  /*8d790*/  VIADD R28, R10, 0x1de ;  /* 0x000001de0a1c7836 */ /* 0x000fe20000000000 */
[----:B------:R1:W-:Y:S01]  /*8d7a0*/  @P3 STG.E desc[UR6][R22.64], R218 ;  /* 0x000000da16003986 */ /* 0x0003e2000c101906 */
[----:B---3--:R-:W-:-:S04]  /*8d7b0*/  IMAD.WIDE R16, R141, 0x4, R8 ;  /* 0x000000048d107825 */ /* 0x008fc800078e0208 */
[----:B----4-:R-:W-:-:S04]  /*8d7c0*/  IMAD.WIDE R18, R142, 0x4, R2 ;  /* 0x000000048e127825 */ /* 0x010fc800078e0202 */
[----:B------:R-:W-:-:S04]  /*8d7d0*/  IMAD.WIDE R20, R142, 0x4, R4 ;  /* 0x000000048e147825 */ /* 0x000fc800078e0204 */
[----:B------:R-:W-:Y:S01]  /*8d7e0*/  IMAD.WIDE R24, R142, 0x4, R6 ;  /* 0x000000048e187825 */ /* 0x000fe200078e0206 */
[----:B------:R-:W-:Y:S01]  /*8d7f0*/  ISETP.GE.AND P0, PT, R28, UR5, PT ;  /* 0x000000051c007c0c */ /* 0x000fe2000bf06270 */
[----:B------:R3:W-:Y:S04]  /*8d800*/  @P1 STG.E desc[UR6][R16.64], R214 ;  /* 0x000000d610001986 */ /* 0x0007e8000c101906 */
[----:B------:R4:W-:Y:S01]  /*8d810*/  @P6 STG.E desc[UR6][R18.64], R210 ;  /* 0x000000d212006986 */ /* 0x0009e2000c101906 */
[----:B-1----:R-:W-:-:S03]  /*8d820*/  IMAD.WIDE R22, R142, 0x4, R8 ;  /* 0x000000048e167825 */ /* 0x002fc600078e0208 */
[----:B------:R-:W2:Y:S01]  /*8d830*/  LDL.LU R142, [R1+0x2838] ;  /* 0x00283800018e7983 */ /* 0x000ea20000300800 */
[----:B------:R-:W-:-:S03]  /*8d840*/  ISETP.LT.AND P2, PT, R13, UR4, !P2 ;  /* 0x000000040d007c0c */ /* 0x000fc6000d741270 */
[----:B------:R1:W-:Y:S01]  /*8d850*/  @P4 STG.E desc[UR6][R20.64], R206 ;  /* 0x000000ce14004986 */ /* 0x0003e2000c101906 */
[----:B------:R-:W-:-:S03]  /*8d860*/  ISETP.LT.AND P1, PT, R11, UR4, !P0 ;  /* 0x000000040b007c0c */ /* 0x000fc6000c721270 */
[----:B------:R2:W-:Y:S01]  /*8d870*/  @P5 STG.E desc[UR6][R24.64], R202 ;  /* 0x000000ca18005986 */ /* 0x0005e2000c101906 */
[----:B------:R-:W-:Y:S02]  /*8d880*/  ISETP.LT.AND P5, PT, R12, UR4, !P0 ;  /* 0x000000040c007c0c */ /* 0x000fe4000c7a1270 */
[----:B------:R-:W-:-:S03]  /*8d890*/  ISETP.LT.AND P4, PT, R14, UR4, !P0 ;  /* 0x000000040e007c0c */ /* 0x000fc6000c781270 */
[----:B------:R2:W-:Y:S01]  /*8d8a0*/  @P2 STG.E desc[UR6][R22.64], R198 ;  /* 0x000000c616002986 */ /* 0x0005e2000c101906 */
[----:B------:R-:W-:-:S04]  /*8d8b0*/  IMAD.WIDE R26, R140, 0x4, R2 ;  /* 0x000000048c1a7825 */ /* 0x000fc800078e0202 */
[----:B---3--:R-:W-:-:S04]  /*8d8c0*/  IMAD.WIDE R16, R140, 0x4, R4 ;  /* 0x000000048c107825 */ /* 0x008fc800078e0204 */
[----:B----4-:R-:W-:-:S04]  /*8d8d0*/  IMAD.WIDE R18, R140, 0x4, R6 ;  /* 0x000000048c127825 */ /* 0x010fc800078e0206 */
[----:B-1----:R-:W-:Y:S02]  /*8d8e0*/  IMAD.WIDE R20, R140, 0x4, R8 ;  /* 0x000000048c147825 */ /* 0x002fe400078e0208 */
[----:B------:R-:W3:Y:S04]  /*8d8f0*/  LDL.LU R140, [R1+0x2830] ;  /* 0x00283000018c7983 */ /* 0x000ee80000300800 */
[----:B------:R-:W-:Y:S04]  /*8d900*/  @P1 STG.E desc[UR6][R26.64], R227 ;  /* 0x000000e31a001986 */ /* 0x000fe8000c101906 */
[----:B------:R1:W-:Y:S04]  /*8d910*/  @P5 STG.E desc[UR6][R16.64], R223 ;  /* 0x000000df10005986 */ /* 0x0003e8000c101906 */
[----:B------:R4:W-:Y:S01]  /*8d920*/  @P4 STG.E desc[UR6][R18.64], R219 ;  /* 0x000000db12004986 */ /* 0x0009e2000c101906 */
[----:B--2---:R-:W-:-:S04]  /*8d930*/  IMAD.WIDE R24, R171, 0x4, R2 ;  /* 0x00000004ab187825 */ /* 0x004fc800078e0202 */
[----:B------:R-:W-:-:S04]  /*8d940*/  IMAD.WIDE R22, R171, 0x4, R4 ;  /* 0x00000004ab167825 */ /* 0x000fc800078e0204 */
[----:B-1----:R-:W-:-:S04]  /*8d950*/  IMAD.WIDE R16, R171, 0x4, R6 ;  /* 0x00000004ab107825 */ /* 0x002fc800078e0206 */
[----:B----4-:R-:W-:Y:S02]  /*8d960*/  IMAD.WIDE R18, R171, 0x4, R8 ;  /* 0x00000004ab127825 */ /* 0x010fe400078e0208 */
[----:B------:R-:W2:Y:S02]  /*8d970*/  LDL.LU R171, [R1+0x282c] ;  /* 0x00282c0001ab7983 */ /* 0x000ea40000300800 */
[----:B------:R-:W-:Y:S01]  /*8d980*/  VIADD R15, R10, 0x1df ;  /* 0x000001df0a0f7836 */ /* 0x000fe20000000000 */
[----:B------:R-:W-:Y:S01]  /*8d990*/  ISETP.LT.AND P0, PT, R13, UR4, !P0 ;  /* 0x000000040d007c0c */ /* 0x000fe2000c701270 */
[----:B------:R-:W4:Y:S03]  /*8d9a0*/  LDL.LU R141, [R1+0x2824] ;  /* 0x00282400018d7983 */ /* 0x000f260000300800 */
[----:B------:R-:W-:-:S04]  /*8d9b0*/  ISETP.GE.AND P3, PT, R15, UR5, PT ;  /* 0x000000050f007c0c */ /* 0x000fc8000bf66270 */
[----:B------:R-:W-:Y:S01]  /*8d9c0*/  ISETP.LT.AND P6, PT, R11, UR4, !P3 ;  /* 0x000000040b007c0c */ /* 0x000fe2000dfc1270 */
[----:B------:R-:W-:Y:S01]  /*8d9d0*/  VIADD R15, R10, 0x1e0 ;  /* 0x000001e00a0f7836 */ /* 0x000fe20000000000 */
[----:B------:R-:W-:Y:S02]  /*8d9e0*/  ISETP.LT.AND P1, PT, R12, UR4, !P3 ;  /* 0x000000040c007c0c */ /* 0x000fe4000df21270 */
[----:B------:R-:W-:Y:S02]  /*8d9f0*/  ISETP.LT.AND P4, PT, R14, UR4, !P3 ;  /* 0x000000040e007c0c */ /* 0x000fe4000df81270 */
[----:B------:R-:W-:Y:S01]  /*8da00*/  ISETP.GE.AND P2, PT, R15, UR5, PT ;  /* 0x000000050f007c0c */ /* 0x000fe2000bf46270 */
[----:B------:R1:W-:Y:S01]  /*8da10*/  @P0 STG.E desc[UR6][R20.64], R215 ;  /* 0x000000d714000986 */ /* 0x0003e2000c101906 */
[----:B------:R-:W-:Y:S02]  /*8da20*/  ISETP.LT.AND P3, PT, R13, UR4, !P3 ;  /* 0x000000040d007c0c */ /* 0x000fe4000df61270 */
[----:B------:R-:W-:-:S03]  /*8da30*/  ISETP.LT.AND P5, PT, R11, UR4, !P2 ;  /* 0x000000040b007c0c */ /* 0x000fc6000d7a1270 */
[----:B------:R1:W-:Y:S01]  /*8da40*/  @P6 STG.E desc[UR6][R24.64], R211 ;  /* 0x000000d318006986 */ /* 0x0003e2000c101906 */
[----:B------:R-:W-:-:S03]  /*8da50*/  ISETP.LT.AND P6, PT, R12, UR4, !P2 ;  /* 0x000000040c007c0c */ /* 0x000fc6000d7c1270 */
[----:B------:R1:W-:Y:S01]  /*8da60*/  @P1 STG.E desc[UR6][R22.64], R207 ;  /* 0x000000cf16001986 */ /* 0x0003e2000c101906 */
[----:B------:R-:W-:-:S03]  /*8da70*/  VIADD R26, R10, 0x1e1 ;  /* 0x000001e10a1a7836 */ /* 0x000fc60000000000 */
[----:B------:R1:W-:Y:S01]  /*8da80*/  @P4 STG.E desc[UR6][R16.64], R203 ;  /* 0x000000cb10004986 */ /* 0x0003e2000c101906 */
[----:B------:R-:W-:Y:S02]  /*8da90*/  ISETP.LT.AND P4, PT, R14, UR4, !P2 ;  /* 0x000000040e007c0c */ /* 0x000fe4000d781270 */
[----:B------:R-:W-:Y:S01]  /*8daa0*/  ISETP.GE.AND P0, PT, R26, UR5, PT ;  /* 0x000000051a007c0c */ /* 0x000fe2000bf06270 */
[----:B------:R3:W-:Y:S01]  /*8dab0*/  @P3 STG.E desc[UR6][R18.64], R199 ;  /* 0x000000c712003986 */ /* 0x0007e2000c101906 */
[----:B------:R-:W-:Y:S02]  /*8dac0*/  ISETP.LT.AND P2, PT, R13, UR4, !P2 ;  /* 0x000000040d007c0c */ /* 0x000fe4000d741270 */
[----:B------:R-:W-:Y:S01]  /*8dad0*/  ISETP.LT.AND P3, PT, R11, UR4, !P0 ;  /* 0x000000040b007c0c */ /* 0x000fe2000c761270 */
[----:B-1----:R-:W-:-:S04]  /*8dae0*/  IMAD.WIDE R20, R142, 0x4, R2 ;  /* 0x000000048e147825 */ /* 0x002fc800078e0202 */
[----:B------:R-:W-:-:S04]  /*8daf0*/  IMAD.WIDE R24, R142, 0x4, R4 ;  /* 0x000000048e187825 */ /* 0x000fc800078e0204 */
[----:B------:R-:W-:-:S04]  /*8db00*/  IMAD.WIDE R22, R142, 0x4, R6 ;  /* 0x000000048e167825 */ /* 0x000fc800078e0206 */
[----:B------:R-:W-:Y:S02]  /*8db10*/  IMAD.WIDE R16, R142, 0x4, R8 ;  /* 0x000000048e107825 */ /* 0x000fe400078e0208 */
[----:B------:R-:W4:Y:S04]  /*8db20*/  LDL.LU R142, [R1+0x2820] ;  /* 0x00282000018e7983 */ /* 0x000f280000300800 */
[----:B------:R1:W-:Y:S04]  /*8db30*/  @P5 STG.E desc[UR6][R20.64], R192 ;  /* 0x000000c014005986 */ /* 0x0003e8000c101906 */
[----:B------:R1:W-:Y:S01]  /*8db40*/  @P6 STG.E desc[UR6][R24.64], R188 ;  /* 0x000000bc18006986 */ /* 0x0003e2000c101906 */
[----:B------:R-:W-:-:S03]  /*8db50*/  ISETP.LT.AND P6, PT, R12, UR4, !P0 ;  /* 0x000000040c007c0c */ /* 0x000fc6000c7c1270 */
[----:B------:R-:W-:Y:S04]  /*8db60*/  @P4 STG.E desc[UR6][R22.64], R184 ;  /* 0x000000b816004986 */ /* 0x000fe8000c101906 */
[----:B------:R2:W-:Y:S01]  /*8db70*/  @P2 STG.E desc[UR6][R16.64], R180 ;  /* 0x000000b410002986 */ /* 0x0005e2000c101906 */
[----:B---3--:R-:W-:-:S04]  /*8db80*/  IMAD.WIDE R18, R140, 0x4, R2 ;  /* 0x000000048c127825 */ /* 0x008fc800078e0202 */
[----:B-1----:R-:W-:-:S04]  /*8db90*/  IMAD.WIDE R20, R140, 0x4, R4 ;  /* 0x000000048c147825 */ /* 0x002fc800078e0204 */
[----:B------:R-:W-:-:S04]  /*8dba0*/  IMAD.WIDE R24, R140, 0x4, R6 ;  /* 0x000000048c187825 */ /* 0x000fc800078e0206 */
[----:B------:R-:W-:Y:S02]  /*8dbb0*/  IMAD.WIDE R26, R140, 0x4, R8 ;  /* 0x000000048c1a7825 */ /* 0x000fe400078e0208 */
[----:B------:R-:W3:Y:S04]  /*8dbc0*/  LDL.LU R140, [R1+0x2818] ;  /* 0x00281800018c7983 */ /* 0x000ee80000300800 */
[----:B------:R1:W-:Y:S04]  /*8dbd0*/  @P3 STG.E desc[UR6][R18.64], R176 ;  /* 0x000000b012003986 */ /* 0x0003e8000c101906 */
[----:B------:R1:W-:Y:S01]  /*8dbe0*/  @P6 STG.E desc[UR6][R20.64], R172 ;  /* 0x000000ac14006986 */ /* 0x0003e2000c101906 */
[----:B--2---:R-:W-:-:S04]  /*8dbf0*/  IMAD.WIDE R16, R171, 0x4, R2 ;  /* 0x00000004ab107825 */ /* 0x004fc800078e0202 */
[----:B------:R-:W-:-:S04]  /*8dc00*/  IMAD.WIDE R22, R171, 0x4, R4 ;  /* 0x00000004ab167825 */ /* 0x000fc800078e0204 */
[----:B-1----:R-:W-:-:S04]  /*8dc10*/  IMAD.WIDE R18, R171, 0x4, R6 ;  /* 0x00000004ab127825 */ /* 0x002fc800078e0206 */
[----:B------:R-:W-:Y:S02]  /*8dc20*/  IMAD.WIDE R20, R171, 0x4, R8 ;  /* 0x00000004ab147825 */ /* 0x000fe400078e0208 */
[----:B------:R-:W2:Y:S01]  /*8dc30*/  LDL.LU R171, [R1+0x280c] ;  /* 0x00280c0001ab7983 */ /* 0x000ea20000300800 */
[----:B------:R-:W-:Y:S02]  /*8dc40*/  ISETP.LT.AND P5, PT, R14, UR4, !P0 ;  /* 0x000000040e007c0c */ /* 0x000fe4000c7a1270 */
[----:B------:R-:W-:Y:S01]  /*8dc50*/  ISETP.LT.AND P0, PT, R13, UR4, !P0 ;  /* 0x000000040d007c0c */ /* 0x000fe2000c701270 */
[----:B------:R-:W-:-:S05]  /*8dc60*/  VIADD R15, R10, 0x1e2 ;  /* 0x000001e20a0f7836 */ /* 0x000fca0000000000 */
[----:B------:R-:W-:Y:S01]  /*8dc70*/  ISETP.GE.AND P1, PT, R15, UR5, PT ;  /* 0x000000050f007c0c */ /* 0x000fe2000bf26270 */
[----:B------:R-:W-:-:S03]  /*8dc80*/  VIADD R15, R10, 0x1e3 ;  /* 0x000001e30a0f7836 */ /* 0x000fc60000000000 */
[----:B------:R-:W-:Y:S02]  /*8dc90*/  ISETP.LT.AND P2, PT, R11, UR4, !P1 ;  /* 0x000000040b007c0c */ /* 0x000fe4000cf41270 */
[----:B------:R-:W-:Y:S02]  /*8dca0*/  ISETP.LT.AND P3, PT, R12, UR4, !P1 ;  /* 0x000000040c007c0c */ /* 0x000fe4000cf61270 */
[----:B------:R-:W-:Y:S01]  /*8dcb0*/  ISETP.GE.AND P4, PT, R15, UR5, PT ;  /* 0x000000050f007c0c */ /* 0x000fe2000bf86270 */
[----:B------:R4:W-:Y:S04]  /*8dcc0*/  @P5 STG.E desc[UR6][R24.64], R136 ;  /* 0x0000008818005986 */ /* 0x0009e8000c101906 */
[----:B------:R1:W-:Y:S01]  /*8dcd0*/  @P0 STG.E desc[UR6][R26.64], R132 ;  /* 0x000000841a000986 */ /* 0x0003e2000c101906 */
[----:B------:R-:W-:-:S02]  /*8dce0*/  ISETP.LT.AND P0, PT, R14, UR4, !P1 ;  /* 0x000000040e007c0c */ /* 0x000fc4000cf01270 */
[----:B------:R-:W-:Y:S02]  /*8dcf0*/  ISETP.LT.AND P1, PT, R13, UR4, !P1 ;  /* 0x000000040d007c0c */ /* 0x000fe4000cf21270 */
[----:B------:R-:W-:Y:S02]  /*8dd00*/  ISETP.LT.AND P6, PT, R11, UR4, !P4 ;  /* 0x000000040b007c0c */ /* 0x000fe4000e7c1270 */
[----:B------:R-:W-:Y:S01]  /*8dd10*/  ISETP.LT.AND P5, PT, R12, UR4, !P4 ;  /* 0x000000040c007c0c */ /* 0x000fe2000e7a1270 */
[----:B------:R-:W-:Y:S01]  /*8dd20*/  VIADD R15, R10, 0x1e4 ;  /* 0x000001e40a0f7836 */ /* 0x000fe20000000000 */
[----:B------:R1:W-:Y:S04]  /*8dd30*/  @P2 STG.E desc[UR6][R16.64], R193 ;  /* 0x000000c110002986 */ /* 0x0003e8000c101906 */
[----:B------:R-:W-:Y:S01]  /*8dd40*/  @P3 STG.E desc[UR6][R22.64], R189 ;  /* 0x000000bd16003986 */ /* 0x000fe2000c101906 */
[----:B----4-:R-:W-:Y:S01]  /*8dd50*/  IMAD.WIDE R24, R141, 0x4, R2 ;  /* 0x000000048d187825 */ /* 0x010fe200078e0202 */
[----:B------:R-:W-:-:S03]  /*8dd60*/  ISETP.GE.AND P2, PT, R15, UR5, PT ;  /* 0x000000050f007c0c */ /* 0x000fc6000bf46270 */
[----:B-1----:R-:W-:Y:S01]  /*8dd70*/  IMAD.WIDE R26, R141, 0x4, R4 ;  /* 0x000000048d1a7825 */ /* 0x002fe200078e0204 */
[----:B------:R-:W-:Y:S01]  /*8dd80*/  ISETP.LT.AND P3, PT, R14, UR4, !P4 ;  /* 0x000000040e007c0c */ /* 0x000fe2000e761270 */
[----:B------:R1:W-:Y:S04]  /*8dd90*/  @P0 STG.E desc[UR6][R18.64], R185 ;  /* 0x000000b912000986 */ /* 0x0003e8000c101906 */
[----:B------:R4:W-:Y:S04]  /*8dda0*/  @P1 STG.E desc[UR6][R20.64], R181 ;  /* 0x000000b514001986 */ /* 0x0009e8000c101906 */
[----:B------:R4:W-:Y:S01]  /*8ddb0*/  @P6 STG.E desc[UR6][R24.64], R177 ;  /* 0x000000b118006986 */ /* 0x0009e2000c101906 */
[----:B------:R-:W-:-:S02]  /*8ddc0*/  ISETP.LT.AND P4, PT, R13, UR4, !P4 ;  /* 0x000000040d007c0c */ /* 0x000fc4000e781270 */
[----:B------:R-:W-:Y:S01]  /*8ddd0*/  ISETP.LT.AND P6, PT, R11, UR4, !P2 ;  /* 0x000000040b007c0c */ /* 0x000fe2000d7c1270 */
[----:B------:R-:W-:Y:S01]  /*8dde0*/  @P5 STG.E desc[UR6][R26.64], R173 ;  /* 0x000000ad1a005986 */ /* 0x000fe2000c101906 */
[----:B------:R-:W-:Y:S02]  /*8ddf0*/  ISETP.LT.AND P1, PT, R12, UR4, !P2 ;  /* 0x000000040c007c0c */ /* 0x000fe4000d721270 */
[----:B------:R-:W-:Y:S01]  /*8de00*/  ISETP.LT.AND P5, PT, R14, UR4, !P2 ;  /* 0x000000040e007c0c */ /* 0x000fe2000d7a1270 */
[----:B------:R-:W-:-:S04]  /*8de10*/  IMAD.WIDE R16, R141, 0x4, R6 ;  /* 0x000000048d107825 */ /* 0x000fc800078e0206 */
[----:B------:R-:W-:Y:S02]  /*8de20*/  VIADD R28, R10, 0x1e5 ;  /* 0x000001e50a1c7836 */ /* 0x000fe40000000000 */
[----:B-1----:R-:W-:Y:S01]  /*8de30*/  IMAD.WIDE R18, R141, 0x4, R8 ;  /* 0x000000048d127825 */ /* 0x002fe200078e0208 */
[----:B------:R1:W-:Y:S02]  /*8de40*/  @P3 STG.E desc[UR6][R16.64], R137 ;  /* 0x0000008910003986 */ /* 0x0003e4000c101906 */
[----:B------:R-:W-:Y:S01]  /*8de50*/  ISETP.GE.AND P0, PT, R28, UR5, PT ;  /* 0x000000051c007c0c */ /* 0x000fe2000bf06270 */
[----:B----4-:R-:W-:-:S04]  /*8de60*/  IMAD.WIDE R20, R142, 0x4, R2 ;  /* 0x000000048e147825 */ /* 0x010fc800078e0202 */
[----:B------:R-:W-:-:S04]  /*8de70*/  IMAD.WIDE R22, R142, 0x4, R4 ;  /* 0x000000048e167825 */ /* 0x000fc800078e0204 */
[C---:B------:R-:W-:Y:S01]  /*8de80*/  IMAD.WIDE R24, R142.reuse, 0x4, R6 ;  /* 0x000000048e187825 */ /* 0x040fe200078e0206 */
[----:B------:R4:W-:Y:S03]  /*8de90*/  @P4 STG.E desc[UR6][R18.64], R133 ;  /* 0x0000008512004986 */ /* 0x0009e6000c101906 */
[----:B-1----:R-:W-:Y:S02]  /*8dea0*/  IMAD.WIDE R16, R142, 0x4, R8 ;  /* 0x000000048e107825 */ /* 0x002fe400078e0208 */
[----:B------:R-:W2:Y:S04]  /*8deb0*/  LDL.LU R142, [R1+0x2808] ;  /* 0x00280800018e7983 */ /* 0x000ea80000300800 */
[----:B------:R1:W-:Y:S01]  /*8dec0*/  @P6 STG.E desc[UR6][R20.64], R194 ;  /* 0x000000c214006986 */ /* 0x0003e2000c101906 */
[----:B------:R-:W-:-:S03]  /*8ded0*/  ISETP.LT.AND P2, PT, R13, UR4, !P2 ;  /* 0x000000040d007c0c */ /* 0x000fc6000d741270 */
[----:B------:R1:W-:Y:S01]  /*8dee0*/  @P1 STG.E desc[UR6][R22.64], R190 ;  /* 0x000000be16001986 */ /* 0x0003e2000c101906 */
[----:B------:R-:W-:-:S03]  /*8def0*/  ISETP.LT.AND P4, PT, R11, UR4, !P0 ;  /* 0x000000040b007c0c */ /* 0x000fc6000c781270 */
[----:B------:R2:W-:Y:S01]  /*8df00*/  @P5 STG.E desc[UR6][R24.64], R186 ;  /* 0x000000ba18005986 */ /* 0x0005e2000c101906 */
[----:B------:R-:W-:Y:S02]  /*8df10*/  ISETP.LT.AND P5, PT, R12, UR4, !P0 ;  /* 0x000000040c007c0c */ /* 0x000fe4000c7a1270 */
[----:B------:R-:W-:-:S03]  /*8df20*/  ISETP.LT.AND P1, PT, R14, UR4, !P0 ;  /* 0x000000040e007c0c */ /* 0x000fc6000c721270 */
[----:B------:R2:W-:Y:S01]  /*8df30*/  @P2 STG.E desc[UR6][R16.64], R182 ;  /* 0x000000b610002986 */ /* 0x0005e2000c101906 */
[----:B---3--:R-:W-:-:S04]  /*8df40*/  IMAD.WIDE R26, R140, 0x4, R2 ;  /* 0x000000048c1a7825 */ /* 0x008fc800078e0202 */
[----:B----4-:R-:W-:-:S04]  /*8df50*/  IMAD.WIDE R18, R140, 0x4, R4 ;  /* 0x000000048c127825 */ /* 0x010fc800078e0204 */
[----:B-1----:R-:W-:-:S04]  /*8df60*/  IMAD.WIDE R20, R140, 0x4, R6 ;  /* 0x000000048c147825 */ /* 0x002fc800078e0206 */
[----:B------:R-:W-:Y:S02]  /*8df70*/  IMAD.WIDE R22, R140, 0x4, R8 ;  /* 0x000000048c167825 */ /* 0x000fe400078e0208 */
        /* <DEDUP_REMOVED lines=9> */
[C---:B------:R-:W-:Y:S01]  /*8e010*/  VIADD R15, R10.reuse, 0x1e6 ;  /* 0x000001e60a0f7836 */ /* 0x040fe20000000000 */
[----:B------:R-:W-:Y:S01]  /*8e020*/  ISETP.LT.AND P0, PT, R13, UR4, !P0 ;  /* 0x000000040d007c0c */ /* 0x000fe2000c701270 */
[----:B------:R-:W-:Y:S01]  /*8e030*/  VIADD R26, R10, 0x1e8 ;  /* 0x000001e80a1a7836 */ /* 0x000fe20000000000 */
[----:B------:R-:W4:Y:S02]  /*8e040*/  LDL.LU R141, [R1+0x27f8] ;  /* 0x0027f800018d7983 */ /* 0x000f240000300800 */
        /* <DEDUP_REMOVED lines=10> */
[----:B------:R-:W-:Y:S02]  /*8e0f0*/  ISETP.LT.AND P6, PT, R12, UR4, !P2 ;  /* 0x000000040c007c0c */ /* 0x000fe4000d7c1270 */
[----:B------:R-:W-:Y:S01]  /*8e100*/  ISETP.GE.AND P0, PT, R26, UR5, PT ;  /* 0x000000051a007c0c */ /* 0x000fe2000bf06270 */
[----:B------:R1:W-:Y:S04]  /*8e110*/  @P4 STG.E desc[UR6][R16.64], R191 ;  /* 0x000000bf10004986 */ /* 0x0003e8000c101906 */
[----:B------:R1:W-:Y:S01]  /*8e120*/  @P1 STG.E desc[UR6][R18.64], R187 ;  /* 0x000000bb12001986 */ /* 0x0003e2000c101906 */
[----:B------:R-:W-:Y:S02]  /*8e130*/  ISETP.LT.AND P1, PT, R14, UR4, !P2 ;  /* 0x000000040e007c0c */ /* 0x000fe4000d721270 */
[----:B------:R-:W-:Y:S01]  /*8e140*/  ISETP.LT.AND P2, PT, R13, UR4, !P2 ;  /* 0x000000040d007c0c */ /* 0x000fe2000d741270 */
[----:B------:R3:W-:Y:S01]  /*8e150*/  @P3 STG.E desc[UR6][R20.64], R183 ;  /* 0x000000b714003986 */ /* 0x0007e2000c101906 */
[----:B------:R-:W-:Y:S01]  /*8e160*/  ISETP.LT.AND P3, PT, R11, UR4, !P0 ;  /* 0x000000040b007c0c */ /* 0x000fe2000c761270 */
[----:B-1----:R-:W-:-:S04]  /*8e170*/  IMAD.WIDE R22, R142, 0x4, R2 ;  /* 0x000000048e167825 */ /* 0x002fc800078e0202 */
[----:B------:R-:W-:Y:S01]  /*8e180*/  IMAD.WIDE R24, R142, 0x4, R4 ;  /* 0x000000048e187825 */ /* 0x000fe200078e0204 */
[----:B------:R1:W-:Y:S04]  /*8e190*/  @P5 STG.E desc[UR6][R22.64], R179 ;  /* 0x000000b316005986 */ /* 0x0003e8000c101906 */
[----:B------:R1:W-:Y:S01]  /*8e1a0*/  @P6 STG.E desc[UR6][R24.64], R175 ;  /* 0x000000af18006986 */ /* 0x0003e2000c101906 */
[----:B------:R-:W-:Y:S01]  /*8e1b0*/  ISETP.LT.AND P6, PT, R12, UR4, !P0 ;  /* 0x000000040c007c0c */ /* 0x000fe2000c7c1270 */
[----:B------:R-:W-:-:S04]  /*8e1c0*/  IMAD.WIDE R16, R142, 0x4, R6 ;  /* 0x000000048e107825 */ /* 0x000fc800078e0206 */
[----:B------:R-:W-:Y:S01]  /*8e1d0*/  IMAD.WIDE R18, R142, 0x4, R8 ;  /* 0x000000048e127825 */ /* 0x000fe200078e0208 */
[----:B------:R2:W-:Y:S04]  /*8e1e0*/  @P1 STG.E desc[UR6][R16.64], R139 ;  /* 0x0000008b10001986 */ /* 0x0005e8000c101906 */
        /* <DEDUP_REMOVED lines=28> */
[----:B------:R1:W-:Y:S04]  /*8e3b0*/  @P2 STG.E desc[UR6][R16.64], R112 ;  /* 0x0000007010002986 */ /* 0x0003e8000c101906 */
[----:B------:R1:W-:Y:S01]  /*8e3c0*/  @P3 STG.E desc[UR6][R18.64], R108 ;  /* 0x0000006c12003986 */ /* 0x0003e2000c101906 */
[----:B------:R-:W-:Y:S01]  /*8e3d0*/  ISETP.LT.AND P3, PT, R14, UR4, !P1 ;  /* 0x000000040e007c0c */ /* 0x000fe2000cf61270 */
[----:B------:R-:W-:-:S02]  /*8e3e0*/  VIADD R15, R10, 0x1eb ;  /* 0x000001eb0a0f7836 */ /* 0x000fc40000000000 */
[----:B-1----:R-:W-:-:S04]  /*8e3f0*/  IMAD.WIDE R24, R141, 0x4, R2 ;  /* 0x000000048d187825 */ /* 0x002fc800078e0202 */
[----:B------:R-:W-:Y:S01]  /*8e400*/  IMAD.WIDE R26, R141, 0x4, R4 ;  /* 0x000000048d1a7825 */ /* 0x000fe200078e0204 */
[----:B------:R3:W-:Y:S01]  /*8e410*/  @P0 STG.E desc[UR6][R20.64], R104 ;  /* 0x0000006814000986 */ /* 0x0007e2000c101906 */
[----:B------:R-:W-:-:S03]  /*8e420*/  ISETP.GE.AND P2, PT, R15, UR5, PT ;  /* 0x000000050f007c0c */ /* 0x000fc6000bf46270 */
[----:B------:R1:W-:Y:S01]  /*8e430*/  @P4 STG.E desc[UR6][R22.64], R100 ;  /* 0x0000006416004986 */ /* 0x0003e2000c101906 */
[----:B------:R-:W-:-:S03]  /*8e440*/  IMAD.WIDE R16, R141, 0x4, R6 ;  /* 0x000000048d107825 */ /* 0x000fc600078e0206 */
[----:B------:R1:W-:Y:S01]  /*8e450*/  @P6 STG.E desc[UR6][R24.64], R129 ;  /* 0x0000008118006986 */ /* 0x0003e2000c101906 */
[----:B------:R-:W-:Y:S02]  /*8e460*/  ISETP.LT.AND P1, PT, R13, UR4, !P1 ;  /* 0x000000040d007c0c */ /* 0x000fe4000cf21270 */
[----:B------:R-:W-:Y:S01]  /*8e470*/  ISETP.LT.AND P6, PT, R11, UR4, !P2 ;  /* 0x000000040b007c0c */ /* 0x000fe2000d7c1270 */
[----:B------:R-:W-:Y:S01]  /*8e480*/  @P5 STG.E desc[UR6][R26.64], R125 ;  /* 0x0000007d1a005986 */ /* 0x000fe2000c101906 */
[----:B------:R-:W-:-:S03]  /*8e490*/  ISETP.LT.AND P4, PT, R12, UR4, !P2 ;  /* 0x000000040c007c0c */ /* 0x000fc6000d781270 */
[----:B------:R1:W-:Y:S01]  /*8e4a0*/  @P3 STG.E desc[UR6][R16.64], R121 ;  /* 0x0000007910003986 */ /* 0x0003e2000c101906 */
[----:B------:R-:W-:-:S05]  /*8e4b0*/  IMAD.WIDE R18, R141, 0x4, R8 ;  /* 0x000000048d127825 */ /* 0x000fca00078e0208 */
        /* <DEDUP_REMOVED lines=12> */
[----:B------:R-:W2:Y:S01]  /*8e580*/  LDL.LU R171, [R1+0x27d0] ;  /* 0x0027d00001ab7983 */ /* 0x000ea20000300800 */
[----:B------:R-:W-:Y:S01]  /*8e590*/  ISETP.LT.AND P5, PT, R14, UR4, !P2 ;  /* 0x000000040e007c0c */ /* 0x000fe2000d7a1270 */
[----:B------:R-:W-:Y:S01]  /*8e5a0*/  VIADD R28, R10, 0x1ec ;  /* 0x000001ec0a1c7836 */ /* 0x000fe20000000000 */
[----:B------:R-:W-:-:S04]  /*8e5b0*/  ISETP.LT.AND P2, PT, R13, UR4, !P2 ;  /* 0x000000040d007c0c */ /* 0x000fc8000d741270 */
[----:B------:R-:W-:-:S04]  /*8e5c0*/  ISETP.GE.AND P0, PT, R28, UR5, PT ;  /* 0x000000051c007c0c */ /* 0x000fc8000bf06270 */
[----:B------:R-:W-:Y:S02]  /*8e5d0*/  ISETP.LT.AND P1, PT, R11, UR4, !P0 ;  /* 0x000000040b007c0c */ /* 0x000fe4000c721270 */
[----:B------:R-:W-:Y:S01]  /*8e5e0*/  ISETP.LT.AND P4, PT, R14, UR4, !P0 ;  /* 0x000000040e007c0c */ /* 0x000fe2000c781270 */
[----:B------:R1:W-:Y:S01]  /*8e5f0*/  @P5 STG.E desc[UR6][R24.64], R105 ;  /* 0x0000006918005986 */ /* 0x0003e2000c101906 */
[----:B------:R-:W-:Y:S01]  /*8e600*/  ISETP.LT.AND P5, PT, R12, UR4, !P0 ;  /* 0x000000040c007c0c */ /* 0x000fe2000c7a1270 */
[----:B------:R-:W-:Y:S02]  /*8e610*/  VIADD R15, R10, 0x1ed ;  /* 0x000001ed0a0f7836 */ /* 0x000fe40000000000 */
[----:B------:R4:W-:Y:S01]  /*8e620*/  @P2 STG.E desc[UR6][R16.64], R101 ;  /* 0x0000006510002986 */ /* 0x0009e2000c101906 */
[----:B------:R-:W-:Y:S02]  /*8e630*/  ISETP.LT.AND P0, PT, R13, UR4, !P0 ;  /* 0x000000040d007c0c */ /* 0x000fe4000c701270 */
[----:B------:R-:W-:-:S03]  /*8e640*/  ISETP.GE.AND P3, PT, R15, UR5, PT ;  /* 0x000000050f007c0c */ /* 0x000fc6000bf66270 */
[----:B------:R-:W-:Y:S01]  /*8e650*/  @P1 STG.E desc[UR6][R26.64], R130 ;  /* 0x000000821a001986 */ /* 0x000fe2000c101906 */
[----:B------:R-:W-:Y:S02]  /*8e660*/  ISETP.LT.AND P6, PT, R11, UR4, !P3 ;  /* 0x000000040b007c0c */ /* 0x000fe4000dfc1270 */
[----:B------:R-:W-:Y:S01]  /*8e670*/  ISETP.LT.AND P1, PT, R12, UR4, !P3 ;  /* 0x000000040c007c0c */ /* 0x000fe2000df21270 */
[----:B------:R4:W-:Y:S04]  /*8e680*/  @P5 STG.E desc[UR6][R18.64], R126 ;  /* 0x0000007e12005986 */ /* 0x0009e8000c101906 */
[----:B------:R4:W-:Y:S01]  /*8e690*/  @P4 STG.E desc[UR6][R20.64], R122 ;  /* 0x0000007a14004986 */ /* 0x0009e2000c101906 */
[----:B------:R-:W-:Y:S01]  /*8e6a0*/  ISETP.LT.AND P4, PT, R14, UR4, !P3 ;  /* 0x000000040e007c0c */ /* 0x000fe2000df81270 */
[----:B-1----:R-:W-:-:S04]  /*8e6b0*/  IMAD.WIDE R24, R142, 0x4, R2 ;  /* 0x000000048e187825 */ /* 0x002fc800078e0202 */
[----:B----4-:R-:W-:-:S04]  /*8e6c0*/  IMAD.WIDE R16, R142, 0x4, R4 ;  /* 0x000000048e107825 */ /* 0x010fc800078e0204 */
[----:B------:R-:W-:Y:S02]  /*8e6d0*/  VIADD R15, R10, 0x1ee ;  /* 0x000001ee0a0f7836 */ /* 0x000fe40000000000 */
[----:B------:R-:W-:-:S04]  /*8e6e0*/  IMAD.WIDE R18, R142, 0x4, R6 ;  /* 0x000000048e127825 */ /* 0x000fc800078e0206 */
[----:B------:R-:W-:Y:S02]  /*8e6f0*/  IMAD.WIDE R20, R142, 0x4, R8 ;  /* 0x000000048e147825 */ /* 0x000fe400078e0208 */
[----:B------:R-:W4:Y:S01]  /*8e700*/  LDL.LU R142, [R1+0x27cc] ;  /* 0x0027cc00018e7983 */ /* 0x000f220000300800 */
[----:B------:R-:W-:-:S03]  /*8e710*/  ISETP.GE.AND P2, PT, R15, UR5, PT ;  /* 0x000000050f007c0c */ /* 0x000fc6000bf46270 */
[----:B------:R3:W-:Y:S01]  /*8e720*/  @P0 STG.E desc[UR6][R22.64], R118 ;  /* 0x0000007616000986 */ /* 0x0007e2000c101906 */
[----:B------:R-:W-:-:S03]  /*8e730*/  ISETP.LT.AND P3, PT, R13, UR4, !P3 ;  /* 0x000000040d007c0c */ /* 0x000fc6000df61270 */
[----:B------:R1:W-:Y:S01]  /*8e740*/  @P6 STG.E desc[UR6][R24.64], R114 ;  /* 0x0000007218006986 */ /* 0x0003e2000c101906 */
[----:B------:R-:W-:Y:S02]  /*8e750*/  ISETP.LT.AND P5, PT, R11, UR4, !P2 ;  /* 0x000000040b007c0c */ /* 0x000fe4000d7a1270 */
[----:B------:R-:W-:Y:S01]  /*8e760*/  ISETP.LT.AND P6, PT, R12, UR4, !P2 ;  /* 0x000000040c007c0c */ /* 0x000fe2000d7c1270 */
[----:B------:R1:W-:Y:S04]  /*8e770*/  @P1 STG.E desc[UR6][R16.64], R110 ;  /* 0x0000006e10001986 */ /* 0x0003e8000c101906 */
[----:B------:R1:W-:Y:S01]  /*8e780*/  @P4 STG.E desc[UR6][R18.64], R106 ;  /* 0x0000006a12004986 */ /* 0x0003e2000c101906 */
[----:B------:R-:W-:-:S05]  /*8e790*/  VIADD R26, R10, 0x1ef ;  /* 0x000001ef0a1a7836 */ /* 0x000fca0000000000 */
[----:B------:R-:W-:Y:S01]  /*8e7a0*/  ISETP.GE.AND P0, PT, R26, UR5, PT ;  /* 0x000000051a007c0c */ /* 0x000fe2000bf06270 */
        /* <DEDUP_REMOVED lines=14> */
[----:B------:R-:W-:Y:S02]  /*8e890*/  ISETP.LT.AND P2, PT, R13, UR4, !P2 ;  /* 0x000000040d007c0c */ /* 0x000fe4000d741270 */
[----:B------:R-:W-:Y:S02]  /*8e8a0*/  ISETP.LT.AND P3, PT, R11, UR4, !P0 ;  /* 0x000000040b007c0c */ /* 0x000fe4000c761270 */
[----:B------:R-:W-:Y:S01]  /*8e8b0*/  ISETP.LT.AND P5, PT, R12, UR4, !P0 ;  /* 0x000000040c007c0c */ /* 0x000fe2000c7a1270 */
[----:B------:R-:W-:Y:S01]  /*8e8c0*/  VIADD R15, R10, 0x1f0 ;  /* 0x000001f00a0f7836 */ /* 0x000fe20000000000 */
[----:B------:R-:W-:-:S02]  /*8e8d0*/  ISETP.LT.AND P6, PT, R14, UR4, !P0 ;  /* 0x000000040e007c0c */ /* 0x000fc4000c7c1270 */
[----:B------:R-:W-:Y:S02]  /*8e8e0*/  ISETP.LT.AND P0, PT, R13, UR4, !P0 ;  /* 0x000000040d007c0c */ /* 0x000fe4000c701270 */
[----:B------:R-:W-:Y:S01]  /*8e8f0*/  ISETP.GE.AND P1, PT, R15, UR5, PT ;  /* 0x000000050f007c0c */ /* 0x000fe2000bf26270 */
[----:B------:R4:W-:Y:S04]  /*8e900*/  @P4 STG.E desc[UR6][R16.64], R123 ;  /* 0x0000007b10004986 */ /* 0x0009e8000c101906 */
[----:B------:R1:W-:Y:S04]  /*8e910*/  @P2 STG.E desc[UR6][R18.64], R119 ;  /* 0x0000007712002986 */ /* 0x0003e8000c101906 */
[----:B------:R1:W-:Y:S01]  /*8e920*/  @P3 STG.E desc[UR6][R26.64], R115 ;  /* 0x000000731a003986 */ /* 0x0003e2000c101906 */
[----:B------:R-:W-:-:S03]  /*8e930*/  ISETP.LT.AND P2, PT, R11, UR4, !P1 ;  /* 0x000000040b007c0c */ /* 0x000fc6000cf41270 */
[----:B------:R1:W-:Y:S01]  /*8e940*/  @P5 STG.E desc[UR6][R20.64], R111 ;  /* 0x0000006f14005986 */ /* 0x0003e2000c101906 */
[----:B------:R-:W-:Y:S02]  /*8e950*/  ISETP.LT.AND P5, PT, R12, UR4, !P1 ;  /* 0x000000040c007c0c */ /* 0x000fe4000cfa1270 */
[----:B------:R-:W-:Y:S01]  /*8e960*/  ISETP.LT.AND P3, PT, R14, UR4, !P1 ;  /* 0x000000040e007c0c */ /* 0x000fe2000cf61270 */
[----:B------:R-:W-:Y:S01]  /*8e970*/  VIADD R15, R10, 0x1f1 ;  /* 0x000001f10a0f7836 */ /* 0x000fe20000000000 */
[----:B------:R3:W-:Y:S04]  /*8e980*/  @P6 STG.E desc[UR6][R22.64], R107 ;  /* 0x0000006b16006986 */ /* 0x0007e8000c101906 */
[----:B------:R3:W-:Y:S01]  /*8e990*/  @P0 STG.E desc[UR6][R24.64], R103 ;  /* 0x0000006718000986 */ /* 0x0007e2000c101906 */
[----:B------:R-:W-:-:S02]  /*8e9a0*/  ISETP.GE.AND P4, PT, R15, UR5, PT ;  /* 0x000000050f007c0c */ /* 0x000fc4000bf86270 */
[----:B------:R-:W-:Y:S01]  /*8e9b0*/  ISETP.LT.AND P1, PT, R13, UR4, !P1 ;  /* 0x000000040d007c0c */ /* 0x000fe2000cf21270 */
[----:B----4-:R-:W-:-:S04]  /*8e9c0*/  IMAD.WIDE R16, R142, 0x4, R2 ;  /* 0x000000048e107825 */ /* 0x010fc800078e0202 */
[----:B-1----:R-:W-:-:S04]  /*8e9d0*/  IMAD.WIDE R18, R142, 0x4, R4 ;  /* 0x000000048e127825 */ /* 0x002fc800078e0204 */
[----:B------:R-:W-:-:S04]  /*8e9e0*/  IMAD.WIDE R26, R142, 0x4, R6 ;  /* 0x000000048e1a7825 */ /* 0x000fc800078e0206 */
[----:B------:R-:W-:Y:S02]  /*8e9f0*/  IMAD.WIDE R20, R142, 0x4, R8 ;  /* 0x000000048e147825 */ /* 0x000fe400078e0208 */
[----:B------:R-:W4:Y:S04]  /*8ea00*/  LDL.LU R142, [R1+0x27b8] ;  /* 0x0027b800018e7983 */ /* 0x000f280000300800 */
[----:B------:R1:W-:Y:S01]  /*8ea10*/  @P2 STG.E desc[UR6][R16.64], R96 ;  /* 0x0000006010002986 */ /* 0x0003e2000c101906 */
[----:B------:R-:W-:-:S03]  /*8ea20*/  ISETP.LT.AND P0, PT, R11, UR4, !P4 ;  /* 0x000000040b007c0c */ /* 0x000fc6000e701270 */
[----:B------:R1:W-:Y:S01]  /*8ea30*/  @P5 STG.E desc[UR6][R18.64], R92 ;  /* 0x0000005c12005986 */ /* 0x0003e2000c101906 */
[----:B------:R-:W-:-:S03]  /*8ea40*/  ISETP.LT.AND P6, PT, R12, UR4, !P4 ;  /* 0x000000040c007c0c */ /* 0x000fc6000e7c1270 */
[----:B------:R2:W-:Y:S01]  /*8ea50*/  @P3 STG.E desc[UR6][R26.64], R88 ;  /* 0x000000581a003986 */ /* 0x0005e2000c101906 */
[----:B------:R-:W-:-:S03]  /*8ea60*/  ISETP.LT.AND P3, PT, R14, UR4, !P4 ;  /* 0x000000040e007c0c */ /* 0x000fc6000e761270 */
[----:B------:R2:W-:Y:S01]  /*8ea70*/  @P1 STG.E desc[UR6][R20.64], R80 ;  /* 0x0000005014001986 */ /* 0x0005e2000c101906 */
[----:B---3--:R-:W-:-:S04]  /*8ea80*/  IMAD.WIDE R22, R140, 0x4, R2 ;  /* 0x000000048c167825 */ /* 0x008fc800078e0202 */
[----:B------:R-:W-:-:S04]  /*8ea90*/  IMAD.WIDE R24, R140, 0x4, R4 ;  /* 0x000000048c187825 */ /* 0x000fc800078e0204 */
[----:B-1----:R-:W-:-:S04]  /*8eaa0*/  IMAD.WIDE R16, R140, 0x4, R6 ;  /* 0x000000048c107825 */ /* 0x002fc800078e0206 */
[----:B------:R-:W-:Y:S02]  /*8eab0*/  IMAD.WIDE R18, R140, 0x4, R8 ;  /* 0x000000048c127825 */ /* 0x000fe400078e0208 */
[----:B------:R-:W3:Y:S04]  /*8eac0*/  LDL.LU R140, [R1+0x27b0] ;  /* 0x0027b000018c7983 */ /* 0x000ee80000300800 */
[----:B------:R1:W-:Y:S04]  /*8ead0*/  @P0 STG.E desc[UR6][R22.64], R72 ;  /* 0x0000004816000986 */ /* 0x0003e8000c101906 */
[----:B------:R-:W-:Y:S04]  /*8eae0*/  @P6 STG.E desc[UR6][R24.64], R64 ;  /* 0x0000004018006986 */ /* 0x000fe8000c101906 */
[----:B------:R1:W-:Y:S01]  /*8eaf0*/  @P3 STG.E desc[UR6][R16.64], R44 ;  /* 0x0000002c10003986 */ /* 0x0003e2000c101906 */
[----:B--2---:R-:W-:-:S04]  /*8eb00*/  IMAD.WIDE R26, R171, 0x4, R2 ;  /* 0x00000004ab1a7825 */ /* 0x004fc800078e0202 */
[----:B------:R-:W-:-:S04]  /*8eb10*/  IMAD.WIDE R20, R171, 0x4, R4 ;  /* 0x00000004ab147825 */ /* 0x000fc800078e0204 */
[----:B-1----:R-:W-:-:S04]  /*8eb20*/  IMAD.WIDE R22, R171, 0x4, R6 ;  /* 0x00000004ab167825 */ /* 0x002fc800078e0206 */
[----:B------:R-:W-:Y:S02]  /*8eb30*/  IMAD.WIDE R16, R171, 0x4, R8 ;  /* 0x00000004ab107825 */ /* 0x000fe400078e0208 */
[----:B------:R-:W2:Y:S02]  /*8eb40*/  LDL.LU R171, [R1+0x27a8] ;  /* 0x0027a80001ab7983 */ /* 0x000ea40000300800 */
[----:B------:R-:W-:Y:S01]  /*8eb50*/  VIADD R15, R10, 0x1f2 ;  /* 0x000001f20a0f7836 */ /* 0x000fe20000000000 */
[----:B------:R-:W-:-:S04]  /*8eb60*/  ISETP.LT.AND P4, PT, R13, UR4, !P4 ;  /* 0x000000040d007c0c */ /* 0x000fc8000e781270 */
        /* <DEDUP_REMOVED lines=9> */
[----:B------:R-:W-:Y:S01]  /*8ec00*/  @P5 STG.E desc[UR6][R26.64], R97 ;  /* 0x000000611a005986 */ /* 0x000fe2000c101906 */
[----:B------:R-:W-:Y:S01]  /*8ec10*/  ISETP.LT.AND P5, PT, R12, UR4, !P0 ;  /* 0x000000040c007c0c */ /* 0x000fe2000c7a1270 */
[----:B------:R-:W-:Y:S02]  /*8ec20*/  VIADD R15, R10, 0x1f4 ;  /* 0x000001f40a0f7836 */ /* 0x000fe40000000000 */
[----:B------:R1:W-:Y:S04]  /*8ec30*/  @P6 STG.E desc[UR6][R20.64], R93 ;  /* 0x0000005d14006986 */ /* 0x0003e8000c101906 */
[----:B------:R1:W-:Y:S01]  /*8ec40*/  @P1 STG.E desc[UR6][R22.64], R89 ;  /* 0x0000005916001986 */ /* 0x0003e2000c101906 */
[----:B------:R-:W-:Y:S02]  /*8ec50*/  ISETP.LT.AND P6, PT, R14, UR4, !P0 ;  /* 0x000000040e007c0c */ /* 0x000fe4000c7c1270 */
[----:B------:R-:W-:Y:S01]  /*8ec60*/  ISETP.GE.AND P2, PT, R15, UR5, PT ;  /* 0x000000050f007c0c */ /* 0x000fe2000bf46270 */
[----:B------:R-:W-:Y:S01]  /*8ec70*/  @P3 STG.E desc[UR6][R16.64], R81 ;  /* 0x0000005110003986 */ /* 0x000fe2000c101906 */
[----:B------:R-:W-:Y:S01]  /*8ec80*/  ISETP.LT.AND P0, PT, R13, UR4, !P0 ;  /* 0x000000040d007c0c */ /* 0x000fe2000c701270 */
[----:B----4-:R-:W-:-:S04]  /*8ec90*/  IMAD.WIDE R18, R142, 0x4, R2 ;  /* 0x000000048e127825 */ /* 0x010fc800078e0202 */
[----:B------:R-:W-:-:S04]  /*8eca0*/  IMAD.WIDE R24, R142, 0x4, R4 ;  /* 0x000000048e187825 */ /* 0x000fc800078e0204 */
[----:B-1----:R-:W-:-:S04]  /*8ecb0*/  IMAD.WIDE R20, R142, 0x4, R6 ;  /* 0x000000048e147825 */ /* 0x002fc800078e0206 */
[----:B------:R-:W-:Y:S02]  /*8ecc0*/  IMAD.WIDE R22, R142, 0x4, R8 ;  /* 0x000000048e167825 */ /* 0x000fe400078e0208 */
[----:B------:R-:W4:Y:S04]  /*8ecd0*/  LDL.LU R142, [R1+0x27a0] ;  /* 0x0027a000018e7983 */ /* 0x000f280000300800 */
[----:B------:R-:W-:Y:S04]  /*8ece0*/  @P4 STG.E desc[UR6][R18.64], R73 ;  /* 0x0000004912004986 */ /* 0x000fe8000c101906 */
[----:B------:R-:W-:Y:S01]  /*8ecf0*/  @P5 STG.E desc[UR6][R24.64], R65 ;  /* 0x0000004118005986 */ /* 0x000fe2000c101906 */
[----:B------:R-:W-:-:S02]  /*8ed00*/  ISETP.LT.AND P5, PT, R11, UR4, !P2 ;  /* 0x000000040b007c0c */ /* 0x000fc4000d7a1270 */
[----:B------:R-:W-:Y:S02]  /*8ed10*/  ISETP.LT.AND P3, PT, R12, UR4, !P2 ;  /* 0x000000040c007c0c */ /* 0x000fe4000d761270 */
[----:B------:R-:W-:Y:S02]  /*8ed20*/  ISETP.LT.AND P4, PT, R14, UR4, !P2 ;  /* 0x000000040e007c0c */ /* 0x000fe4000d781270 */
[----:B------:R-:W-:Y:S01]  /*8ed30*/  ISETP.LT.AND P2, PT, R13, UR4, !P2 ;  /* 0x000000040d007c0c */ /* 0x000fe2000d741270 */
[----:B------:R-:W-:Y:S04]  /*8ed40*/  @P6 STG.E desc[UR6][R20.64], R45 ;  /* 0x0000002d14006986 */ /* 0x000fe8000c101906 */
[----:B------:R1:W-:Y:S02]  /*8ed50*/  @P0 STG.E desc[UR6][R22.64], R49 ;  /* 0x0000003116000986 */ /* 0x0003e4000c101906 */
[----:B-1----:R-:W-:-:S02]  /*8ed60*/  VIADD R22, R10, 0x1f7 ;  /* 0x000001f70a167836 */ /* 0x002fc40000000000 */
[----:B---3--:R-:W-:-:S04]  /*8ed70*/  IMAD.WIDE R16, R140, 0x4, R2 ;  /* 0x000000048c107825 */ /* 0x008fc800078e0202 */
[----:B------:R-:W-:-:S04]  /*8ed80*/  IMAD.WIDE R18, R140, 0x4, R4 ;  /* 0x000000048c127825 */ /* 0x000fc800078e0204 */
[----:B------:R-:W-:-:S04]  /*8ed90*/  IMAD.WIDE R24, R140, 0x4, R6 ;  /* 0x000000048c187825 */ /* 0x000fc800078e0206 */
[----:B------:R-:W-:Y:S02]  /*8eda0*/  IMAD.WIDE R26, R140, 0x4, R8 ;  /* 0x000000048c1a7825 */ /* 0x000fe400078e0208 */
[----:B------:R-:W3:Y:S04]  /*8edb0*/  LDL.LU R140, [R1+0x2798] ;  /* 0x00279800018c7983 */ /* 0x000ee80000300800 */
[----:B------:R1:W-:Y:S04]  /*8edc0*/  @P5 STG.E desc[UR6][R16.64], R98 ;  /* 0x0000006210005986 */ /* 0x0003e8000c101906 */
[----:B------:R1:W-:Y:S04]  /*8edd0*/  @P3 STG.E desc[UR6][R18.64], R94 ;  /* 0x0000005e12003986 */ /* 0x0003e8000c101906 */
[----:B------:R4:W-:Y:S04]  /*8ede0*/  @P4 STG.E desc[UR6][R24.64], R90 ;  /* 0x0000005a18004986 */ /* 0x0009e8000c101906 */
[----:B------:R-:W-:Y:S01]  /*8edf0*/  @P2 STG.E desc[UR6][R26.64], R82 ;  /* 0x000000521a002986 */ /* 0x000fe2000c101906 */
[----:B------:R-:W-:Y:S01]  /*8ee00*/  ISETP.GE.AND P2, PT, R22, UR5, PT ;  /* 0x0000000516007c0c */ /* 0x000fe2000bf46270 */
[----:B--2---:R-:W-:-:S04]  /*8ee10*/  IMAD.WIDE R20, R171, 0x4, R2 ;  /* 0x00000004ab147825 */ /* 0x004fc800078e0202 */
[----:B-1----:R-:W-:-:S04]  /*8ee20*/  IMAD.WIDE R16, R171, 0x4, R4 ;  /* 0x00000004ab107825 */ /* 0x002fc800078e0204 */
[----:B------:R-:W-:-:S04]  /*8ee30*/  IMAD.WIDE R18, R171, 0x4, R6 ;  /* 0x00000004ab127825 */ /* 0x000fc800078e0206 */
[----:B------:R-:W-:Y:S02]  /*8ee40*/  IMAD.WIDE R22, R171, 0x4, R8 ;  /* 0x00000004ab167825 */ /* 0x000fe400078e0208 */
[----:B------:R-:W2:Y:S02]  /*8ee50*/  LDL.LU R171, [R1+0x2794] ;  /* 0x0027940001ab7983 */ /* 0x000ea40000300800 */
[----:B------:R-:W-:-:S05]  /*8ee60*/  VIADD R15, R10, 0x1f5 ;  /* 0x000001f50a0f7836 */ /* 0x000fca0000000000 */
[----:B------:R-:W-:Y:S01]  /*8ee70*/  ISETP.GE.AND P1, PT, R15, UR5, PT ;  /* 0x000000050f007c0c */ /* 0x000fe2000bf26270 */
[----:B------:R-:W-:-:S03]  /*8ee80*/  VIADD R15, R10, 0x1f6 ;  /* 0x000001f60a0f7836 */ /* 0x000fc60000000000 */
[----:B------:R-:W-:Y:S02]  /*8ee90*/  ISETP.LT.AND P0, PT, R11, UR4, !P1 ;  /* 0x000000040b007c0c */ /* 0x000fe4000cf01270 */
[----:B------:R-:W-:Y:S02]  /*8eea0*/  ISETP.LT.AND P3, PT, R12, UR4, !P1 ;  /* 0x000000040c007c0c */ /* 0x000fe4000cf61270 */
[----:B------:R-:W-:Y:S02]  /*8eeb0*/  ISETP.GE.AND P6, PT, R15, UR5, PT ;  /* 0x000000050f007c0c */ /* 0x000fe4000bfc6270 */
[----:B------:R-:W-:Y:S02]  /*8eec0*/  ISETP.LT.AND P4, PT, R14, UR4, !P1 ;  /* 0x000000040e007c0c */ /* 0x000fe4000cf81270 */
[----:B------:R-:W-:Y:S02]  /*8eed0*/  ISETP.LT.AND P1, PT, R13, UR4, !P1 ;  /* 0x000000040d007c0c */ /* 0x000fe4000cf21270 */
[----:B------:R-:W-:-:S03]  /*8eee0*/  ISETP.LT.AND P5, PT, R11, UR4, !P6 ;  /* 0x000000040b007c0c */ /* 0x000fc6000f7a1270 */
[----:B------:R1:W-:Y:S04]  /*8eef0*/  @P0 STG.E desc[UR6][R20.64], R74 ;  /* 0x0000004a14000986 */ /* 0x0003e8000c101906 */
[----:B------:R-:W-:Y:S01]  /*8ef00*/  @P3 STG.E desc[UR6][R16.64], R66 ;  /* 0x0000004210003986 */ /* 0x000fe2000c101906 */
[----:B------:R-:W-:-:S03]  /*8ef10*/  ISETP.LT.AND P3, PT, R12, UR4, !P6 ;  /* 0x000000040c007c0c */ /* 0x000fc6000f761270 */
[----:B------:R-:W-:Y:S01]  /*8ef20*/  @P4 STG.E desc[UR6][R18.64], R46 ;  /* 0x0000002e12004986 */ /* 0x000fe2000c101906 */
[----:B------:R-:W-:-:S03]  /*8ef30*/  ISETP.LT.AND P4, PT, R14, UR4, !P6 ;  /* 0x000000040e007c0c */ /* 0x000fc6000f781270 */
[----:B------:R3:W-:Y:S01]  /*8ef40*/  @P1 STG.E desc[UR6][R22.64], R50 ;  /* 0x0000003216001986 */ /* 0x0007e2000c101906 */
[----:B------:R-:W-:Y:S01]  /*8ef50*/  ISETP.LT.AND P6, PT, R13, UR4, !P6 ;  /* 0x000000040d007c0c */ /* 0x000fe2000f7c1270 */
[----:B----4-:R-:W-:-:S04]  /*8ef60*/  IMAD.WIDE R24, R142, 0x4, R2 ;  /* 0x000000048e187825 */ /* 0x010fc800078e0202 */
[----:B-1----:R-:W-:-:S04]  /*8ef70*/  IMAD.WIDE R20, R142, 0x4, R4 ;  /* 0x000000048e147825 */ /* 0x002fc800078e0204 */
[----:B------:R-:W-:-:S04]  /*8ef80*/  IMAD.WIDE R26, R142, 0x4, R6 ;  /* 0x000000048e1a7825 */ /* 0x000fc800078e0206 */
[----:B------:R-:W-:-:S04]  /*8ef90*/  IMAD.WIDE R28, R142, 0x4, R8 ;  /* 0x000000048e1c7825 */ /* 0x000fc800078e0208 */
[----:B---3--:R-:W-:Y:S01]  /*8efa0*/  IMAD.WIDE R30, R140, 0x4, R2 ;  /* 0x000000048c1e7825 */ /* 0x008fe200078e0202 */
[----:B------:R-:W3:Y:S04]  /*8efb0*/  LDL.LU R142, [R1+0x278c] ;  /* 0x00278c00018e7983 */ /* 0x000ee80000300800 */
[----:B------:R1:W-:Y:S01]  /*8efc0*/  @P5 STG.E desc[UR6][R24.64], R99 ;  /* 0x0000006318005986 */ /* 0x0003e2000c101906 */
[----:B------:R-:W-:Y:S02]  /*8efd0*/  ISETP.LT.AND P5, PT, R11, UR4, !P2 ;  /* 0x000000040b007c0c */ /* 0x000fe4000d7a1270 */
[----:B------:R-:W-:Y:S01]  /*8efe0*/  ISETP.LT.AND P1, PT, R12, UR4, !P2 ;  /* 0x000000040c007c0c */ /* 0x000fe2000d721270 */
[----:B------:R4:W-:Y:S01]  /*8eff0*/  @P3 STG.E desc[UR6][R20.64], R95 ;  /* 0x0000005f14003986 */ /* 0x0009e2000c101906 */
[----:B------:R-:W-:-:S04]  /*8f000*/  IMAD.WIDE R22, R140, 0x4, R4 ;  /* 0x000000048c167825 */ /* 0x000fc800078e0204 */
[----:B------:R-:W-:Y:S01]  /*8f010*/  VIADD R15, R10, 0x1f8 ;  /* 0x000001f80a0f7836 */ /* 0x000fe20000000000 */
[----:B------:R-:W3:Y:S01]  /*8f020*/  LDS.128 R16, [R0] ;  /* 0x0000000000107984 */ /* 0x000ee20000000c00 */
[----:B-1----:R-:W-:-:S04]  /*8f030*/  IMAD.WIDE R24, R140, 0x4, R8 ;  /* 0x000000048c187825 */ /* 0x002fc800078e0208 */
[----:B----4-:R-:W-:Y:S02]  /*8f040*/  IMAD.WIDE R20, R140, 0x4, R6 ;  /* 0x000000048c147825 */ /* 0x010fe400078e0206 */
[----:B------:R-:W4:Y:S04]  /*8f050*/  LDL.LU R140, [R1+0x2784] ;  /* 0x00278400018c7983 */ /* 0x000f280000300800 */
[----:B------:R2:W-:Y:S04]  /*8f060*/  @P4 STG.E desc[UR6][R26.64], R91 ;  /* 0x0000005b1a004986 */ /* 0x0005e8000c101906 */
[----:B------:R-:W-:Y:S04]  /*8f070*/  @P6 STG.E desc[UR6][R28.64], R83 ;  /* 0x000000531c006986 */ /* 0x000fe8000c101906 */
[----:B------:R-:W-:Y:S04]  /*8f080*/  @P5 STG.E desc[UR6][R30.64], R75 ;  /* 0x0000004b1e005986 */ /* 0x000fe8000c101906 */
[----:B------:R1:W-:Y:S01]  /*8f090*/  @P1 STG.E desc[UR6][R22.64], R67 ;  /* 0x0000004316001986 */ /* 0x0003e2000c101906 */
[----:B--2---:R-:W-:-:S04]  /*8f0a0*/  IMAD.WIDE R26, R171, 0x4, R2 ;  /* 0x00000004ab1a7825 */ /* 0x004fc800078e0202 */
[----:B-1----:R-:W-:-:S04]  /*8f0b0*/  IMAD.WIDE R22, R171, 0x4, R4 ;  /* 0x00000004ab167825 */ /* 0x002fc800078e0204 */
[----:B------:R-:W-:-:S04]  /*8f0c0*/  IMAD.WIDE R28, R171, 0x4, R6 ;  /* 0x00000004ab1c7825 */ /* 0x000fc800078e0206 */
[----:B------:R-:W-:Y:S02]  /*8f0d0*/  IMAD.WIDE R30, R171, 0x4, R8 ;  /* 0x00000004ab1e7825 */ /* 0x000fe400078e0208 */
[----:B------:R-:W2:Y:S01]  /*8f0e0*/  LDL.LU R171, [R1+0x277c] ;  /* 0x00277c0001ab7983 */ /* 0x000ea20000300800 */
[----:B------:R-:W-:Y:S02]  /*8f0f0*/  ISETP.GE.AND P0, PT, R15, UR5, PT ;  /* 0x000000050f007c0c */ /* 0x000fe4000bf06270 */
[----:B------:R-:W-:Y:S02]  /*8f100*/  ISETP.LT.AND P4, PT, R14, UR4, !P2 ;  /* 0x000000040e007c0c */ /* 0x000fe4000d781270 */
[----:B------:R-:W-:Y:S01]  /*8f110*/  ISETP.LT.AND P2, PT, R13, UR4, !P2 ;  /* 0x000000040d007c0c */ /* 0x000fe2000d741270 */
[----:B------:R-:W2:Y:S01]  /*8f120*/  LDL.LU R141, [R1+0x2774] ;  /* 0x00277400018d7983 */ /* 0x000ea20000300800 */
        /* <DEDUP_REMOVED lines=17> */
[----:B------:R-:W-:Y:S02]  /*8f240*/  ISETP.LT.AND P3, PT, R13, UR4, !P3 ;  /* 0x000000040d007c0c */ /* 0x000fe4000df61270 */
[----:B------:R-:W-:Y:S02]  /*8f250*/  ISETP.LT.AND P0, PT, R11, UR4, !P4 ;  /* 0x000000040b007c0c */ /* 0x000fe4000e701270 */
[----:B------:R-:W-:Y:S01]  /*8f260*/  ISETP.LT.AND P1, PT, R12, UR4, !P4 ;  /* 0x000000040c007c0c */ /* 0x000fe2000e721270 */
[----:B---3--:R-:W-:-:S04]  /*8f270*/  IMAD.WIDE R20, R142, 0x4, R2 ;  /* 0x000000048e147825 */ /* 0x008fc800078e0202 */
[----:B-1----:R-:W-:-:S04]  /*8f280*/  IMAD.WIDE R24, R142, 0x4, R4 ;  /* 0x000000048e187825 */ /* 0x002fc800078e0204 */
[----:B------:R-:W-:-:S04]  /*8f290*/  IMAD.WIDE R26, R142, 0x4, R6 ;  /* 0x000000048e1a7825 */ /* 0x000fc800078e0206 */
[----:B------:R-:W-:Y:S02]  /*8f2a0*/  IMAD.WIDE R22, R142, 0x4, R8 ;  /* 0x000000048e167825 */ /* 0x000fe400078e0208 */
[----:B------:R-:W3:Y:S04]  /*8f2b0*/  LDL.LU R142, [R1+0x276c] ;  /* 0x00276c00018e7983 */ /* 0x000ee80000300800 */
[----:B------:R1:W-:Y:S04]  /*8f2c0*/  @P2 STG.E desc[UR6][R20.64], R60 ;  /* 0x0000003c14002986 */ /* 0x0003e8000c101906 */
[----:B------:R1:W-:Y:S04]  /*8f2d0*/  @P6 STG.E desc[UR6][R24.64], R68 ;  /* 0x0000004418006986 */ /* 0x0003e8000c101906 */
[----:B------:R2:W-:Y:S01]  /*8f2e0*/  @P5 STG.E desc[UR6][R26.64], R84 ;  /* 0x000000541a005986 */ /* 0x0005e2000c101906 */
[----:B------:R-:W-:Y:S01]  /*8f2f0*/  ISETP.LT.AND P5, PT, R14, UR4, !P4 ;  /* 0x000000040e007c0c */ /* 0x000fe2000e7a1270 */
[----:B----4-:R-:W-:-:S04]  /*8f300*/  IMAD.WIDE R28, R140, 0x4, R2 ;  /* 0x000000048c1c7825 */ /* 0x010fc800078e0202 */
[----:B------:R-:W-:-:S04]  /*8f310*/  IMAD.WIDE R30, R140, 0x4, R4 ;  /* 0x000000048c1e7825 */ /* 0x000fc800078e0204 */
[----:B-1----:R-:W-:-:S04]  /*8f320*/  IMAD.WIDE R20, R140, 0x4, R6 ;  /* 0x000000048c147825 */ /* 0x002fc800078e0206 */
[----:B------:R-:W-:Y:S02]  /*8f330*/  IMAD.WIDE R24, R140, 0x4, R8 ;  /* 0x000000048c187825 */ /* 0x000fe400078e0208 */
[----:B------:R-:W4:Y:S04]  /*8f340*/  LDL.LU R140, [R1+0x2764] ;  /* 0x00276400018c7983 */ /* 0x000f280000300800 */
[----:B------:R1:W-:Y:S04]  /*8f350*/  @P3 STG.E desc[UR6][R22.64], R16 ;  /* 0x0000001016003986 */ /* 0x0003e8000c101906 */
[----:B------:R1:W-:Y:S04]  /*8f360*/  @P0 STG.E desc[UR6][R28.64], R41 ;  /* 0x000000291c000986 */ /* 0x0003e8000c101906 */
[----:B------:R-:W-:Y:S04]  /*8f370*/  @P1 STG.E desc[UR6][R30.64], R37 ;  /* 0x000000251e001986 */ /* 0x000fe8000c101906 */
[----:B------:R1:W-:Y:S01]  /*8f380*/  @P5 STG.E desc[UR6][R20.64], R57 ;  /* 0x0000003914005986 */ /* 0x0003e2000c101906 */
[----:B--2---:R-:W-:-:S04]  /*8f390*/  IMAD.WIDE R26, R171, 0x4, R2 ;  /* 0x00000004ab1a7825 */ /* 0x004fc800078e0202 */
[----:B-1----:R-:W-:-:S04]  /*8f3a0*/  IMAD.WIDE R22, R171, 0x4, R4 ;  /* 0x00000004ab167825 */ /* 0x002fc800078e0204 */
[----:B------:R-:W-:-:S04]  /*8f3b0*/  IMAD.WIDE R28, R171, 0x4, R6 ;  /* 0x00000004ab1c7825 */ /* 0x000fc800078e0206 */
[----:B------:R-:W-:Y:S02]  /*8f3c0*/  IMAD.WIDE R20, R171, 0x4, R8 ;  /* 0x00000004ab147825 */ /* 0x000fe400078e0208 */
[----:B------:R-:W2:Y:S02]  /*8f3d0*/  LDL.LU R171, [R1+0x2868] ;  /* 0x0028680001ab7983 */ /* 0x000ea40000300800 */
[----:B------:R-:W-:Y:S01]  /*8f3e0*/  VIADD R0, R10, 0x1fb ;  /* 0x000001fb0a007836 */ /* 0x000fe20000000000 */
[----:B------:R-:W-:-:S04]  /*8f3f0*/  ISETP.LT.AND P4, PT, R13, UR4, !P4 ;  /* 0x000000040d007c0c */ /* 0x000fc8000e781270 */
[----:B------:R-:W-:Y:S01]  /*8f400*/  ISETP.GE.AND P2, PT, R0, UR5, PT ;  /* 0x0000000500007c0c */ /* 0x000fe2000bf46270 */
[----:B------:R-:W-:-:S03]  /*8f410*/  VIADD R0, R10, 0x1fc ;  /* 0x000001fc0a007836 */ /* 0x000fc60000000000 */
[----:B------:R-:W-:Y:S02]  /*8f420*/  ISETP.LT.AND P6, PT, R11, UR4, !P2 ;  /* 0x000000040b007c0c */ /* 0x000fe4000d7c1270 */
[----:B------:R-:W-:Y:S02]  /*8f430*/  ISETP.LT.AND P3, PT, R12, UR4, !P2 ;  /* 0x000000040c007c0c */ /* 0x000fe4000d761270 */
[----:B------:R-:W-:Y:S02]  /*8f440*/  ISETP.GE.AND P0, PT, R0, UR5, PT ;  /* 0x0000000500007c0c */ /* 0x000fe4000bf06270 */
[----:B------:R-:W-:Y:S01]  /*8f450*/  ISETP.LT.AND P1, PT, R14, UR4, !P2 ;  /* 0x000000040e007c0c */ /* 0x000fe2000d721270 */
[----:B------:R1:W-:Y:S01]  /*8f460*/  @P4 STG.E desc[UR6][R24.64], R53 ;  /* 0x0000003518004986 */ /* 0x0003e2000c101906 */
[----:B------:R-:W-:Y:S02]  /*8f470*/  ISETP.LT.AND P4, PT, R13, UR4, !P2 ;  /* 0x000000040d007c0c */ /* 0x000fe4000d781270 */
[----:B------:R-:W-:Y:S01]  /*8f480*/  ISETP.LT.AND P5, PT, R11, UR4, !P0 ;  /* 0x000000040b007c0c */ /* 0x000fe2000c7a1270 */
[----:B------:R-:W-:-:S02]  /*8f490*/  VIADD R0, R10, 0x1fd ;  /* 0x000001fd0a007836 */ /* 0x000fc40000000000 */
[----:B------:R1:W-:Y:S01]  /*8f4a0*/  @P6 STG.E desc[UR6][R26.64], R61 ;  /* 0x0000003d1a006986 */ /* 0x0003e2000c101906 */
[----:B------:R-:W-:-:S03]  /*8f4b0*/  ISETP.LT.AND P6, PT, R12, UR4, !P0 ;  /* 0x000000040c007c0c */ /* 0x000fc6000c7c1270 */
[----:B------:R1:W-:Y:S02]  /*8f4c0*/  @P3 STG.E desc[UR6][R22.64], R69 ;  /* 0x0000004516003986 */ /* 0x0003e4000c101906 */
[----:B-1----:R-:W-:Y:S01]  /*8f4d0*/  IMAD.WIDE R24, R141, 0x4, R2 ;  /* 0x000000048d187825 */ /* 0x002fe200078e0202 */
[----:B------:R-:W-:Y:S02]  /*8f4e0*/  ISETP.GE.AND P2, PT, R0, UR5, PT ;  /* 0x0000000500007c0c */ /* 0x000fe4000bf46270 */
[----:B------:R-:W-:Y:S01]  /*8f4f0*/  ISETP.LT.AND P3, PT, R14, UR4, !P0 ;  /* 0x000000040e007c0c */ /* 0x000fe2000c761270 */
[----:B------:R1:W-:Y:S01]  /*8f500*/  @P1 STG.E desc[UR6][R28.64], R85 ;  /* 0x000000551c001986 */ /* 0x0003e2000c101906 */
[----:B------:R-:W-:-:S03]  /*8f510*/  ISETP.LT.AND P0, PT, R13, UR4, !P0 ;  /* 0x000000040d007c0c */ /* 0x000fc6000c701270 */
[----:B------:R3:W-:Y:S04]  /*8f520*/  @P4 STG.E desc[UR6][R20.64], R17 ;  /* 0x0000001114004986 */ /* 0x0007e8000c101906 */
[----:B------:R3:W-:Y:S01]  /*8f530*/  @P5 STG.E desc[UR6][R24.64], R42 ;  /* 0x0000002a18005986 */ /* 0x0007e2000c101906 */
[----:B------:R-:W-:Y:S01]  /*8f540*/  IMAD.WIDE R26, R141, 0x4, R4 ;  /* 0x000000048d1a7825 */ /* 0x000fe200078e0204 */
[----:B------:R-:W-:-:S03]  /*8f550*/  ISETP.LT.AND P5, PT, R11, UR4, !P2 ;  /* 0x000000040b007c0c */ /* 0x000fc6000d7a1270 */
[C---:B------:R-:W-:Y:S02]  /*8f560*/  VIADD R0, R10.reuse, 0x1fe ;  /* 0x000001fe0a007836 */ /* 0x040fe40000000000 */
[----:B------:R-:W-:Y:S02]  /*8f570*/  VIADD R10, R10, 0x1ff ;  /* 0x000001ff0a0a7836 */ /* 0x000fe40000000000 */
[C---:B------:R-:W-:Y:S01]  /*8f580*/  IMAD.WIDE R22, R141.reuse, 0x4, R6 ;  /* 0x000000048d167825 */ /* 0x040fe200078e0206 */
[----:B------:R-:W-:Y:S01]  /*8f590*/  @P6 STG.E desc[UR6][R26.64], R38 ;  /* 0x000000261a006986 */ /* 0x000fe2000c101906 */
[----:B------:R-:W-:Y:S02]  /*8f5a0*/  ISETP.LT.AND P4, PT, R12, UR4, !P2 ;  /* 0x000000040c007c0c */ /* 0x000fe4000d781270 */
[----:B------:R-:W-:Y:S01]  /*8f5b0*/  ISETP.LT.AND P6, PT, R14, UR4, !P2 ;  /* 0x000000040e007c0c */ /* 0x000fe2000d7c1270 */
[----:B-1----:R-:W-:Y:S01]  /*8f5c0*/  IMAD.WIDE R28, R141, 0x4, R8 ;  /* 0x000000048d1c7825 */ /* 0x002fe200078e0208 */
[----:B------:R-:W-:-:S02]  /*8f5d0*/  ISETP.GE.AND P1, PT, R0, UR5, PT ;  /* 0x0000000500007c0c */ /* 0x000fc4000bf26270 */
[----:B------:R-:W-:Y:S01]  /*8f5e0*/  ISETP.LT.AND P2, PT, R13, UR4, !P2 ;  /* 0x000000040d007c0c */ /* 0x000fe2000d741270 */
[----:B------:R4:W-:Y:S01]  /*8f5f0*/  @P3 STG.E desc[UR6][R22.64], R58 ;  /* 0x0000003a16003986 */ /* 0x0009e2000c101906 */
[----:B------:R-:W-:-:S03]  /*8f600*/  ISETP.GE.AND P3, PT, R10, UR5, PT ;  /* 0x000000050a007c0c */ /* 0x000fc6000bf66270 */
[----:B------:R-:W-:Y:S01]  /*8f610*/  @P0 STG.E desc[UR6][R28.64], R54 ;  /* 0x000000361c000986 */ /* 0x000fe2000c101906 */
[----:B------:R-:W-:Y:S01]  /*8f620*/  ISETP.LT.AND P0, PT, R11, UR4, !P1 ;  /* 0x000000040b007c0c */ /* 0x000fe2000cf01270 */
[----:B---3--:R-:W-:-:S04]  /*8f630*/  IMAD.WIDE R16, R142, 0x4, R2 ;  /* 0x000000048e107825 */ /* 0x008fc800078e0202 */
[----:B------:R-:W-:-:S04]  /*8f640*/  IMAD.WIDE R20, R142, 0x4, R4 ;  /* 0x000000048e147825 */ /* 0x000fc800078e0204 */
[C---:B------:R-:W-:Y:S01]  /*8f650*/  IMAD.WIDE R24, R142.reuse, 0x4, R6 ;  /* 0x000000048e187825 */ /* 0x040fe200078e0206 */
[----:B------:R1:W-:Y:S01]  /*8f660*/  @P5 STG.E desc[UR6][R16.64], R62 ;  /* 0x0000003e10005986 */ /* 0x0003e2000c101906 */
[----:B------:R-:W-:Y:S02]  /*8f670*/  ISETP.LT.AND P5, PT, R11, UR4, !P3 ;  /* 0x000000040b007c0c */ /* 0x000fe4000dfa1270 */
[----:B------:R-:W-:Y:S01]  /*8f680*/  IMAD.WIDE R10, R142, 0x4, R8 ;  /* 0x000000048e0a7825 */ /* 0x000fe200078e0208 */
[----:B------:R3:W-:Y:S04]  /*8f690*/  @P4 STG.E desc[UR6][R20.64], R70 ;  /* 0x0000004614004986 */ /* 0x0007e8000c101906 */
[----:B------:R3:W-:Y:S01]  /*8f6a0*/  @P6 STG.E desc[UR6][R24.64], R86 ;  /* 0x0000005618006986 */ /* 0x0007e2000c101906 */
[----:B------:R-:W-:-:S03]  /*8f6b0*/  ISETP.LT.AND P4, PT, R12, UR4, !P1 ;  /* 0x000000040c007c0c */ /* 0x000fc6000cf81270 */
[----:B------:R3:W-:Y:S01]  /*8f6c0*/  @P2 STG.E desc[UR6][R10.64], R18 ;  /* 0x000000120a002986 */ /* 0x0007e2000c101906 */
[----:B------:R-:W-:Y:S02]  /*8f6d0*/  ISETP.LT.AND P2, PT, R14, UR4, !P1 ;  /* 0x000000040e007c0c */ /* 0x000fe4000cf41270 */
[----:B------:R-:W-:Y:S01]  /*8f6e0*/  ISETP.LT.AND P1, PT, R13, UR4, !P1 ;  /* 0x000000040d007c0c */ /* 0x000fe2000cf21270 */
[----:B----4-:R-:W-:Y:S01]  /*8f6f0*/  IMAD.WIDE R22, R140, 0x4, R2 ;  /* 0x000000048c167825 */ /* 0x010fe200078e0202 */
[----:B------:R-:W-:-:S04]  /*8f700*/  ISETP.LT.AND P6, PT, R12, UR4, !P3 ;  /* 0x000000040c007c0c */ /* 0x000fc8000dfc1270 */
[----:B------:R3:W-:Y:S01]  /*8f710*/  @P0 STG.E desc[UR6][R22.64], R43 ;  /* 0x0000002b16000986 */ /* 0x0007e2000c101906 */
[----:B------:R-:W-:Y:S02]  /*8f720*/  ISETP.LT.AND P0, PT, R14, UR4, !P3 ;  /* 0x000000040e007c0c */ /* 0x000fe4000df01270 */
[----:B------:R-:W-:Y:S01]  /*8f730*/  ISETP.LT.AND P3, PT, R13, UR4, !P3 ;  /* 0x000000040d007c0c */ /* 0x000fe2000df61270 */
[----:B------:R-:W-:-:S04]  /*8f740*/  IMAD.WIDE R12, R140, 0x4, R4 ;  /* 0x000000048c0c7825 */ /* 0x000fc800078e0204 */
[----:B------:R-:W-:-:S04]  /*8f750*/  IMAD.WIDE R14, R140, 0x4, R6 ;  /* 0x000000048c0e7825 */ /* 0x000fc800078e0206 */
[----:B-1----:R-:W-:Y:S01]  /*8f760*/  IMAD.WIDE R16, R140, 0x4, R8 ;  /* 0x000000048c107825 */ /* 0x002fe200078e0208 */
[----:B------:R3:W-:Y:S04]  /*8f770*/  @P4 STG.E desc[UR6][R12.64], R39 ;  /* 0x000000270c004986 */ /* 0x0007e8000c101906 */
[----:B------:R3:W-:Y:S01]  /*8f780*/  @P2 STG.E desc[UR6][R14.64], R59 ;  /* 0x0000003b0e002986 */ /* 0x0007e2000c101906 */
[----:B--2---:R-:W-:-:S04]  /*8f790*/  IMAD.WIDE R2, R171, 0x4, R2 ;  /* 0x00000004ab027825 */ /* 0x004fc800078e0202 */
[----:B------:R-:W-:-:S04]  /*8f7a0*/  IMAD.WIDE R4, R171, 0x4, R4 ;  /* 0x00000004ab047825 */ /* 0x000fc800078e0204 */
[C---:B------:R-:W-:Y:S01]  /*8f7b0*/  IMAD.WIDE R6, R171.reuse, 0x4, R6 ;  /* 0x00000004ab067825 */ /* 0x040fe200078e0206 */
[----:B------:R3:W-:Y:S04]  /*8f7c0*/  @P1 STG.E desc[UR6][R16.64], R55 ;  /* 0x0000003710001986 */ /* 0x0007e8000c101906 */
[----:B------:R3:W-:Y:S04]  /*8f7d0*/  @P5 STG.E desc[UR6][R2.64], R63 ;  /* 0x0000003f02005986 */ /* 0x0007e8000c101906 */
[----:B------:R3:W-:Y:S04]  /*8f7e0*/  @P6 STG.E desc[UR6][R4.64], R71 ;  /* 0x0000004704006986 */ /* 0x0007e8000c101906 */
[----:B------:R3:W-:Y:S01]  /*8f7f0*/  @P0 STG.E desc[UR6][R6.64], R87 ;  /* 0x0000005706000986 */ /* 0x0007e2000c101906 */
[----:B------:R-:W-:Y:S01]  /*8f800*/  IMAD.WIDE R8, R171, 0x4, R8 ;  /* 0x00000004ab087825 */ /* 0x000fe200078e0208 */
[----:B------:R-:W-:Y:S06]  /*8f810*/  @!P3 EXIT ;  /* 0x000000000000b94d */ /* 0x000fec0003800000 */
[----:B------:R-:W-:Y:S01]  /*8f820*/  STG.E desc[UR6][R8.64], R19 ;  /* 0x0000001308007986 */ /* 0x000fe2000c101906 */
[----:B------:R-:W-:Y:S05]  /*8f830*/  EXIT ;  /* 0x000000000000794d */ /* 0x000fea0003800000 */
.L_x_2:
[----:B------:R-:W-:-:S00]  /*8f840*/  BRA `(.L_x_2) ;  /* 0xfffffffc00fc7947 */ /* 0x000fc0000383ffff */
[----:B------:R-:W-:-:S00]  /*8f850*/  NOP ;  /* 0x0000000000007918 */ /* 0x000fc00000000000 */
        /* <DEDUP_REMOVED lines=10> */
.L_x_3:


//--------------------- .nv.shared.matmul_kernel  --------------------------
	.section	.nv.shared.matmul_kernel,"aw",@nobits
	.sectionflags	@""
	.align	16
	.zero		1024


//--------------------- .nv.shared.reserved.0     --------------------------
	.section	.nv.shared.reserved.0,"aw",@nobits
	.weak		__nv_reservedSMEM_offset_0_alias
	.size		__nv_reservedSMEM_offset_0_alias, 0, 0
	.other		__nv_reservedSMEM_offset_0_alias,@"STO_CUDA_RESERVED_SHARED STV_DEFAULT"
__nv_reservedSMEM_offset_0_alias:
	.zero		0


//--------------------- .nv.constant0.matmul_kernel --------------------------
	.section	.nv.constant0.matmul_kernel,"a",@progbits
	.sectionflags	@""
	.align	4
.nv.constant0.matmul_kernel:
	.zero		608


//--------------------- SYMBOLS --------------------------

	.type		.nv.reservedSmem.offset0,@object
	.size		.nv.reservedSmem.offset0,0x4
